	.target	sm_103a

	.elftype	@"ET_EXEC"


//--------------------- .note.nv.tkinfo           --------------------------
	.section	.note.nv.tkinfo,"",@"SHT_NOTE"
	.sectionflags	@"SHF_NOTE_NV_TKINFO"
	.tkinfo
        /*0018*/ 	.word	0x00000002
        /*0030*/ 	.string	""
        /*0030*/ 	.string	"ptxas"
        /*0030*/ 	.string	"Cuda compilation tools, release 13.0, V13.0.88"
        /*0030*/ 	.string	"Build cuda_13.0.r13.0/compiler.36424714_0"
        /*0030*/ 	.string	"-arch sm_103a -m 64 "



//--------------------- .note.nv.cuinfo           --------------------------
	.section	.note.nv.cuinfo,"",@"SHT_NOTE"
	.sectionflags	@"SHF_NOTE_NV_CUINFO"
        /*0018*/ 	.short	0x0002
        /*001a*/ 	.short	0x0067
        /*001c*/ 	.short	0x0082
	.zero		2


//--------------------- .nv.info                  --------------------------
	.section	.nv.info,"",@"SHT_CUDA_INFO"
	.align	4


	//----- nvinfo : EIATTR_REGCOUNT
	.align		4
        /*0000*/ 	.byte	0x04, 0x2f
        /*0002*/ 	.short	(.L_12 - .L_11)
	.align		4
.L_11:
        /*0004*/ 	.word	index@(_ZN7cutlass13device_kernelIN5flash22FlashAttnBwdPreprocessIN4cute5tupleIJNS3_1CILi64EEENS5_ILi96EEEEEENS_10bfloat16_tEfNS_4arch4Sm80ELb1ELb1EEEEEvNT_6ParamsE)
        /*0008*/ 	.word	0x00000031


	//----- nvinfo : EIATTR_FRAME_SIZE
	.align		4
.L_12:
        /*000c*/ 	.byte	0x04, 0x11
        /*000e*/ 	.short	(.L_14 - .L_13)
	.align		4
.L_13:
        /*0010*/ 	.word	index@(_ZN7cutlass13device_kernelIN5flash22FlashAttnBwdPreprocessIN4cute5tupleIJNS3_1CILi64EEENS5_ILi96EEEEEENS_10bfloat16_tEfNS_4arch4Sm80ELb1ELb1EEEEEvNT_6ParamsE)
        /*0014*/ 	.word	0x00000000


	//----- nvinfo : EIATTR_REGCOUNT
	.align		4
.L_14:
        /*0018*/ 	.byte	0x04, 0x2f
        /*001a*/ 	.short	(.L_16 - .L_15)
	.align		4
.L_15:
        /*001c*/ 	.word	index@(_ZN7cutlass13device_kernelIN5flash19enable_sm80_to_sm89INS1_16FlashAttnBwdSm80INS1_25CollectiveMainloopBwdSm80ILi2ELi2EN4cute5tupleIJNS5_1CILi64EEENS7_ILi128EEENS7_ILi96EEEEEENS_10bfloat16_tEfNS_4arch4Sm80ELb1ELb0ELb1ELb1ELb1ELb0ELb0ELb0ELi2ELi2ELi4ELi2ELb0EEENS1_24CollectiveEpilogueBwdGQAISB_fSE_Li256ELb1ELb1EEENS1_25SingleTileBwdLPTSchedulerILb1ELi128ELb1EEEEEEEEEvNT_6ParamsE)
        /*0020*/ 	.word	0x00000004


	//----- nvinfo : EIATTR_FRAME_SIZE
	.align		4
.L_16:
        /*0024*/ 	.byte	0x04, 0x11
        /*0026*/ 	.short	(.L_18 - .L_17)
	.align		4
.L_17:
        /*0028*/ 	.word	index@(_ZN7cutlass13device_kernelIN5flash19enable_sm80_to_sm89INS1_16FlashAttnBwdSm80INS1_25CollectiveMainloopBwdSm80ILi2ELi2EN4cute5tupleIJNS5_1CILi64EEENS7_ILi128EEENS7_ILi96EEEEEENS_10bfloat16_tEfNS_4arch4Sm80ELb1ELb0ELb1ELb1ELb1ELb0ELb0ELb0ELi2ELi2ELi4ELi2ELb0EEENS1_24CollectiveEpilogueBwdGQAISB_fSE_Li256ELb1ELb1EEENS1_25SingleTileBwdLPTSchedulerILb1ELi128ELb1EEEEEEEEEvNT_6ParamsE)
        /*002c*/ 	.word	0x00000000


	//----- nvinfo : EIATTR_REGCOUNT
	.align		4
.L_18:
        /*0030*/ 	.byte	0x04, 0x2f
        /*0032*/ 	.short	(.L_20 - .L_19)
	.align		4
.L_19:
        /*0034*/ 	.word	index@(_ZN7cutlass13device_kernelIN5flash32FlashAttnBwdPostprocessConvertdQIN4cute5tupleIJNS3_1CILi64EEENS5_ILi96EEEEEENS_10bfloat16_tEfNS_4arch4Sm80ELi256ENS3_8TiledMMAINS3_8MMA_AtomIJNS3_30SM80_16x8x16_F32BF16BF16F32_TNEEEENS3_6LayoutINS4_IJNS5_ILi2EEENS5_ILi4EEENS5_ILi1EEEEEENS4_IJSJ_SH_NS5_ILi0EEEEEEEENS4_IJNS5_ILi32EEESO_NS5_ILi16EEEEEEEELb0EEEEEvNT_6ParamsE)
        /*0038*/ 	.word	0x00000028


	//----- nvinfo : EIATTR_FRAME_SIZE
	.align		4
.L_20:
        /*003c*/ 	.byte	0x04, 0x11
        /*003e*/ 	.short	(.L_22 - .L_21)
	.align		4
.L_21:
        /*0040*/ 	.word	index@(_ZN7cutlass13device_kernelIN5flash32FlashAttnBwdPostprocessConvertdQIN4cute5tupleIJNS3_1CILi64EEENS5_ILi96EEEEEENS_10bfloat16_tEfNS_4arch4Sm80ELi256ENS3_8TiledMMAINS3_8MMA_AtomIJNS3_30SM80_16x8x16_F32BF16BF16F32_TNEEEENS3_6LayoutINS4_IJNS5_ILi2EEENS5_ILi4EEENS5_ILi1EEEEEENS4_IJSJ_SH_NS5_ILi0EEEEEEEENS4_IJNS5_ILi32EEESO_NS5_ILi16EEEEEEEELb0EEEEEvNT_6ParamsE)
        /*0044*/ 	.word	0x00000000


	//----- nvinfo : EIATTR_REGCOUNT
	.align		4
.L_22:
        /*0048*/ 	.byte	0x04, 0x2f
        /*004a*/ 	.short	(.L_24 - .L_23)
	.align		4
.L_23:
        /*004c*/ 	.word	index@(_ZN7cutlass13device_kernelIN5flash32FlashAttnBwdPostprocessConvertdQIN4cute5tupleIJNS3_1CILi128EEENS5_ILi96EEEEEENS_10bfloat16_tEfNS_4arch4Sm80ELi256ENS3_8TiledMMAINS3_8MMA_AtomIJNS3_30SM80_16x8x16_F32BF16BF16F32_TNEEEENS3_6LayoutINS4_IJNS5_ILi4EEENS5_ILi2EEENS5_ILi1EEEEEENS4_IJSJ_SH_NS5_ILi0EEEEEEEENS4_IJNS5_ILi64EEENS5_ILi32EEENS5_ILi16EEEEEEEELb0EEEEEvNT_6ParamsE)
        /*0050*/ 	.word	0x0000003e


	//----- nvinfo : EIATTR_FRAME_SIZE
	.align		4
.L_24:
        /*0054*/ 	.byte	0x04, 0x11
        /*0056*/ 	.short	(.L_26 - .L_25)
	.align		4
.L_25:
        /*0058*/ 	.word	index@(_ZN7cutlass13device_kernelIN5flash32FlashAttnBwdPostprocessConvertdQIN4cute5tupleIJNS3_1CILi128EEENS5_ILi96EEEEEENS_10bfloat16_tEfNS_4arch4Sm80ELi256ENS3_8TiledMMAINS3_8MMA_AtomIJNS3_30SM80_16x8x16_F32BF16BF16F32_TNEEEENS3_6LayoutINS4_IJNS5_ILi4EEENS5_ILi2EEENS5_ILi1EEEEEENS4_IJSJ_SH_NS5_ILi0EEEEEEEENS4_IJNS5_ILi64EEENS5_ILi32EEENS5_ILi16EEEEEEEELb0EEEEEvNT_6ParamsE)
        /*005c*/ 	.word	0x00000000


	//----- nvinfo : EIATTR_REGCOUNT
	.align		4
.L_26:
        /*0060*/ 	.byte	0x04, 0x2f
        /*0062*/ 	.short	(.L_28 - .L_27)
	.align		4
.L_27:
        /*0064*/ 	.word	index@(_ZN7cutlass13device_kernelIN5flash19enable_sm80_to_sm89INS1_16FlashAttnBwdSm80INS1_25CollectiveMainloopBwdSm80ILi2ELi2EN4cute5tupleIJNS5_1CILi64EEENS7_ILi128EEENS7_ILi96EEEEEENS_10bfloat16_tEfNS_4arch4Sm80ELb1ELb0ELb1ELb1ELb0ELb0ELb0ELb0ELi2ELi2ELi4ELi2ELb0EEENS1_24CollectiveEpilogueBwdGQAISB_fSE_Li256ELb1ELb0EEENS1_25SingleTileBwdLPTSchedulerILb1ELi128ELb0EEEEEEEEEvNT_6ParamsE)
        /*0068*/ 	.word	0x00000004


	//----- nvinfo : EIATTR_FRAME_SIZE
	.align		4
.L_28:
        /*006c*/ 	.byte	0x04, 0x11
        /*006e*/ 	.short	(.L_30 - .L_29)
	.align		4
.L_29:
        /*0070*/ 	.word	index@(_ZN7cutlass13device_kernelIN5flash19enable_sm80_to_sm89INS1_16FlashAttnBwdSm80INS1_25CollectiveMainloopBwdSm80ILi2ELi2EN4cute5tupleIJNS5_1CILi64EEENS7_ILi128EEENS7_ILi96EEEEEENS_10bfloat16_tEfNS_4arch4Sm80ELb1ELb0ELb1ELb1ELb0ELb0ELb0ELb0ELi2ELi2ELi4ELi2ELb0EEENS1_24CollectiveEpilogueBwdGQAISB_fSE_Li256ELb1ELb0EEENS1_25SingleTileBwdLPTSchedulerILb1ELi128ELb0EEEEEEEEEvNT_6ParamsE)
        /*0074*/ 	.word	0x00000000


	//----- nvinfo : EIATTR_REGCOUNT
	.align		4
.L_30:
        /*0078*/ 	.byte	0x04, 0x2f
        /*007a*/ 	.short	(.L_32 - .L_31)
	.align		4
.L_31:
        /*007c*/ 	.word	index@(_ZN7cutlass13device_kernelIN5flash19enable_sm80_to_sm89INS1_16FlashAttnBwdSm80INS1_25CollectiveMainloopBwdSm80ILi2ELi2EN4cute5tupleIJNS5_1CILi64EEENS7_ILi128EEENS7_ILi96EEEEEENS_10bfloat16_tEfNS_4arch4Sm80ELb1ELb0ELb1ELb1ELb1ELb0ELb0ELb0ELi2ELi2ELi4ELi2ELb0EEENS1_21CollectiveEpilogueBwdISB_SC_SE_Li256ELb1ELb0ELi2EEENS1_25SingleTileBwdLPTSchedulerILb1ELi128ELb1EEEEEEEEEvNT_6ParamsE)
        /*0080*/ 	.word	0x00000004


	//----- nvinfo : EIATTR_FRAME_SIZE
	.align		4
.L_32:
        /*0084*/ 	.byte	0x04, 0x11
        /*0086*/ 	.short	(.L_34 - .L_33)
	.align		4
.L_33:
        /*0088*/ 	.word	index@(_ZN7cutlass13device_kernelIN5flash19enable_sm80_to_sm89INS1_16FlashAttnBwdSm80INS1_25CollectiveMainloopBwdSm80ILi2ELi2EN4cute5tupleIJNS5_1CILi64EEENS7_ILi128EEENS7_ILi96EEEEEENS_10bfloat16_tEfNS_4arch4Sm80ELb1ELb0ELb1ELb1ELb1ELb0ELb0ELb0ELi2ELi2ELi4ELi2ELb0EEENS1_21CollectiveEpilogueBwdISB_SC_SE_Li256ELb1ELb0ELi2EEENS1_25SingleTileBwdLPTSchedulerILb1ELi128ELb1EEEEEEEEEvNT_6ParamsE)
        /*008c*/ 	.word	0x00000000


	//----- nvinfo : EIATTR_REGCOUNT
	.align		4
.L_34:
        /*0090*/ 	.byte	0x04, 0x2f
        /*0092*/ 	.short	(.L_36 - .L_35)
	.align		4
.L_35:
        /*0094*/ 	.word	index@(_ZN7cutlass13device_kernelIN5flash19enable_sm80_to_sm89INS1_16FlashAttnBwdSm80INS1_25CollectiveMainloopBwdSm80ILi2ELi2EN4cute5tupleIJNS5_1CILi64EEENS7_ILi128EEENS7_ILi96EEEEEENS_10bfloat16_tEfNS_4arch4Sm80ELb1ELb0ELb1ELb1ELb0ELb0ELb0ELb0ELi2ELi2ELi4ELi2ELb0EEENS1_21CollectiveEpilogueBwdISB_SC_SE_Li256ELb1ELb0ELi2EEENS1_25SingleTileBwdLPTSchedulerILb1ELi128ELb0EEEEEEEEEvNT_6ParamsE)
        /*0098*/ 	.word	0x00000004


	//----- nvinfo : EIATTR_FRAME_SIZE
	.align		4
.L_36:
        /*009c*/ 	.byte	0x04, 0x11
        /*009e*/ 	.short	(.L_38 - .L_37)
	.align		4
.L_37:
        /*00a0*/ 	.word	index@(_ZN7cutlass13device_kernelIN5flash19enable_sm80_to_sm89INS1_16FlashAttnBwdSm80INS1_25CollectiveMainloopBwdSm80ILi2ELi2EN4cute5tupleIJNS5_1CILi64EEENS7_ILi128EEENS7_ILi96EEEEEENS_10bfloat16_tEfNS_4arch4Sm80ELb1ELb0ELb1ELb1ELb0ELb0ELb0ELb0ELi2ELi2ELi4ELi2ELb0EEENS1_21CollectiveEpilogueBwdISB_SC_SE_Li256ELb1ELb0ELi2EEENS1_25SingleTileBwdLPTSchedulerILb1ELi128ELb0EEEEEEEEEvNT_6ParamsE)
        /*00a4*/ 	.word	0x00000000


	//----- nvinfo : EIATTR_REGCOUNT
	.align		4
.L_38:
        /*00a8*/ 	.byte	0x04, 0x2f
        /*00aa*/ 	.short	(.L_40 - .L_39)
	.align		4
.L_39:
        /*00ac*/ 	.word	index@(_ZN7cutlass13device_kernelIN5flash22FlashAttnBwdPreprocessIN4cute5tupleIJNS3_1CILi64EEENS5_ILi96EEEEEENS_10bfloat16_tEfNS_4arch4Sm80ELb1ELb0EEEEEvNT_6ParamsE)
        /*00b0*/ 	.word	0x0000002c


	//----- nvinfo : EIATTR_FRAME_SIZE
	.align		4
.L_40:
        /*00b4*/ 	.byte	0x04, 0x11
        /*00b6*/ 	.short	(.L_42 - .L_41)
	.align		4
.L_41:
        /*00b8*/ 	.word	index@(_ZN7cutlass13device_kernelIN5flash22FlashAttnBwdPreprocessIN4cute5tupleIJNS3_1CILi64EEENS5_ILi96EEEEEENS_10bfloat16_tEfNS_4arch4Sm80ELb1ELb0EEEEEvNT_6ParamsE)
        /*00bc*/ 	.word	0x00000000


	//----- nvinfo : EIATTR_REGCOUNT
	.align		4
.L_42:
        /*00c0*/ 	.byte	0x04, 0x2f
        /*00c2*/ 	.short	(.L_44 - .L_43)
	.align		4
.L_43:
        /*00c4*/ 	.word	index@(_ZN7cutlass13device_kernelIN5flash19enable_sm80_to_sm89INS1_16FlashAttnBwdSm80INS1_25CollectiveMainloopBwdSm80ILi2ELi2EN4cute5tupleIJNS5_1CILi64EEENS7_ILi128EEENS7_ILi96EEEEEENS_10bfloat16_tEfNS_4arch4Sm80ELb1ELb0ELb1ELb0ELb1ELb0ELb0ELb0ELi2ELi2ELi4ELi2ELb0EEENS1_24CollectiveEpilogueBwdGQAISB_fSE_Li256ELb0ELb1EEENS1_25SingleTileBwdLPTSchedulerILb0ELi128ELb1EEEEEEEEEvNT_6ParamsE)
        /*00c8*/ 	.word	0x00000004


	//----- nvinfo : EIATTR_FRAME_SIZE
	.align		4
.L_44:
        /*00cc*/ 	.byte	0x04, 0x11
        /*00ce*/ 	.short	(.L_46 - .L_45)
	.align		4
.L_45:
        /*00d0*/ 	.word	index@(_ZN7cutlass13device_kernelIN5flash19enable_sm80_to_sm89INS1_16FlashAttnBwdSm80INS1_25CollectiveMainloopBwdSm80ILi2ELi2EN4cute5tupleIJNS5_1CILi64EEENS7_ILi128EEENS7_ILi96EEEEEENS_10bfloat16_tEfNS_4arch4Sm80ELb1ELb0ELb1ELb0ELb1ELb0ELb0ELb0ELi2ELi2ELi4ELi2ELb0EEENS1_24CollectiveEpilogueBwdGQAISB_fSE_Li256ELb0ELb1EEENS1_25SingleTileBwdLPTSchedulerILb0ELi128ELb1EEEEEEEEEvNT_6ParamsE)
        /*00d4*/ 	.word	0x00000000


	//----- nvinfo : EIATTR_REGCOUNT
	.align		4
.L_46:
        /*00d8*/ 	.byte	0x04, 0x2f
        /*00da*/ 	.short	(.L_48 - .L_47)
	.align		4
.L_47:
        /*00dc*/ 	.word	index@(_ZN7cutlass13device_kernelIN5flash19enable_sm80_to_sm89INS1_16FlashAttnBwdSm80INS1_25CollectiveMainloopBwdSm80ILi2ELi2EN4cute5tupleIJNS5_1CILi64EEENS7_ILi128EEENS7_ILi96EEEEEENS_10bfloat16_tEfNS_4arch4Sm80ELb1ELb0ELb1ELb0ELb0ELb0ELb0ELb0ELi2ELi2ELi4ELi2ELb0EEENS1_24CollectiveEpilogueBwdGQAISB_fSE_Li256ELb0ELb0EEENS1_25SingleTileBwdLPTSchedulerILb0ELi128ELb0EEEEEEEEEvNT_6ParamsE)
        /*00e0*/ 	.word	0x00000004


	//----- nvinfo : EIATTR_FRAME_SIZE
	.align		4
.L_48:
        /*00e4*/ 	.byte	0x04, 0x11
        /*00e6*/ 	.short	(.L_50 - .L_49)
	.align		4
.L_49:
        /*00e8*/ 	.word	index@(_ZN7cutlass13device_kernelIN5flash19enable_sm80_to_sm89INS1_16FlashAttnBwdSm80INS1_25CollectiveMainloopBwdSm80ILi2ELi2EN4cute5tupleIJNS5_1CILi64EEENS7_ILi128EEENS7_ILi96EEEEEENS_10bfloat16_tEfNS_4arch4Sm80ELb1ELb0ELb1ELb0ELb0ELb0ELb0ELb0ELi2ELi2ELi4ELi2ELb0EEENS1_24CollectiveEpilogueBwdGQAISB_fSE_Li256ELb0ELb0EEENS1_25SingleTileBwdLPTSchedulerILb0ELi128ELb0EEEEEEEEEvNT_6ParamsE)
        /*00ec*/ 	.word	0x00000000


	//----- nvinfo : EIATTR_REGCOUNT
	.align		4
.L_50:
        /*00f0*/ 	.byte	0x04, 0x2f
        /*00f2*/ 	.short	(.L_52 - .L_51)
	.align		4
.L_51:
        /*00f4*/ 	.word	index@(_ZN7cutlass13device_kernelIN5flash19enable_sm80_to_sm89INS1_16FlashAttnBwdSm80INS1_25CollectiveMainloopBwdSm80ILi2ELi2EN4cute5tupleIJNS5_1CILi64EEENS7_ILi128EEENS7_ILi96EEEEEENS_10bfloat16_tEfNS_4arch4Sm80ELb1ELb0ELb1ELb0ELb1ELb0ELb0ELb0ELi2ELi2ELi4ELi2ELb0EEENS1_21CollectiveEpilogueBwdISB_SC_SE_Li256ELb0ELb0ELi2EEENS1_25SingleTileBwdLPTSchedulerILb0ELi128ELb1EEEEEEEEEvNT_6ParamsE)
        /*00f8*/ 	.word	0x00000004


	//----- nvinfo : EIATTR_FRAME_SIZE
	.align		4
.L_52:
        /*00fc*/ 	.byte	0x04, 0x11
        /*00fe*/ 	.short	(.L_54 - .L_53)
	.align		4
.L_53:
        /*0100*/ 	.word	index@(_ZN7cutlass13device_kernelIN5flash19enable_sm80_to_sm89INS1_16FlashAttnBwdSm80INS1_25CollectiveMainloopBwdSm80ILi2ELi2EN4cute5tupleIJNS5_1CILi64EEENS7_ILi128EEENS7_ILi96EEEEEENS_10bfloat16_tEfNS_4arch4Sm80ELb1ELb0ELb1ELb0ELb1ELb0ELb0ELb0ELi2ELi2ELi4ELi2ELb0EEENS1_21CollectiveEpilogueBwdISB_SC_SE_Li256ELb0ELb0ELi2EEENS1_25SingleTileBwdLPTSchedulerILb0ELi128ELb1EEEEEEEEEvNT_6ParamsE)
        /*0104*/ 	.word	0x00000000


	//----- nvinfo : EIATTR_REGCOUNT
	.align		4
.L_54:
        /*0108*/ 	.byte	0x04, 0x2f
        /*010a*/ 	.short	(.L_56 - .L_55)
	.align		4
.L_55:
        /*010c*/ 	.word	index@(_ZN7cutlass13device_kernelIN5flash19enable_sm80_to_sm89INS1_16FlashAttnBwdSm80INS1_25CollectiveMainloopBwdSm80ILi2ELi2EN4cute5tupleIJNS5_1CILi64EEENS7_ILi128EEENS7_ILi96EEEEEENS_10bfloat16_tEfNS_4arch4Sm80ELb1ELb0ELb1ELb0ELb0ELb0ELb0ELb0ELi2ELi2ELi4ELi2ELb0EEENS1_21CollectiveEpilogueBwdISB_SC_SE_Li256ELb0ELb0ELi2EEENS1_25SingleTileBwdLPTSchedulerILb0ELi128ELb0EEEEEEEEEvNT_6ParamsE)
        /*0110*/ 	.word	0x00000004


	//----- nvinfo : EIATTR_FRAME_SIZE
	.align		4
.L_56:
        /*0114*/ 	.byte	0x04, 0x11
        /*0116*/ 	.short	(.L_58 - .L_57)
	.align		4
.L_57:
        /*0118*/ 	.word	index@(_ZN7cutlass13device_kernelIN5flash19enable_sm80_to_sm89INS1_16FlashAttnBwdSm80INS1_25CollectiveMainloopBwdSm80ILi2ELi2EN4cute5tupleIJNS5_1CILi64EEENS7_ILi128EEENS7_ILi96EEEEEENS_10bfloat16_tEfNS_4arch4Sm80ELb1ELb0ELb1ELb0ELb0ELb0ELb0ELb0ELi2ELi2ELi4ELi2ELb0EEENS1_21CollectiveEpilogueBwdISB_SC_SE_Li256ELb0ELb0ELi2EEENS1_25SingleTileBwdLPTSchedulerILb0ELi128ELb0EEEEEEEEEvNT_6ParamsE)
        /*011c*/ 	.word	0x00000000


	//----- nvinfo : EIATTR_REGCOUNT
	.align		4
.L_58:
        /*0120*/ 	.byte	0x04, 0x2f
        /*0122*/ 	.short	(.L_60 - .L_59)
	.align		4
.L_59:
        /*0124*/ 	.word	index@(_ZN7cutlass13device_kernelIN5flash19enable_sm80_to_sm89INS1_16FlashAttnBwdSm80INS1_25CollectiveMainloopBwdSm80ILi2ELi2EN4cute5tupleIJNS5_1CILi64EEENS7_ILi128EEENS7_ILi96EEEEEENS_10bfloat16_tEfNS_4arch4Sm80ELb0ELb1ELb1ELb1ELb1ELb0ELb0ELb0ELi2ELi2ELi4ELi2ELb0EEENS1_24CollectiveEpilogueBwdGQAISB_fSE_Li256ELb1ELb1EEENS1_19SingleTileSchedulerILb1ELb0ELb0ELi128EEEEEEEEEvNT_6ParamsE)
        /*0128*/ 	.word	0x00000004


	//----- nvinfo : EIATTR_FRAME_SIZE
	.align		4
.L_60:
        /*012c*/ 	.byte	0x04, 0x11
        /*012e*/ 	.short	(.L_62 - .L_61)
	.align		4
.L_61:
        /*0130*/ 	.word	index@(_ZN7cutlass13device_kernelIN5flash19enable_sm80_to_sm89INS1_16FlashAttnBwdSm80INS1_25CollectiveMainloopBwdSm80ILi2ELi2EN4cute5tupleIJNS5_1CILi64EEENS7_ILi128EEENS7_ILi96EEEEEENS_10bfloat16_tEfNS_4arch4Sm80ELb0ELb1ELb1ELb1ELb1ELb0ELb0ELb0ELi2ELi2ELi4ELi2ELb0EEENS1_24CollectiveEpilogueBwdGQAISB_fSE_Li256ELb1ELb1EEENS1_19SingleTileSchedulerILb1ELb0ELb0ELi128EEEEEEEEEvNT_6ParamsE)
        /*0134*/ 	.word	0x00000000


	//----- nvinfo : EIATTR_REGCOUNT
	.align		4
.L_62:
        /*0138*/ 	.byte	0x04, 0x2f
        /*013a*/ 	.short	(.L_64 - .L_63)
	.align		4
.L_63:
        /*013c*/ 	.word	index@(_ZN7cutlass13device_kernelIN5flash19enable_sm80_to_sm89INS1_16FlashAttnBwdSm80INS1_25CollectiveMainloopBwdSm80ILi2ELi2EN4cute5tupleIJNS5_1CILi64EEENS7_ILi128EEENS7_ILi96EEEEEENS_10bfloat16_tEfNS_4arch4Sm80ELb0ELb1ELb1ELb1ELb0ELb0ELb0ELb0ELi2ELi2ELi4ELi2ELb0EEENS1_24CollectiveEpilogueBwdGQAISB_fSE_Li256ELb1ELb0EEENS1_19SingleTileSchedulerILb1ELb0ELb0ELi128EEEEEEEEEvNT_6ParamsE)
        /*0140*/ 	.word	0x00000004


	//----- nvinfo : EIATTR_FRAME_SIZE
	.align		4
.L_64:
        /*0144*/ 	.byte	0x04, 0x11
        /*0146*/ 	.short	(.L_66 - .L_65)
	.align		4
.L_65:
        /*0148*/ 	.word	index@(_ZN7cutlass13device_kernelIN5flash19enable_sm80_to_sm89INS1_16FlashAttnBwdSm80INS1_25CollectiveMainloopBwdSm80ILi2ELi2EN4cute5tupleIJNS5_1CILi64EEENS7_ILi128EEENS7_ILi96EEEEEENS_10bfloat16_tEfNS_4arch4Sm80ELb0ELb1ELb1ELb1ELb0ELb0ELb0ELb0ELi2ELi2ELi4ELi2ELb0EEENS1_24CollectiveEpilogueBwdGQAISB_fSE_Li256ELb1ELb0EEENS1_19SingleTileSchedulerILb1ELb0ELb0ELi128EEEEEEEEEvNT_6ParamsE)
        /*014c*/ 	.word	0x00000000


	//----- nvinfo : EIATTR_REGCOUNT
	.align		4
.L_66:
        /*0150*/ 	.byte	0x04, 0x2f
        /*0152*/ 	.short	(.L_68 - .L_67)
	.align		4
.L_67:
        /*0154*/ 	.word	index@(_ZN7cutlass13device_kernelIN5flash19enable_sm80_to_sm89INS1_16FlashAttnBwdSm80INS1_25CollectiveMainloopBwdSm80ILi2ELi2EN4cute5tupleIJNS5_1CILi64EEENS7_ILi128EEENS7_ILi96EEEEEENS_10bfloat16_tEfNS_4arch4Sm80ELb0ELb1ELb1ELb1ELb1ELb0ELb0ELb0ELi2ELi2ELi4ELi2ELb0EEENS1_21CollectiveEpilogueBwdISB_SC_SE_Li256ELb1ELb0ELi2EEENS1_19SingleTileSchedulerILb1ELb0ELb0ELi128EEEEEEEEEvNT_6ParamsE)
        /*0158*/ 	.word	0x00000004


	//----- nvinfo : EIATTR_FRAME_SIZE
	.align		4
.L_68:
        /*015c*/ 	.byte	0x04, 0x11
        /*015e*/ 	.short	(.L_70 - .L_69)
	.align		4
.L_69:
        /*0160*/ 	.word	index@(_ZN7cutlass13device_kernelIN5flash19enable_sm80_to_sm89INS1_16FlashAttnBwdSm80INS1_25CollectiveMainloopBwdSm80ILi2ELi2EN4cute5tupleIJNS5_1CILi64EEENS7_ILi128EEENS7_ILi96EEEEEENS_10bfloat16_tEfNS_4arch4Sm80ELb0ELb1ELb1ELb1ELb1ELb0ELb0ELb0ELi2ELi2ELi4ELi2ELb0EEENS1_21CollectiveEpilogueBwdISB_SC_SE_Li256ELb1ELb0ELi2EEENS1_19SingleTileSchedulerILb1ELb0ELb0ELi128EEEEEEEEEvNT_6ParamsE)
        /*0164*/ 	.word	0x00000000


	//----- nvinfo : EIATTR_REGCOUNT
	.align		4
.L_70:
        /*0168*/ 	.byte	0x04, 0x2f
        /*016a*/ 	.short	(.L_72 - .L_71)
	.align		4
.L_71:
        /*016c*/ 	.word	index@(_ZN7cutlass13device_kernelIN5flash19enable_sm80_to_sm89INS1_16FlashAttnBwdSm80INS1_25CollectiveMainloopBwdSm80ILi2ELi2EN4cute5tupleIJNS5_1CILi64EEENS7_ILi128EEENS7_ILi96EEEEEENS_10bfloat16_tEfNS_4arch4Sm80ELb0ELb1ELb1ELb1ELb0ELb0ELb0ELb0ELi2ELi2ELi4ELi2ELb0EEENS1_21CollectiveEpilogueBwdISB_SC_SE_Li256ELb1ELb0ELi2EEENS1_19SingleTileSchedulerILb1ELb0ELb0ELi128EEEEEEEEEvNT_6ParamsE)
        /*0170*/ 	.word	0x00000004


	//----- nvinfo : EIATTR_FRAME_SIZE
	.align		4
.L_72:
        /*0174*/ 	.byte	0x04, 0x11
        /*0176*/ 	.short	(.L_74 - .L_73)
	.align		4
.L_73:
        /*0178*/ 	.word	index@(_ZN7cutlass13device_kernelIN5flash19enable_sm80_to_sm89INS1_16FlashAttnBwdSm80INS1_25CollectiveMainloopBwdSm80ILi2ELi2EN4cute5tupleIJNS5_1CILi64EEENS7_ILi128EEENS7_ILi96EEEEEENS_10bfloat16_tEfNS_4arch4Sm80ELb0ELb1ELb1ELb1ELb0ELb0ELb0ELb0ELi2ELi2ELi4ELi2ELb0EEENS1_21CollectiveEpilogueBwdISB_SC_SE_Li256ELb1ELb0ELi2EEENS1_19SingleTileSchedulerILb1ELb0ELb0ELi128EEEEEEEEEvNT_6ParamsE)
        /*017c*/ 	.word	0x00000000


	//----- nvinfo : EIATTR_REGCOUNT
	.align		4
.L_74:
        /*0180*/ 	.byte	0x04, 0x2f
        /*0182*/ 	.short	(.L_76 - .L_75)
	.align		4
.L_75:
        /*0184*/ 	.word	index@(_ZN7cutlass13device_kernelIN5flash19enable_sm80_to_sm89INS1_16FlashAttnBwdSm80INS1_25CollectiveMainloopBwdSm80ILi2ELi2EN4cute5tupleIJNS5_1CILi64EEENS7_ILi128EEENS7_ILi96EEEEEENS_10bfloat16_tEfNS_4arch4Sm80ELb0ELb1ELb1ELb0ELb1ELb0ELb0ELb0ELi2ELi2ELi4ELi2ELb0EEENS1_24CollectiveEpilogueBwdGQAISB_fSE_Li256ELb0ELb1EEENS1_19SingleTileSchedulerILb0ELb0ELb0ELi128EEEEEEEEEvNT_6ParamsE)
        /*0188*/ 	.word	0x00000004


	//----- nvinfo : EIATTR_FRAME_SIZE
	.align		4
.L_76:
        /*018c*/ 	.byte	0x04, 0x11
        /*018e*/ 	.short	(.L_78 - .L_77)
	.align		4
.L_77:
        /*0190*/ 	.word	index@(_ZN7cutlass13device_kernelIN5flash19enable_sm80_to_sm89INS1_16FlashAttnBwdSm80INS1_25CollectiveMainloopBwdSm80ILi2ELi2EN4cute5tupleIJNS5_1CILi64EEENS7_ILi128EEENS7_ILi96EEEEEENS_10bfloat16_tEfNS_4arch4Sm80ELb0ELb1ELb1ELb0ELb1ELb0ELb0ELb0ELi2ELi2ELi4ELi2ELb0EEENS1_24CollectiveEpilogueBwdGQAISB_fSE_Li256ELb0ELb1EEENS1_19SingleTileSchedulerILb0ELb0ELb0ELi128EEEEEEEEEvNT_6ParamsE)
        /*0194*/ 	.word	0x00000000


	//----- nvinfo : EIATTR_REGCOUNT
	.align		4
.L_78:
        /*0198*/ 	.byte	0x04, 0x2f
        /*019a*/ 	.short	(.L_80 - .L_79)
	.align		4
.L_79:
        /*019c*/ 	.word	index@(_ZN7cutlass13device_kernelIN5flash19enable_sm80_to_sm89INS1_16FlashAttnBwdSm80INS1_25CollectiveMainloopBwdSm80ILi2ELi2EN4cute5tupleIJNS5_1CILi64EEENS7_ILi128EEENS7_ILi96EEEEEENS_10bfloat16_tEfNS_4arch4Sm80ELb0ELb1ELb1ELb0ELb0ELb0ELb0ELb0ELi2ELi2ELi4ELi2ELb0EEENS1_24CollectiveEpilogueBwdGQAISB_fSE_Li256ELb0ELb0EEENS1_19SingleTileSchedulerILb0ELb0ELb0ELi128EEEEEEEEEvNT_6ParamsE)
        /*01a0*/ 	.word	0x00000004


	//----- nvinfo : EIATTR_FRAME_SIZE
	.align		4
.L_80:
        /*01a4*/ 	.byte	0x04, 0x11
        /*01a6*/ 	.short	(.L_82 - .L_81)
	.align		4
.L_81:
        /*01a8*/ 	.word	index@(_ZN7cutlass13device_kernelIN5flash19enable_sm80_to_sm89INS1_16FlashAttnBwdSm80INS1_25CollectiveMainloopBwdSm80ILi2ELi2EN4cute5tupleIJNS5_1CILi64EEENS7_ILi128EEENS7_ILi96EEEEEENS_10bfloat16_tEfNS_4arch4Sm80ELb0ELb1ELb1ELb0ELb0ELb0ELb0ELb0ELi2ELi2ELi4ELi2ELb0EEENS1_24CollectiveEpilogueBwdGQAISB_fSE_Li256ELb0ELb0EEENS1_19SingleTileSchedulerILb0ELb0ELb0ELi128EEEEEEEEEvNT_6ParamsE)
        /*01ac*/ 	.word	0x00000000


	//----- nvinfo : EIATTR_REGCOUNT
	.align		4
.L_82:
        /*01b0*/ 	.byte	0x04, 0x2f
        /*01b2*/ 	.short	(.L_84 - .L_83)
	.align		4
.L_83:
        /*01b4*/ 	.word	index@(_ZN7cutlass13device_kernelIN5flash19enable_sm80_to_sm89INS1_16FlashAttnBwdSm80INS1_25CollectiveMainloopBwdSm80ILi2ELi2EN4cute5tupleIJNS5_1CILi64EEENS7_ILi128EEENS7_ILi96EEEEEENS_10bfloat16_tEfNS_4arch4Sm80ELb0ELb1ELb1ELb0ELb1ELb0ELb0ELb0ELi2ELi2ELi4ELi2ELb0EEENS1_21CollectiveEpilogueBwdISB_SC_SE_Li256ELb0ELb0ELi2EEENS1_19SingleTileSchedulerILb0ELb0ELb0ELi128EEEEEEEEEvNT_6ParamsE)
        /*01b8*/ 	.word	0x00000004


	//----- nvinfo : EIATTR_FRAME_SIZE
	.align		4
.L_84:
        /*01bc*/ 	.byte	0x04, 0x11
        /*01be*/ 	.short	(.L_86 - .L_85)
	.align		4
.L_85:
        /*01c0*/ 	.word	index@(_ZN7cutlass13device_kernelIN5flash19enable_sm80_to_sm89INS1_16FlashAttnBwdSm80INS1_25CollectiveMainloopBwdSm80ILi2ELi2EN4cute5tupleIJNS5_1CILi64EEENS7_ILi128EEENS7_ILi96EEEEEENS_10bfloat16_tEfNS_4arch4Sm80ELb0ELb1ELb1ELb0ELb1ELb0ELb0ELb0ELi2ELi2ELi4ELi2ELb0EEENS1_21CollectiveEpilogueBwdISB_SC_SE_Li256ELb0ELb0ELi2EEENS1_19SingleTileSchedulerILb0ELb0ELb0ELi128EEEEEEEEEvNT_6ParamsE)
        /*01c4*/ 	.word	0x00000000


	//----- nvinfo : EIATTR_REGCOUNT
	.align		4
.L_86:
        /*01c8*/ 	.byte	0x04, 0x2f
        /*01ca*/ 	.short	(.L_88 - .L_87)
	.align		4
.L_87:
        /*01cc*/ 	.word	index@(_ZN7cutlass13device_kernelIN5flash19enable_sm80_to_sm89INS1_16FlashAttnBwdSm80INS1_25CollectiveMainloopBwdSm80ILi2ELi2EN4cute5tupleIJNS5_1CILi64EEENS7_ILi128EEENS7_ILi96EEEEEENS_10bfloat16_tEfNS_4arch4Sm80ELb0ELb1ELb1ELb0ELb0ELb0ELb0ELb0ELi2ELi2ELi4ELi2ELb0EEENS1_21CollectiveEpilogueBwdISB_SC_SE_Li256ELb0ELb0ELi2EEENS1_19SingleTileSchedulerILb0ELb0ELb0ELi128EEEEEEEEEvNT_6ParamsE)
        /*01d0*/ 	.word	0x00000004


	//----- nvinfo : EIATTR_FRAME_SIZE
	.align		4
.L_88:
        /*01d4*/ 	.byte	0x04, 0x11
        /*01d6*/ 	.short	(.L_90 - .L_89)
	.align		4
.L_89:
        /*01d8*/ 	.word	index@(_ZN7cutlass13device_kernelIN5flash19enable_sm80_to_sm89INS1_16FlashAttnBwdSm80INS1_25CollectiveMainloopBwdSm80ILi2ELi2EN4cute5tupleIJNS5_1CILi64EEENS7_ILi128EEENS7_ILi96EEEEEENS_10bfloat16_tEfNS_4arch4Sm80ELb0ELb1ELb1ELb0ELb0ELb0ELb0ELb0ELi2ELi2ELi4ELi2ELb0EEENS1_21CollectiveEpilogueBwdISB_SC_SE_Li256ELb0ELb0ELi2EEENS1_19SingleTileSchedulerILb0ELb0ELb0ELi128EEEEEEEEEvNT_6ParamsE)
        /*01dc*/ 	.word	0x00000000


	//----- nvinfo : EIATTR_REGCOUNT
	.align		4
.L_90:
        /*01e0*/ 	.byte	0x04, 0x2f
        /*01e2*/ 	.short	(.L_92 - .L_91)
	.align		4
.L_91:
        /*01e4*/ 	.word	index@(_ZN7cutlass13device_kernelIN5flash19enable_sm80_to_sm89INS1_16FlashAttnBwdSm80INS1_25CollectiveMainloopBwdSm80ILi2ELi2EN4cute5tupleIJNS5_1CILi64EEENS7_ILi128EEENS7_ILi96EEEEEENS_10bfloat16_tEfNS_4arch4Sm80ELb0ELb0ELb1ELb1ELb1ELb0ELb0ELb0ELi2ELi2ELi4ELi2ELb0EEENS1_24CollectiveEpilogueBwdGQAISB_fSE_Li256ELb1ELb1EEENS1_19SingleTileSchedulerILb1ELb0ELb0ELi128EEEEEEEEEvNT_6ParamsE)
        /*01e8*/ 	.word	0x00000004


	//----- nvinfo : EIATTR_FRAME_SIZE
	.align		4
.L_92:
        /*01ec*/ 	.byte	0x04, 0x11
        /*01ee*/ 	.short	(.L_94 - .L_93)
	.align		4
.L_93:
        /*01f0*/ 	.word	index@(_ZN7cutlass13device_kernelIN5flash19enable_sm80_to_sm89INS1_16FlashAttnBwdSm80INS1_25CollectiveMainloopBwdSm80ILi2ELi2EN4cute5tupleIJNS5_1CILi64EEENS7_ILi128EEENS7_ILi96EEEEEENS_10bfloat16_tEfNS_4arch4Sm80ELb0ELb0ELb1ELb1ELb1ELb0ELb0ELb0ELi2ELi2ELi4ELi2ELb0EEENS1_24CollectiveEpilogueBwdGQAISB_fSE_Li256ELb1ELb1EEENS1_19SingleTileSchedulerILb1ELb0ELb0ELi128EEEEEEEEEvNT_6ParamsE)
        /*01f4*/ 	.word	0x00000000


	//----- nvinfo : EIATTR_REGCOUNT
	.align		4
.L_94:
        /*01f8*/ 	.byte	0x04, 0x2f
        /*01fa*/ 	.short	(.L_96 - .L_95)
	.align		4
.L_95:
        /*01fc*/ 	.word	index@(_ZN7cutlass13device_kernelIN5flash19enable_sm80_to_sm89INS1_16FlashAttnBwdSm80INS1_25CollectiveMainloopBwdSm80ILi2ELi2EN4cute5tupleIJNS5_1CILi64EEENS7_ILi128EEENS7_ILi96EEEEEENS_10bfloat16_tEfNS_4arch4Sm80ELb0ELb0ELb1ELb1ELb0ELb0ELb0ELb0ELi2ELi2ELi4ELi2ELb0EEENS1_24CollectiveEpilogueBwdGQAISB_fSE_Li256ELb1ELb0EEENS1_19SingleTileSchedulerILb1ELb0ELb0ELi128EEEEEEEEEvNT_6ParamsE)
        /*0200*/ 	.word	0x00000004


	//----- nvinfo : EIATTR_FRAME_SIZE
	.align		4
.L_96:
        /*0204*/ 	.byte	0x04, 0x11
        /*0206*/ 	.short	(.L_98 - .L_97)
	.align		4
.L_97:
        /*0208*/ 	.word	index@(_ZN7cutlass13device_kernelIN5flash19enable_sm80_to_sm89INS1_16FlashAttnBwdSm80INS1_25CollectiveMainloopBwdSm80ILi2ELi2EN4cute5tupleIJNS5_1CILi64EEENS7_ILi128EEENS7_ILi96EEEEEENS_10bfloat16_tEfNS_4arch4Sm80ELb0ELb0ELb1ELb1ELb0ELb0ELb0ELb0ELi2ELi2ELi4ELi2ELb0EEENS1_24CollectiveEpilogueBwdGQAISB_fSE_Li256ELb1ELb0EEENS1_19SingleTileSchedulerILb1ELb0ELb0ELi128EEEEEEEEEvNT_6ParamsE)
        /*020c*/ 	.word	0x00000000


	//----- nvinfo : EIATTR_REGCOUNT
	.align		4
.L_98:
        /*0210*/ 	.byte	0x04, 0x2f
        /*0212*/ 	.short	(.L_100 - .L_99)
	.align		4
.L_99:
        /*0214*/ 	.word	index@(_ZN7cutlass13device_kernelIN5flash19enable_sm80_to_sm89INS1_16FlashAttnBwdSm80INS1_25CollectiveMainloopBwdSm80ILi2ELi2EN4cute5tupleIJNS5_1CILi64EEENS7_ILi128EEENS7_ILi96EEEEEENS_10bfloat16_tEfNS_4arch4Sm80ELb0ELb0ELb1ELb1ELb1ELb0ELb0ELb0ELi2ELi2ELi4ELi2ELb0EEENS1_21CollectiveEpilogueBwdISB_SC_SE_Li256ELb1ELb0ELi2EEENS1_19SingleTileSchedulerILb1ELb0ELb0ELi128EEEEEEEEEvNT_6ParamsE)
        /*0218*/ 	.word	0x00000004


	//----- nvinfo : EIATTR_FRAME_SIZE
	.align		4
.L_100:
        /*021c*/ 	.byte	0x04, 0x11
        /*021e*/ 	.short	(.L_102 - .L_101)
	.align		4
.L_101:
        /*0220*/ 	.word	index@(_ZN7cutlass13device_kernelIN5flash19enable_sm80_to_sm89INS1_16FlashAttnBwdSm80INS1_25CollectiveMainloopBwdSm80ILi2ELi2EN4cute5tupleIJNS5_1CILi64EEENS7_ILi128EEENS7_ILi96EEEEEENS_10bfloat16_tEfNS_4arch4Sm80ELb0ELb0ELb1ELb1ELb1ELb0ELb0ELb0ELi2ELi2ELi4ELi2ELb0EEENS1_21CollectiveEpilogueBwdISB_SC_SE_Li256ELb1ELb0ELi2EEENS1_19SingleTileSchedulerILb1ELb0ELb0ELi128EEEEEEEEEvNT_6ParamsE)
        /*0224*/ 	.word	0x00000000


	//----- nvinfo : EIATTR_REGCOUNT
	.align		4
.L_102:
        /*0228*/ 	.byte	0x04, 0x2f
        /*022a*/ 	.short	(.L_104 - .L_103)
	.align		4
.L_103:
        /*022c*/ 	.word	index@(_ZN7cutlass13device_kernelIN5flash19enable_sm80_to_sm89INS1_16FlashAttnBwdSm80INS1_25CollectiveMainloopBwdSm80ILi2ELi2EN4cute5tupleIJNS5_1CILi64EEENS7_ILi128EEENS7_ILi96EEEEEENS_10bfloat16_tEfNS_4arch4Sm80ELb0ELb0ELb1ELb1ELb0ELb0ELb0ELb0ELi2ELi2ELi4ELi2ELb0EEENS1_21CollectiveEpilogueBwdISB_SC_SE_Li256ELb1ELb0ELi2EEENS1_19SingleTileSchedulerILb1ELb0ELb0ELi128EEEEEEEEEvNT_6ParamsE)
        /*0230*/ 	.word	0x00000004


	//----- nvinfo : EIATTR_FRAME_SIZE
	.align		4
.L_104:
        /*0234*/ 	.byte	0x04, 0x11
        /*0236*/ 	.short	(.L_106 - .L_105)
	.align		4
.L_105:
        /*0238*/ 	.word	index@(_ZN7cutlass13device_kernelIN5flash19enable_sm80_to_sm89INS1_16FlashAttnBwdSm80INS1_25CollectiveMainloopBwdSm80ILi2ELi2EN4cute5tupleIJNS5_1CILi64EEENS7_ILi128EEENS7_ILi96EEEEEENS_10bfloat16_tEfNS_4arch4Sm80ELb0ELb0ELb1ELb1ELb0ELb0ELb0ELb0ELi2ELi2ELi4ELi2ELb0EEENS1_21CollectiveEpilogueBwdISB_SC_SE_Li256ELb1ELb0ELi2EEENS1_19SingleTileSchedulerILb1ELb0ELb0ELi128EEEEEEEEEvNT_6ParamsE)
        /*023c*/ 	.word	0x00000000


	//----- nvinfo : EIATTR_REGCOUNT
	.align		4
.L_106:
        /*0240*/ 	.byte	0x04, 0x2f
        /*0242*/ 	.short	(.L_108 - .L_107)
	.align		4
.L_107:
        /*0244*/ 	.word	index@(_ZN7cutlass13device_kernelIN5flash19enable_sm80_to_sm89INS1_16FlashAttnBwdSm80INS1_25CollectiveMainloopBwdSm80ILi2ELi2EN4cute5tupleIJNS5_1CILi64EEENS7_ILi128EEENS7_ILi96EEEEEENS_10bfloat16_tEfNS_4arch4Sm80ELb0ELb0ELb1ELb0ELb1ELb0ELb0ELb0ELi2ELi2ELi4ELi2ELb0EEENS1_24CollectiveEpilogueBwdGQAISB_fSE_Li256ELb0ELb1EEENS1_19SingleTileSchedulerILb0ELb0ELb0ELi128EEEEEEEEEvNT_6ParamsE)
        /*0248*/ 	.word	0x00000004


	//----- nvinfo : EIATTR_FRAME_SIZE
	.align		4
.L_108:
        /*024c*/ 	.byte	0x04, 0x11
        /*024e*/ 	.short	(.L_110 - .L_109)
	.align		4
.L_109:
        /*0250*/ 	.word	index@(_ZN7cutlass13device_kernelIN5flash19enable_sm80_to_sm89INS1_16FlashAttnBwdSm80INS1_25CollectiveMainloopBwdSm80ILi2ELi2EN4cute5tupleIJNS5_1CILi64EEENS7_ILi128EEENS7_ILi96EEEEEENS_10bfloat16_tEfNS_4arch4Sm80ELb0ELb0ELb1ELb0ELb1ELb0ELb0ELb0ELi2ELi2ELi4ELi2ELb0EEENS1_24CollectiveEpilogueBwdGQAISB_fSE_Li256ELb0ELb1EEENS1_19SingleTileSchedulerILb0ELb0ELb0ELi128EEEEEEEEEvNT_6ParamsE)
        /*0254*/ 	.word	0x00000000


	//----- nvinfo : EIATTR_REGCOUNT
	.align		4
.L_110:
        /*0258*/ 	.byte	0x04, 0x2f
        /*025a*/ 	.short	(.L_112 - .L_111)
	.align		4
.L_111:
        /*025c*/ 	.word	index@(_ZN7cutlass13device_kernelIN5flash19enable_sm80_to_sm89INS1_16FlashAttnBwdSm80INS1_25CollectiveMainloopBwdSm80ILi2ELi2EN4cute5tupleIJNS5_1CILi64EEENS7_ILi128EEENS7_ILi96EEEEEENS_10bfloat16_tEfNS_4arch4Sm80ELb0ELb0ELb1ELb0ELb0ELb0ELb0ELb0ELi2ELi2ELi4ELi2ELb0EEENS1_24CollectiveEpilogueBwdGQAISB_fSE_Li256ELb0ELb0EEENS1_19SingleTileSchedulerILb0ELb0ELb0ELi128EEEEEEEEEvNT_6ParamsE)
        /*0260*/ 	.word	0x00000004


	//----- nvinfo : EIATTR_FRAME_SIZE
	.align		4
.L_112:
        /*0264*/ 	.byte	0x04, 0x11
        /*0266*/ 	.short	(.L_114 - .L_113)
	.align		4
.L_113:
        /*0268*/ 	.word	index@(_ZN7cutlass13device_kernelIN5flash19enable_sm80_to_sm89INS1_16FlashAttnBwdSm80INS1_25CollectiveMainloopBwdSm80ILi2ELi2EN4cute5tupleIJNS5_1CILi64EEENS7_ILi128EEENS7_ILi96EEEEEENS_10bfloat16_tEfNS_4arch4Sm80ELb0ELb0ELb1ELb0ELb0ELb0ELb0ELb0ELi2ELi2ELi4ELi2ELb0EEENS1_24CollectiveEpilogueBwdGQAISB_fSE_Li256ELb0ELb0EEENS1_19SingleTileSchedulerILb0ELb0ELb0ELi128EEEEEEEEEvNT_6ParamsE)
        /*026c*/ 	.word	0x00000000


	//----- nvinfo : EIATTR_REGCOUNT
	.align		4
.L_114:
        /*0270*/ 	.byte	0x04, 0x2f
        /*0272*/ 	.short	(.L_116 - .L_115)
	.align		4
.L_115:
        /*0274*/ 	.word	index@(_ZN7cutlass13device_kernelIN5flash19enable_sm80_to_sm89INS1_16FlashAttnBwdSm80INS1_25CollectiveMainloopBwdSm80ILi2ELi2EN4cute5tupleIJNS5_1CILi64EEENS7_ILi128EEENS7_ILi96EEEEEENS_10bfloat16_tEfNS_4arch4Sm80ELb0ELb0ELb1ELb0ELb1ELb0ELb0ELb0ELi2ELi2ELi4ELi2ELb0EEENS1_21CollectiveEpilogueBwdISB_SC_SE_Li256ELb0ELb0ELi2EEENS1_19SingleTileSchedulerILb0ELb0ELb0ELi128EEEEEEEEEvNT_6ParamsE)
        /*0278*/ 	.word	0x00000004


	//----- nvinfo : EIATTR_FRAME_SIZE
	.align		4
.L_116:
        /*027c*/ 	.byte	0x04, 0x11
        /*027e*/ 	.short	(.L_118 - .L_117)
	.align		4
.L_117:
        /*0280*/ 	.word	index@(_ZN7cutlass13device_kernelIN5flash19enable_sm80_to_sm89INS1_16FlashAttnBwdSm80INS1_25CollectiveMainloopBwdSm80ILi2ELi2EN4cute5tupleIJNS5_1CILi64EEENS7_ILi128EEENS7_ILi96EEEEEENS_10bfloat16_tEfNS_4arch4Sm80ELb0ELb0ELb1ELb0ELb1ELb0ELb0ELb0ELi2ELi2ELi4ELi2ELb0EEENS1_21CollectiveEpilogueBwdISB_SC_SE_Li256ELb0ELb0ELi2EEENS1_19SingleTileSchedulerILb0ELb0ELb0ELi128EEEEEEEEEvNT_6ParamsE)
        /*0284*/ 	.word	0x00000000


	//----- nvinfo : EIATTR_REGCOUNT
	.align		4
.L_118:
        /*0288*/ 	.byte	0x04, 0x2f
        /*028a*/ 	.short	(.L_120 - .L_119)
	.align		4
.L_119:
        /*028c*/ 	.word	index@(_ZN7cutlass13device_kernelIN5flash19enable_sm80_to_sm89INS1_16FlashAttnBwdSm80INS1_25CollectiveMainloopBwdSm80ILi2ELi2EN4cute5tupleIJNS5_1CILi64EEENS7_ILi128EEENS7_ILi96EEEEEENS_10bfloat16_tEfNS_4arch4Sm80ELb0ELb0ELb1ELb0ELb0ELb0ELb0ELb0ELi2ELi2ELi4ELi2ELb0EEENS1_21CollectiveEpilogueBwdISB_SC_SE_Li256ELb0ELb0ELi2EEENS1_19SingleTileSchedulerILb0ELb0ELb0ELi128EEEEEEEEEvNT_6ParamsE)
        /*0290*/ 	.word	0x00000004


	//----- nvinfo : EIATTR_FRAME_SIZE
	.align		4
.L_120:
        /*0294*/ 	.byte	0x04, 0x11
        /*0296*/ 	.short	(.L_122 - .L_121)
	.align		4
.L_121:
        /*0298*/ 	.word	index@(_ZN7cutlass13device_kernelIN5flash19enable_sm80_to_sm89INS1_16FlashAttnBwdSm80INS1_25CollectiveMainloopBwdSm80ILi2ELi2EN4cute5tupleIJNS5_1CILi64EEENS7_ILi128EEENS7_ILi96EEEEEENS_10bfloat16_tEfNS_4arch4Sm80ELb0ELb0ELb1ELb0ELb0ELb0ELb0ELb0ELi2ELi2ELi4ELi2ELb0EEENS1_21CollectiveEpilogueBwdISB_SC_SE_Li256ELb0ELb0ELi2EEENS1_19SingleTileSchedulerILb0ELb0ELb0ELi128EEEEEEEEEvNT_6ParamsE)
        /*029c*/ 	.word	0x00000000


	//----- nvinfo : EIATTR_REGCOUNT
	.align		4
.L_122:
        /*02a0*/ 	.byte	0x04, 0x2f
        /*02a2*/ 	.short	(.L_124 - .L_123)
	.align		4
.L_123:
        /*02a4*/ 	.word	index@(_ZN7cutlass13device_kernelIN5flash19enable_sm80_to_sm89INS1_16FlashAttnBwdSm80INS1_25CollectiveMainloopBwdSm80ILi2ELi1EN4cute5tupleIJNS5_1CILi64EEENS7_ILi128EEENS7_ILi96EEEEEENS_10bfloat16_tEfNS_4arch4Sm80ELb1ELb0ELb1ELb1ELb1ELb0ELb0ELb0ELi2ELi2ELi4ELi2ELb1EEENS1_24CollectiveEpilogueBwdGQAISB_fSE_Li256ELb1ELb1EEENS1_25SingleTileBwdLPTSchedulerILb1ELi128ELb1EEEEEEEEEvNT_6ParamsE)
        /*02a8*/ 	.word	0x00000004


	//----- nvinfo : EIATTR_FRAME_SIZE
	.align		4
.L_124:
        /*02ac*/ 	.byte	0x04, 0x11
        /*02ae*/ 	.short	(.L_126 - .L_125)
	.align		4
.L_125:
        /*02b0*/ 	.word	index@(_ZN7cutlass13device_kernelIN5flash19enable_sm80_to_sm89INS1_16FlashAttnBwdSm80INS1_25CollectiveMainloopBwdSm80ILi2ELi1EN4cute5tupleIJNS5_1CILi64EEENS7_ILi128EEENS7_ILi96EEEEEENS_10bfloat16_tEfNS_4arch4Sm80ELb1ELb0ELb1ELb1ELb1ELb0ELb0ELb0ELi2ELi2ELi4ELi2ELb1EEENS1_24CollectiveEpilogueBwdGQAISB_fSE_Li256ELb1ELb1EEENS1_25SingleTileBwdLPTSchedulerILb1ELi128ELb1EEEEEEEEEvNT_6ParamsE)
        /*02b4*/ 	.word	0x00000000


	//----- nvinfo : EIATTR_REGCOUNT
	.align		4
.L_126:
        /*02b8*/ 	.byte	0x04, 0x2f
        /*02ba*/ 	.short	(.L_128 - .L_127)
	.align		4
.L_127:
        /*02bc*/ 	.word	index@(_ZN7cutlass13device_kernelIN5flash19enable_sm80_to_sm89INS1_16FlashAttnBwdSm80INS1_25CollectiveMainloopBwdSm80ILi2ELi1EN4cute5tupleIJNS5_1CILi64EEENS7_ILi128EEENS7_ILi96EEEEEENS_10bfloat16_tEfNS_4arch4Sm80ELb1ELb0ELb1ELb1ELb0ELb0ELb0ELb0ELi2ELi2ELi4ELi2ELb1EEENS1_24CollectiveEpilogueBwdGQAISB_fSE_Li256ELb1ELb0EEENS1_25SingleTileBwdLPTSchedulerILb1ELi128ELb0EEEEEEEEEvNT_6ParamsE)
        /*02c0*/ 	.word	0x00000004


	//----- nvinfo : EIATTR_FRAME_SIZE
	.align		4
.L_128:
        /*02c4*/ 	.byte	0x04, 0x11
        /*02c6*/ 	.short	(.L_130 - .L_129)
	.align		4
.L_129:
        /*02c8*/ 	.word	index@(_ZN7cutlass13device_kernelIN5flash19enable_sm80_to_sm89INS1_16FlashAttnBwdSm80INS1_25CollectiveMainloopBwdSm80ILi2ELi1EN4cute5tupleIJNS5_1CILi64EEENS7_ILi128EEENS7_ILi96EEEEEENS_10bfloat16_tEfNS_4arch4Sm80ELb1ELb0ELb1ELb1ELb0ELb0ELb0ELb0ELi2ELi2ELi4ELi2ELb1EEENS1_24CollectiveEpilogueBwdGQAISB_fSE_Li256ELb1ELb0EEENS1_25SingleTileBwdLPTSchedulerILb1ELi128ELb0EEEEEEEEEvNT_6ParamsE)
        /*02cc*/ 	.word	0x00000000


	//----- nvinfo : EIATTR_REGCOUNT
	.align		4
.L_130:
        /*02d0*/ 	.byte	0x04, 0x2f
        /*02d2*/ 	.short	(.L_132 - .L_131)
	.align		4
.L_131:
        /*02d4*/ 	.word	index@(_ZN7cutlass13device_kernelIN5flash19enable_sm80_to_sm89INS1_16FlashAttnBwdSm80INS1_25CollectiveMainloopBwdSm80ILi2ELi1EN4cute5tupleIJNS5_1CILi64EEENS7_ILi128EEENS7_ILi96EEEEEENS_10bfloat16_tEfNS_4arch4Sm80ELb1ELb0ELb1ELb1ELb1ELb0ELb0ELb0ELi2ELi2ELi4ELi2ELb1EEENS1_21CollectiveEpilogueBwdISB_SC_SE_Li256ELb1ELb0ELi2EEENS1_25SingleTileBwdLPTSchedulerILb1ELi128ELb1EEEEEEEEEvNT_6ParamsE)
        /*02d8*/ 	.word	0x00000004


	//----- nvinfo : EIATTR_FRAME_SIZE
	.align		4
.L_132:
        /*02dc*/ 	.byte	0x04, 0x11
        /*02de*/ 	.short	(.L_134 - .L_133)
	.align		4
.L_133:
        /*02e0*/ 	.word	index@(_ZN7cutlass13device_kernelIN5flash19enable_sm80_to_sm89INS1_16FlashAttnBwdSm80INS1_25CollectiveMainloopBwdSm80ILi2ELi1EN4cute5tupleIJNS5_1CILi64EEENS7_ILi128EEENS7_ILi96EEEEEENS_10bfloat16_tEfNS_4arch4Sm80ELb1ELb0ELb1ELb1ELb1ELb0ELb0ELb0ELi2ELi2ELi4ELi2ELb1EEENS1_21CollectiveEpilogueBwdISB_SC_SE_Li256ELb1ELb0ELi2EEENS1_25SingleTileBwdLPTSchedulerILb1ELi128ELb1EEEEEEEEEvNT_6ParamsE)
        /*02e4*/ 	.word	0x00000000


	//----- nvinfo : EIATTR_REGCOUNT
	.align		4
.L_134:
        /*02e8*/ 	.byte	0x04, 0x2f
        /*02ea*/ 	.short	(.L_136 - .L_135)
	.align		4
.L_135:
        /*02ec*/ 	.word	index@(_ZN7cutlass13device_kernelIN5flash19enable_sm80_to_sm89INS1_16FlashAttnBwdSm80INS1_25CollectiveMainloopBwdSm80ILi2ELi1EN4cute5tupleIJNS5_1CILi64EEENS7_ILi128EEENS7_ILi96EEEEEENS_10bfloat16_tEfNS_4arch4Sm80ELb1ELb0ELb1ELb1ELb0ELb0ELb0ELb0ELi2ELi2ELi4ELi2ELb1EEENS1_21CollectiveEpilogueBwdISB_SC_SE_Li256ELb1ELb0ELi2EEENS1_25SingleTileBwdLPTSchedulerILb1ELi128ELb0EEEEEEEEEvNT_6ParamsE)
        /*02f0*/ 	.word	0x00000004


	//----- nvinfo : EIATTR_FRAME_SIZE
	.align		4
.L_136:
        /*02f4*/ 	.byte	0x04, 0x11
        /*02f6*/ 	.short	(.L_138 - .L_137)
	.align		4
.L_137:
        /*02f8*/ 	.word	index@(_ZN7cutlass13device_kernelIN5flash19enable_sm80_to_sm89INS1_16FlashAttnBwdSm80INS1_25CollectiveMainloopBwdSm80ILi2ELi1EN4cute5tupleIJNS5_1CILi64EEENS7_ILi128EEENS7_ILi96EEEEEENS_10bfloat16_tEfNS_4arch4Sm80ELb1ELb0ELb1ELb1ELb0ELb0ELb0ELb0ELi2ELi2ELi4ELi2ELb1EEENS1_21CollectiveEpilogueBwdISB_SC_SE_Li256ELb1ELb0ELi2EEENS1_25SingleTileBwdLPTSchedulerILb1ELi128ELb0EEEEEEEEEvNT_6ParamsE)
        /*02fc*/ 	.word	0x00000000


	//----- nvinfo : EIATTR_REGCOUNT
	.align		4
.L_138:
        /*0300*/ 	.byte	0x04, 0x2f
        /*0302*/ 	.short	(.L_140 - .L_139)
	.align		4
.L_139:
        /*0304*/ 	.word	index@(_ZN7cutlass13device_kernelIN5flash19enable_sm80_to_sm89INS1_16FlashAttnBwdSm80INS1_25CollectiveMainloopBwdSm80ILi2ELi1EN4cute5tupleIJNS5_1CILi64EEENS7_ILi128EEENS7_ILi96EEEEEENS_10bfloat16_tEfNS_4arch4Sm80ELb1ELb0ELb1ELb0ELb1ELb0ELb0ELb0ELi2ELi2ELi4ELi2ELb1EEENS1_24CollectiveEpilogueBwdGQAISB_fSE_Li256ELb0ELb1EEENS1_25SingleTileBwdLPTSchedulerILb0ELi128ELb1EEEEEEEEEvNT_6ParamsE)
        /*0308*/ 	.word	0x00000004


	//----- nvinfo : EIATTR_FRAME_SIZE
	.align		4
.L_140:
        /*030c*/ 	.byte	0x04, 0x11
        /*030e*/ 	.short	(.L_142 - .L_141)
	.align		4
.L_141:
        /*0310*/ 	.word	index@(_ZN7cutlass13device_kernelIN5flash19enable_sm80_to_sm89INS1_16FlashAttnBwdSm80INS1_25CollectiveMainloopBwdSm80ILi2ELi1EN4cute5tupleIJNS5_1CILi64EEENS7_ILi128EEENS7_ILi96EEEEEENS_10bfloat16_tEfNS_4arch4Sm80ELb1ELb0ELb1ELb0ELb1ELb0ELb0ELb0ELi2ELi2ELi4ELi2ELb1EEENS1_24CollectiveEpilogueBwdGQAISB_fSE_Li256ELb0ELb1EEENS1_25SingleTileBwdLPTSchedulerILb0ELi128ELb1EEEEEEEEEvNT_6ParamsE)
        /*0314*/ 	.word	0x00000000


	//----- nvinfo : EIATTR_REGCOUNT
	.align		4
.L_142:
        /*0318*/ 	.byte	0x04, 0x2f
        /*031a*/ 	.short	(.L_144 - .L_143)
	.align		4
.L_143:
        /*031c*/ 	.word	index@(_ZN7cutlass13device_kernelIN5flash19enable_sm80_to_sm89INS1_16FlashAttnBwdSm80INS1_25CollectiveMainloopBwdSm80ILi2ELi1EN4cute5tupleIJNS5_1CILi64EEENS7_ILi128EEENS7_ILi96EEEEEENS_10bfloat16_tEfNS_4arch4Sm80ELb1ELb0ELb1ELb0ELb0ELb0ELb0ELb0ELi2ELi2ELi4ELi2ELb1EEENS1_24CollectiveEpilogueBwdGQAISB_fSE_Li256ELb0ELb0EEENS1_25SingleTileBwdLPTSchedulerILb0ELi128ELb0EEEEEEEEEvNT_6ParamsE)
        /*0320*/ 	.word	0x00000004


	//----- nvinfo : EIATTR_FRAME_SIZE
	.align		4
.L_144:
        /*0324*/ 	.byte	0x04, 0x11
        /*0326*/ 	.short	(.L_146 - .L_145)
	.align		4
.L_145:
        /*0328*/ 	.word	index@(_ZN7cutlass13device_kernelIN5flash19enable_sm80_to_sm89INS1_16FlashAttnBwdSm80INS1_25CollectiveMainloopBwdSm80ILi2ELi1EN4cute5tupleIJNS5_1CILi64EEENS7_ILi128EEENS7_ILi96EEEEEENS_10bfloat16_tEfNS_4arch4Sm80ELb1ELb0ELb1ELb0ELb0ELb0ELb0ELb0ELi2ELi2ELi4ELi2ELb1EEENS1_24CollectiveEpilogueBwdGQAISB_fSE_Li256ELb0ELb0EEENS1_25SingleTileBwdLPTSchedulerILb0ELi128ELb0EEEEEEEEEvNT_6ParamsE)
        /*032c*/ 	.word	0x00000000


	//----- nvinfo : EIATTR_REGCOUNT
	.align		4
.L_146:
        /*0330*/ 	.byte	0x04, 0x2f
        /*0332*/ 	.short	(.L_148 - .L_147)
	.align		4
.L_147:
        /*0334*/ 	.word	index@(_ZN7cutlass13device_kernelIN5flash19enable_sm80_to_sm89INS1_16FlashAttnBwdSm80INS1_25CollectiveMainloopBwdSm80ILi2ELi1EN4cute5tupleIJNS5_1CILi64EEENS7_ILi128EEENS7_ILi96EEEEEENS_10bfloat16_tEfNS_4arch4Sm80ELb1ELb0ELb1ELb0ELb1ELb0ELb0ELb0ELi2ELi2ELi4ELi2ELb1EEENS1_21CollectiveEpilogueBwdISB_SC_SE_Li256ELb0ELb0ELi2EEENS1_25SingleTileBwdLPTSchedulerILb0ELi128ELb1EEEEEEEEEvNT_6ParamsE)
        /*0338*/ 	.word	0x00000004


	//----- nvinfo : EIATTR_FRAME_SIZE
	.align		4
.L_148:
        /*033c*/ 	.byte	0x04, 0x11
        /*033e*/ 	.short	(.L_150 - .L_149)
	.align		4
.L_149:
        /*0340*/ 	.word	index@(_ZN7cutlass13device_kernelIN5flash19enable_sm80_to_sm89INS1_16FlashAttnBwdSm80INS1_25CollectiveMainloopBwdSm80ILi2ELi1EN4cute5tupleIJNS5_1CILi64EEENS7_ILi128EEENS7_ILi96EEEEEENS_10bfloat16_tEfNS_4arch4Sm80ELb1ELb0ELb1ELb0ELb1ELb0ELb0ELb0ELi2ELi2ELi4ELi2ELb1EEENS1_21CollectiveEpilogueBwdISB_SC_SE_Li256ELb0ELb0ELi2EEENS1_25SingleTileBwdLPTSchedulerILb0ELi128ELb1EEEEEEEEEvNT_6ParamsE)
        /*0344*/ 	.word	0x00000000


	//----- nvinfo : EIATTR_REGCOUNT
	.align		4
.L_150:
        /*0348*/ 	.byte	0x04, 0x2f
        /*034a*/ 	.short	(.L_152 - .L_151)
	.align		4
.L_151:
        /*034c*/ 	.word	index@(_ZN7cutlass13device_kernelIN5flash19enable_sm80_to_sm89INS1_16FlashAttnBwdSm80INS1_25CollectiveMainloopBwdSm80ILi2ELi1EN4cute5tupleIJNS5_1CILi64EEENS7_ILi128EEENS7_ILi96EEEEEENS_10bfloat16_tEfNS_4arch4Sm80ELb1ELb0ELb1ELb0ELb0ELb0ELb0ELb0ELi2ELi2ELi4ELi2ELb1EEENS1_21CollectiveEpilogueBwdISB_SC_SE_Li256ELb0ELb0ELi2EEENS1_25SingleTileBwdLPTSchedulerILb0ELi128ELb0EEEEEEEEEvNT_6ParamsE)
        /*0350*/ 	.word	0x00000004


	//----- nvinfo : EIATTR_FRAME_SIZE
	.align		4
.L_152:
        /*0354*/ 	.byte	0x04, 0x11
        /*0356*/ 	.short	(.L_154 - .L_153)
	.align		4
.L_153:
        /*0358*/ 	.word	index@(_ZN7cutlass13device_kernelIN5flash19enable_sm80_to_sm89INS1_16FlashAttnBwdSm80INS1_25CollectiveMainloopBwdSm80ILi2ELi1EN4cute5tupleIJNS5_1CILi64EEENS7_ILi128EEENS7_ILi96EEEEEENS_10bfloat16_tEfNS_4arch4Sm80ELb1ELb0ELb1ELb0ELb0ELb0ELb0ELb0ELi2ELi2ELi4ELi2ELb1EEENS1_21CollectiveEpilogueBwdISB_SC_SE_Li256ELb0ELb0ELi2EEENS1_25SingleTileBwdLPTSchedulerILb0ELi128ELb0EEEEEEEEEvNT_6ParamsE)
        /*035c*/ 	.word	0x00000000


	//----- nvinfo : EIATTR_REGCOUNT
	.align		4
.L_154:
        /*0360*/ 	.byte	0x04, 0x2f
        /*0362*/ 	.short	(.L_156 - .L_155)
	.align		4
.L_155:
        /*0364*/ 	.word	index@(_ZN7cutlass13device_kernelIN5flash19enable_sm80_to_sm89INS1_16FlashAttnBwdSm80INS1_25CollectiveMainloopBwdSm80ILi2ELi1EN4cute5tupleIJNS5_1CILi64EEENS7_ILi128EEENS7_ILi96EEEEEENS_10bfloat16_tEfNS_4arch4Sm80ELb0ELb1ELb1ELb1ELb1ELb0ELb0ELb0ELi2ELi2ELi4ELi2ELb1EEENS1_24CollectiveEpilogueBwdGQAISB_fSE_Li256ELb1ELb1EEENS1_19SingleTileSchedulerILb1ELb0ELb0ELi128EEEEEEEEEvNT_6ParamsE)
        /*0368*/ 	.word	0x00000004


	//----- nvinfo : EIATTR_FRAME_SIZE
	.align		4
.L_156:
        /*036c*/ 	.byte	0x04, 0x11
        /*036e*/ 	.short	(.L_158 - .L_157)
	.align		4
.L_157:
        /*0370*/ 	.word	index@(_ZN7cutlass13device_kernelIN5flash19enable_sm80_to_sm89INS1_16FlashAttnBwdSm80INS1_25CollectiveMainloopBwdSm80ILi2ELi1EN4cute5tupleIJNS5_1CILi64EEENS7_ILi128EEENS7_ILi96EEEEEENS_10bfloat16_tEfNS_4arch4Sm80ELb0ELb1ELb1ELb1ELb1ELb0ELb0ELb0ELi2ELi2ELi4ELi2ELb1EEENS1_24CollectiveEpilogueBwdGQAISB_fSE_Li256ELb1ELb1EEENS1_19SingleTileSchedulerILb1ELb0ELb0ELi128EEEEEEEEEvNT_6ParamsE)
        /*0374*/ 	.word	0x00000000


	//----- nvinfo : EIATTR_REGCOUNT
	.align		4
.L_158:
        /*0378*/ 	.byte	0x04, 0x2f
        /*037a*/ 	.short	(.L_160 - .L_159)
	.align		4
.L_159:
        /*037c*/ 	.word	index@(_ZN7cutlass13device_kernelIN5flash19enable_sm80_to_sm89INS1_16FlashAttnBwdSm80INS1_25CollectiveMainloopBwdSm80ILi2ELi1EN4cute5tupleIJNS5_1CILi64EEENS7_ILi128EEENS7_ILi96EEEEEENS_10bfloat16_tEfNS_4arch4Sm80ELb0ELb1ELb1ELb1ELb0ELb0ELb0ELb0ELi2ELi2ELi4ELi2ELb1EEENS1_24CollectiveEpilogueBwdGQAISB_fSE_Li256ELb1ELb0EEENS1_19SingleTileSchedulerILb1ELb0ELb0ELi128EEEEEEEEEvNT_6ParamsE)
        /*0380*/ 	.word	0x00000004


	//----- nvinfo : EIATTR_FRAME_SIZE
	.align		4
.L_160:
        /*0384*/ 	.byte	0x04, 0x11
        /*0386*/ 	.short	(.L_162 - .L_161)
	.align		4
.L_161:
        /*0388*/ 	.word	index@(_ZN7cutlass13device_kernelIN5flash19enable_sm80_to_sm89INS1_16FlashAttnBwdSm80INS1_25CollectiveMainloopBwdSm80ILi2ELi1EN4cute5tupleIJNS5_1CILi64EEENS7_ILi128EEENS7_ILi96EEEEEENS_10bfloat16_tEfNS_4arch4Sm80ELb0ELb1ELb1ELb1ELb0ELb0ELb0ELb0ELi2ELi2ELi4ELi2ELb1EEENS1_24CollectiveEpilogueBwdGQAISB_fSE_Li256ELb1ELb0EEENS1_19SingleTileSchedulerILb1ELb0ELb0ELi128EEEEEEEEEvNT_6ParamsE)
        /*038c*/ 	.word	0x00000000


	//----- nvinfo : EIATTR_REGCOUNT
	.align		4
.L_162:
        /*0390*/ 	.byte	0x04, 0x2f
        /*0392*/ 	.short	(.L_164 - .L_163)
	.align		4
.L_163:
        /*0394*/ 	.word	index@(_ZN7cutlass13device_kernelIN5flash19enable_sm80_to_sm89INS1_16FlashAttnBwdSm80INS1_25CollectiveMainloopBwdSm80ILi2ELi1EN4cute5tupleIJNS5_1CILi64EEENS7_ILi128EEENS7_ILi96EEEEEENS_10bfloat16_tEfNS_4arch4Sm80ELb0ELb1ELb1ELb1ELb1ELb0ELb0ELb0ELi2ELi2ELi4ELi2ELb1EEENS1_21CollectiveEpilogueBwdISB_SC_SE_Li256ELb1ELb0ELi2EEENS1_19SingleTileSchedulerILb1ELb0ELb0ELi128EEEEEEEEEvNT_6ParamsE)
        /*0398*/ 	.word	0x00000004


	//----- nvinfo : EIATTR_FRAME_SIZE
	.align		4
.L_164:
        /*039c*/ 	.byte	0x04, 0x11
        /*039e*/ 	.short	(.L_166 - .L_165)
	.align		4
.L_165:
        /*03a0*/ 	.word	index@(_ZN7cutlass13device_kernelIN5flash19enable_sm80_to_sm89INS1_16FlashAttnBwdSm80INS1_25CollectiveMainloopBwdSm80ILi2ELi1EN4cute5tupleIJNS5_1CILi64EEENS7_ILi128EEENS7_ILi96EEEEEENS_10bfloat16_tEfNS_4arch4Sm80ELb0ELb1ELb1ELb1ELb1ELb0ELb0ELb0ELi2ELi2ELi4ELi2ELb1EEENS1_21CollectiveEpilogueBwdISB_SC_SE_Li256ELb1ELb0ELi2EEENS1_19SingleTileSchedulerILb1ELb0ELb0ELi128EEEEEEEEEvNT_6ParamsE)
        /*03a4*/ 	.word	0x00000000


	//----- nvinfo : EIATTR_REGCOUNT
	.align		4
.L_166:
        /*03a8*/ 	.byte	0x04, 0x2f
        /*03aa*/ 	.short	(.L_168 - .L_167)
	.align		4
.L_167:
        /*03ac*/ 	.word	index@(_ZN7cutlass13device_kernelIN5flash19enable_sm80_to_sm89INS1_16FlashAttnBwdSm80INS1_25CollectiveMainloopBwdSm80ILi2ELi1EN4cute5tupleIJNS5_1CILi64EEENS7_ILi128EEENS7_ILi96EEEEEENS_10bfloat16_tEfNS_4arch4Sm80ELb0ELb1ELb1ELb1ELb0ELb0ELb0ELb0ELi2ELi2ELi4ELi2ELb1EEENS1_21CollectiveEpilogueBwdISB_SC_SE_Li256ELb1ELb0ELi2EEENS1_19SingleTileSchedulerILb1ELb0ELb0ELi128EEEEEEEEEvNT_6ParamsE)
        /*03b0*/ 	.word	0x00000004


	//----- nvinfo : EIATTR_FRAME_SIZE
	.align		4
.L_168:
        /*03b4*/ 	.byte	0x04, 0x11
        /*03b6*/ 	.short	(.L_170 - .L_169)
	.align		4
.L_169:
        /*03b8*/ 	.word	index@(_ZN7cutlass13device_kernelIN5flash19enable_sm80_to_sm89INS1_16FlashAttnBwdSm80INS1_25CollectiveMainloopBwdSm80ILi2ELi1EN4cute5tupleIJNS5_1CILi64EEENS7_ILi128EEENS7_ILi96EEEEEENS_10bfloat16_tEfNS_4arch4Sm80ELb0ELb1ELb1ELb1ELb0ELb0ELb0ELb0ELi2ELi2ELi4ELi2ELb1EEENS1_21CollectiveEpilogueBwdISB_SC_SE_Li256ELb1ELb0ELi2EEENS1_19SingleTileSchedulerILb1ELb0ELb0ELi128EEEEEEEEEvNT_6ParamsE)
        /*03bc*/ 	.word	0x00000000


	//----- nvinfo : EIATTR_REGCOUNT
	.align		4
.L_170:
        /*03c0*/ 	.byte	0x04, 0x2f
        /*03c2*/ 	.short	(.L_172 - .L_171)
	.align		4
.L_171:
        /*03c4*/ 	.word	index@(_ZN7cutlass13device_kernelIN5flash19enable_sm80_to_sm89INS1_16FlashAttnBwdSm80INS1_25CollectiveMainloopBwdSm80ILi2ELi1EN4cute5tupleIJNS5_1CILi64EEENS7_ILi128EEENS7_ILi96EEEEEENS_10bfloat16_tEfNS_4arch4Sm80ELb0ELb1ELb1ELb0ELb1ELb0ELb0ELb0ELi2ELi2ELi4ELi2ELb1EEENS1_24CollectiveEpilogueBwdGQAISB_fSE_Li256ELb0ELb1EEENS1_19SingleTileSchedulerILb0ELb0ELb0ELi128EEEEEEEEEvNT_6ParamsE)
        /*03c8*/ 	.word	0x00000004


	//----- nvinfo : EIATTR_FRAME_SIZE
	.align		4
.L_172:
        /*03cc*/ 	.byte	0x04, 0x11
        /*03ce*/ 	.short	(.L_174 - .L_173)
	.align		4
.L_173:
        /*03d0*/ 	.word	index@(_ZN7cutlass13device_kernelIN5flash19enable_sm80_to_sm89INS1_16FlashAttnBwdSm80INS1_25CollectiveMainloopBwdSm80ILi2ELi1EN4cute5tupleIJNS5_1CILi64EEENS7_ILi128EEENS7_ILi96EEEEEENS_10bfloat16_tEfNS_4arch4Sm80ELb0ELb1ELb1ELb0ELb1ELb0ELb0ELb0ELi2ELi2ELi4ELi2ELb1EEENS1_24CollectiveEpilogueBwdGQAISB_fSE_Li256ELb0ELb1EEENS1_19SingleTileSchedulerILb0ELb0ELb0ELi128EEEEEEEEEvNT_6ParamsE)
        /*03d4*/ 	.word	0x00000000


	//----- nvinfo : EIATTR_REGCOUNT
	.align		4
.L_174:
        /*03d8*/ 	.byte	0x04, 0x2f
        /*03da*/ 	.short	(.L_176 - .L_175)
	.align		4
.L_175:
        /*03dc*/ 	.word	index@(_ZN7cutlass13device_kernelIN5flash19enable_sm80_to_sm89INS1_16FlashAttnBwdSm80INS1_25CollectiveMainloopBwdSm80ILi2ELi1EN4cute5tupleIJNS5_1CILi64EEENS7_ILi128EEENS7_ILi96EEEEEENS_10bfloat16_tEfNS_4arch4Sm80ELb0ELb1ELb1ELb0ELb0ELb0ELb0ELb0ELi2ELi2ELi4ELi2ELb1EEENS1_24CollectiveEpilogueBwdGQAISB_fSE_Li256ELb0ELb0EEENS1_19SingleTileSchedulerILb0ELb0ELb0ELi128EEEEEEEEEvNT_6ParamsE)
        /*03e0*/ 	.word	0x00000004


	//----- nvinfo : EIATTR_FRAME_SIZE
	.align		4
.L_176:
        /*03e4*/ 	.byte	0x04, 0x11
        /*03e6*/ 	.short	(.L_178 - .L_177)
	.align		4
.L_177:
        /*03e8*/ 	.word	index@(_ZN7cutlass13device_kernelIN5flash19enable_sm80_to_sm89INS1_16FlashAttnBwdSm80INS1_25CollectiveMainloopBwdSm80ILi2ELi1EN4cute5tupleIJNS5_1CILi64EEENS7_ILi128EEENS7_ILi96EEEEEENS_10bfloat16_tEfNS_4arch4Sm80ELb0ELb1ELb1ELb0ELb0ELb0ELb0ELb0ELi2ELi2ELi4ELi2ELb1EEENS1_24CollectiveEpilogueBwdGQAISB_fSE_Li256ELb0ELb0EEENS1_19SingleTileSchedulerILb0ELb0ELb0ELi128EEEEEEEEEvNT_6ParamsE)
        /*03ec*/ 	.word	0x00000000


	//----- nvinfo : EIATTR_REGCOUNT
	.align		4
.L_178:
        /*03f0*/ 	.byte	0x04, 0x2f
        /*03f2*/ 	.short	(.L_180 - .L_179)
	.align		4
.L_179:
        /*03f4*/ 	.word	index@(_ZN7cutlass13device_kernelIN5flash19enable_sm80_to_sm89INS1_16FlashAttnBwdSm80INS1_25CollectiveMainloopBwdSm80ILi2ELi1EN4cute5tupleIJNS5_1CILi64EEENS7_ILi128EEENS7_ILi96EEEEEENS_10bfloat16_tEfNS_4arch4Sm80ELb0ELb1ELb1ELb0ELb1ELb0ELb0ELb0ELi2ELi2ELi4ELi2ELb1EEENS1_21CollectiveEpilogueBwdISB_SC_SE_Li256ELb0ELb0ELi2EEENS1_19SingleTileSchedulerILb0ELb0ELb0ELi128EEEEEEEEEvNT_6ParamsE)
        /*03f8*/ 	.word	0x00000004


	//----- nvinfo : EIATTR_FRAME_SIZE
	.align		4
.L_180:
        /*03fc*/ 	.byte	0x04, 0x11
        /*03fe*/ 	.short	(.L_182 - .L_181)
	.align		4
.L_181:
        /*0400*/ 	.word	index@(_ZN7cutlass13device_kernelIN5flash19enable_sm80_to_sm89INS1_16FlashAttnBwdSm80INS1_25CollectiveMainloopBwdSm80ILi2ELi1EN4cute5tupleIJNS5_1CILi64EEENS7_ILi128EEENS7_ILi96EEEEEENS_10bfloat16_tEfNS_4arch4Sm80ELb0ELb1ELb1ELb0ELb1ELb0ELb0ELb0ELi2ELi2ELi4ELi2ELb1EEENS1_21CollectiveEpilogueBwdISB_SC_SE_Li256ELb0ELb0ELi2EEENS1_19SingleTileSchedulerILb0ELb0ELb0ELi128EEEEEEEEEvNT_6ParamsE)
        /*0404*/ 	.word	0x00000000


	//----- nvinfo : EIATTR_REGCOUNT
	.align		4
.L_182:
        /*0408*/ 	.byte	0x04, 0x2f
        /*040a*/ 	.short	(.L_184 - .L_183)
	.align		4
.L_183:
        /*040c*/ 	.word	index@(_ZN7cutlass13device_kernelIN5flash19enable_sm80_to_sm89INS1_16FlashAttnBwdSm80INS1_25CollectiveMainloopBwdSm80ILi2ELi1EN4cute5tupleIJNS5_1CILi64EEENS7_ILi128EEENS7_ILi96EEEEEENS_10bfloat16_tEfNS_4arch4Sm80ELb0ELb1ELb1ELb0ELb0ELb0ELb0ELb0ELi2ELi2ELi4ELi2ELb1EEENS1_21CollectiveEpilogueBwdISB_SC_SE_Li256ELb0ELb0ELi2EEENS1_19SingleTileSchedulerILb0ELb0ELb0ELi128EEEEEEEEEvNT_6ParamsE)
        /*0410*/ 	.word	0x00000004


	//----- nvinfo : EIATTR_FRAME_SIZE
	.align		4
.L_184:
        /*0414*/ 	.byte	0x04, 0x11
        /*0416*/ 	.short	(.L_186 - .L_185)
	.align		4
.L_185:
        /*0418*/ 	.word	index@(_ZN7cutlass13device_kernelIN5flash19enable_sm80_to_sm89INS1_16FlashAttnBwdSm80INS1_25CollectiveMainloopBwdSm80ILi2ELi1EN4cute5tupleIJNS5_1CILi64EEENS7_ILi128EEENS7_ILi96EEEEEENS_10bfloat16_tEfNS_4arch4Sm80ELb0ELb1ELb1ELb0ELb0ELb0ELb0ELb0ELi2ELi2ELi4ELi2ELb1EEENS1_21CollectiveEpilogueBwdISB_SC_SE_Li256ELb0ELb0ELi2EEENS1_19SingleTileSchedulerILb0ELb0ELb0ELi128EEEEEEEEEvNT_6ParamsE)
        /*041c*/ 	.word	0x00000000


	//----- nvinfo : EIATTR_REGCOUNT
	.align		4
.L_186:
        /*0420*/ 	.byte	0x04, 0x2f
        /*0422*/ 	.short	(.L_188 - .L_187)
	.align		4
.L_187:
        /*0424*/ 	.word	index@(_ZN7cutlass13device_kernelIN5flash19enable_sm80_to_sm89INS1_16FlashAttnBwdSm80INS1_25CollectiveMainloopBwdSm80ILi2ELi1EN4cute5tupleIJNS5_1CILi64EEENS7_ILi128EEENS7_ILi96EEEEEENS_10bfloat16_tEfNS_4arch4Sm80ELb0ELb0ELb1ELb1ELb1ELb0ELb0ELb0ELi2ELi2ELi4ELi2ELb1EEENS1_24CollectiveEpilogueBwdGQAISB_fSE_Li256ELb1ELb1EEENS1_19SingleTileSchedulerILb1ELb0ELb0ELi128EEEEEEEEEvNT_6ParamsE)
        /*0428*/ 	.word	0x00000004


	//----- nvinfo : EIATTR_FRAME_SIZE
	.align		4
.L_188:
        /*042c*/ 	.byte	0x04, 0x11
        /*042e*/ 	.short	(.L_190 - .L_189)
	.align		4
.L_189:
        /*0430*/ 	.word	index@(_ZN7cutlass13device_kernelIN5flash19enable_sm80_to_sm89INS1_16FlashAttnBwdSm80INS1_25CollectiveMainloopBwdSm80ILi2ELi1EN4cute5tupleIJNS5_1CILi64EEENS7_ILi128EEENS7_ILi96EEEEEENS_10bfloat16_tEfNS_4arch4Sm80ELb0ELb0ELb1ELb1ELb1ELb0ELb0ELb0ELi2ELi2ELi4ELi2ELb1EEENS1_24CollectiveEpilogueBwdGQAISB_fSE_Li256ELb1ELb1EEENS1_19SingleTileSchedulerILb1ELb0ELb0ELi128EEEEEEEEEvNT_6ParamsE)
        /*0434*/ 	.word	0x00000000


	//----- nvinfo : EIATTR_REGCOUNT
	.align		4
.L_190:
        /*0438*/ 	.byte	0x04, 0x2f
        /*043a*/ 	.short	(.L_192 - .L_191)
	.align		4
.L_191:
        /*043c*/ 	.word	index@(_ZN7cutlass13device_kernelIN5flash19enable_sm80_to_sm89INS1_16FlashAttnBwdSm80INS1_25CollectiveMainloopBwdSm80ILi2ELi1EN4cute5tupleIJNS5_1CILi64EEENS7_ILi128EEENS7_ILi96EEEEEENS_10bfloat16_tEfNS_4arch4Sm80ELb0ELb0ELb1ELb1ELb0ELb0ELb0ELb0ELi2ELi2ELi4ELi2ELb1EEENS1_24CollectiveEpilogueBwdGQAISB_fSE_Li256ELb1ELb0EEENS1_19SingleTileSchedulerILb1ELb0ELb0ELi128EEEEEEEEEvNT_6ParamsE)
        /*0440*/ 	.word	0x00000004


	//----- nvinfo : EIATTR_FRAME_SIZE
	.align		4
.L_192:
        /*0444*/ 	.byte	0x04, 0x11
        /*0446*/ 	.short	(.L_194 - .L_193)
	.align		4
.L_193:
        /*0448*/ 	.word	index@(_ZN7cutlass13device_kernelIN5flash19enable_sm80_to_sm89INS1_16FlashAttnBwdSm80INS1_25CollectiveMainloopBwdSm80ILi2ELi1EN4cute5tupleIJNS5_1CILi64EEENS7_ILi128EEENS7_ILi96EEEEEENS_10bfloat16_tEfNS_4arch4Sm80ELb0ELb0ELb1ELb1ELb0ELb0ELb0ELb0ELi2ELi2ELi4ELi2ELb1EEENS1_24CollectiveEpilogueBwdGQAISB_fSE_Li256ELb1ELb0EEENS1_19SingleTileSchedulerILb1ELb0ELb0ELi128EEEEEEEEEvNT_6ParamsE)
        /*044c*/ 	.word	0x00000000


	//----- nvinfo : EIATTR_REGCOUNT
	.align		4
.L_194:
        /*0450*/ 	.byte	0x04, 0x2f
        /*0452*/ 	.short	(.L_196 - .L_195)
	.align		4
.L_195:
        /*0454*/ 	.word	index@(_ZN7cutlass13device_kernelIN5flash19enable_sm80_to_sm89INS1_16FlashAttnBwdSm80INS1_25CollectiveMainloopBwdSm80ILi2ELi1EN4cute5tupleIJNS5_1CILi64EEENS7_ILi128EEENS7_ILi96EEEEEENS_10bfloat16_tEfNS_4arch4Sm80ELb0ELb0ELb1ELb1ELb1ELb0ELb0ELb0ELi2ELi2ELi4ELi2ELb1EEENS1_21CollectiveEpilogueBwdISB_SC_SE_Li256ELb1ELb0ELi2EEENS1_19SingleTileSchedulerILb1ELb0ELb0ELi128EEEEEEEEEvNT_6ParamsE)
        /*0458*/ 	.word	0x00000004


	//----- nvinfo : EIATTR_FRAME_SIZE
	.align		4
.L_196:
        /*045c*/ 	.byte	0x04, 0x11
        /*045e*/ 	.short	(.L_198 - .L_197)
	.align		4
.L_197:
        /*0460*/ 	.word	index@(_ZN7cutlass13device_kernelIN5flash19enable_sm80_to_sm89INS1_16FlashAttnBwdSm80INS1_25CollectiveMainloopBwdSm80ILi2ELi1EN4cute5tupleIJNS5_1CILi64EEENS7_ILi128EEENS7_ILi96EEEEEENS_10bfloat16_tEfNS_4arch4Sm80ELb0ELb0ELb1ELb1ELb1ELb0ELb0ELb0ELi2ELi2ELi4ELi2ELb1EEENS1_21CollectiveEpilogueBwdISB_SC_SE_Li256ELb1ELb0ELi2EEENS1_19SingleTileSchedulerILb1ELb0ELb0ELi128EEEEEEEEEvNT_6ParamsE)
        /*0464*/ 	.word	0x00000000


	//----- nvinfo : EIATTR_REGCOUNT
	.align		4
.L_198:
        /*0468*/ 	.byte	0x04, 0x2f
        /*046a*/ 	.short	(.L_200 - .L_199)
	.align		4
.L_199:
        /*046c*/ 	.word	index@(_ZN7cutlass13device_kernelIN5flash19enable_sm80_to_sm89INS1_16FlashAttnBwdSm80INS1_25CollectiveMainloopBwdSm80ILi2ELi1EN4cute5tupleIJNS5_1CILi64EEENS7_ILi128EEENS7_ILi96EEEEEENS_10bfloat16_tEfNS_4arch4Sm80ELb0ELb0ELb1ELb1ELb0ELb0ELb0ELb0ELi2ELi2ELi4ELi2ELb1EEENS1_21CollectiveEpilogueBwdISB_SC_SE_Li256ELb1ELb0ELi2EEENS1_19SingleTileSchedulerILb1ELb0ELb0ELi128EEEEEEEEEvNT_6ParamsE)
        /*0470*/ 	.word	0x00000004


	//----- nvinfo : EIATTR_FRAME_SIZE
	.align		4
.L_200:
        /*0474*/ 	.byte	0x04, 0x11
        /*0476*/ 	.short	(.L_202 - .L_201)
	.align		4
.L_201:
        /*0478*/ 	.word	index@(_ZN7cutlass13device_kernelIN5flash19enable_sm80_to_sm89INS1_16FlashAttnBwdSm80INS1_25CollectiveMainloopBwdSm80ILi2ELi1EN4cute5tupleIJNS5_1CILi64EEENS7_ILi128EEENS7_ILi96EEEEEENS_10bfloat16_tEfNS_4arch4Sm80ELb0ELb0ELb1ELb1ELb0ELb0ELb0ELb0ELi2ELi2ELi4ELi2ELb1EEENS1_21CollectiveEpilogueBwdISB_SC_SE_Li256ELb1ELb0ELi2EEENS1_19SingleTileSchedulerILb1ELb0ELb0ELi128EEEEEEEEEvNT_6ParamsE)
        /*047c*/ 	.word	0x00000000


	//----- nvinfo : EIATTR_REGCOUNT
	.align		4
.L_202:
        /*0480*/ 	.byte	0x04, 0x2f
        /*0482*/ 	.short	(.L_204 - .L_203)
	.align		4
.L_203:
        /*0484*/ 	.word	index@(_ZN7cutlass13device_kernelIN5flash19enable_sm80_to_sm89INS1_16FlashAttnBwdSm80INS1_25CollectiveMainloopBwdSm80ILi2ELi1EN4cute5tupleIJNS5_1CILi64EEENS7_ILi128EEENS7_ILi96EEEEEENS_10bfloat16_tEfNS_4arch4Sm80ELb0ELb0ELb1ELb0ELb1ELb0ELb0ELb0ELi2ELi2ELi4ELi2ELb1EEENS1_24CollectiveEpilogueBwdGQAISB_fSE_Li256ELb0ELb1EEENS1_19SingleTileSchedulerILb0ELb0ELb0ELi128EEEEEEEEEvNT_6ParamsE)
        /*0488*/ 	.word	0x00000004


	//----- nvinfo : EIATTR_FRAME_SIZE
	.align		4
.L_204:
        /*048c*/ 	.byte	0x04, 0x11
        /*048e*/ 	.short	(.L_206 - .L_205)
	.align		4
.L_205:
        /*0490*/ 	.word	index@(_ZN7cutlass13device_kernelIN5flash19enable_sm80_to_sm89INS1_16FlashAttnBwdSm80INS1_25CollectiveMainloopBwdSm80ILi2ELi1EN4cute5tupleIJNS5_1CILi64EEENS7_ILi128EEENS7_ILi96EEEEEENS_10bfloat16_tEfNS_4arch4Sm80ELb0ELb0ELb1ELb0ELb1ELb0ELb0ELb0ELi2ELi2ELi4ELi2ELb1EEENS1_24CollectiveEpilogueBwdGQAISB_fSE_Li256ELb0ELb1EEENS1_19SingleTileSchedulerILb0ELb0ELb0ELi128EEEEEEEEEvNT_6ParamsE)
        /*0494*/ 	.word	0x00000000


	//----- nvinfo : EIATTR_REGCOUNT
	.align		4
.L_206:
        /*0498*/ 	.byte	0x04, 0x2f
        /*049a*/ 	.short	(.L_208 - .L_207)
	.align		4
.L_207:
        /*049c*/ 	.word	index@(_ZN7cutlass13device_kernelIN5flash19enable_sm80_to_sm89INS1_16FlashAttnBwdSm80INS1_25CollectiveMainloopBwdSm80ILi2ELi1EN4cute5tupleIJNS5_1CILi64EEENS7_ILi128EEENS7_ILi96EEEEEENS_10bfloat16_tEfNS_4arch4Sm80ELb0ELb0ELb1ELb0ELb0ELb0ELb0ELb0ELi2ELi2ELi4ELi2ELb1EEENS1_24CollectiveEpilogueBwdGQAISB_fSE_Li256ELb0ELb0EEENS1_19SingleTileSchedulerILb0ELb0ELb0ELi128EEEEEEEEEvNT_6ParamsE)
        /*04a0*/ 	.word	0x00000004


	//----- nvinfo : EIATTR_FRAME_SIZE
	.align		4
.L_208:
        /*04a4*/ 	.byte	0x04, 0x11
        /*04a6*/ 	.short	(.L_210 - .L_209)
	.align		4
.L_209:
        /*04a8*/ 	.word	index@(_ZN7cutlass13device_kernelIN5flash19enable_sm80_to_sm89INS1_16FlashAttnBwdSm80INS1_25CollectiveMainloopBwdSm80ILi2ELi1EN4cute5tupleIJNS5_1CILi64EEENS7_ILi128EEENS7_ILi96EEEEEENS_10bfloat16_tEfNS_4arch4Sm80ELb0ELb0ELb1ELb0ELb0ELb0ELb0ELb0ELi2ELi2ELi4ELi2ELb1EEENS1_24CollectiveEpilogueBwdGQAISB_fSE_Li256ELb0ELb0EEENS1_19SingleTileSchedulerILb0ELb0ELb0ELi128EEEEEEEEEvNT_6ParamsE)
        /*04ac*/ 	.word	0x00000000


	//----- nvinfo : EIATTR_REGCOUNT
	.align		4
.L_210:
        /*04b0*/ 	.byte	0x04, 0x2f
        /*04b2*/ 	.short	(.L_212 - .L_211)
	.align		4
.L_211:
        /*04b4*/ 	.word	index@(_ZN7cutlass13device_kernelIN5flash19enable_sm80_to_sm89INS1_16FlashAttnBwdSm80INS1_25CollectiveMainloopBwdSm80ILi2ELi1EN4cute5tupleIJNS5_1CILi64EEENS7_ILi128EEENS7_ILi96EEEEEENS_10bfloat16_tEfNS_4arch4Sm80ELb0ELb0ELb1ELb0ELb1ELb0ELb0ELb0ELi2ELi2ELi4ELi2ELb1EEENS1_21CollectiveEpilogueBwdISB_SC_SE_Li256ELb0ELb0ELi2EEENS1_19SingleTileSchedulerILb0ELb0ELb0ELi128EEEEEEEEEvNT_6ParamsE)
        /*04b8*/ 	.word	0x00000004


	//----- nvinfo : EIATTR_FRAME_SIZE
	.align		4
.L_212:
        /*04bc*/ 	.byte	0x04, 0x11
        /*04be*/ 	.short	(.L_214 - .L_213)
	.align		4
.L_213:
        /*04c0*/ 	.word	index@(_ZN7cutlass13device_kernelIN5flash19enable_sm80_to_sm89INS1_16FlashAttnBwdSm80INS1_25CollectiveMainloopBwdSm80ILi2ELi1EN4cute5tupleIJNS5_1CILi64EEENS7_ILi128EEENS7_ILi96EEEEEENS_10bfloat16_tEfNS_4arch4Sm80ELb0ELb0ELb1ELb0ELb1ELb0ELb0ELb0ELi2ELi2ELi4ELi2ELb1EEENS1_21CollectiveEpilogueBwdISB_SC_SE_Li256ELb0ELb0ELi2EEENS1_19SingleTileSchedulerILb0ELb0ELb0ELi128EEEEEEEEEvNT_6ParamsE)
        /*04c4*/ 	.word	0x00000000


	//----- nvinfo : EIATTR_REGCOUNT
	.align		4
.L_214:
        /*04c8*/ 	.byte	0x04, 0x2f
        /*04ca*/ 	.short	(.L_216 - .L_215)
	.align		4
.L_215:
        /*04cc*/ 	.word	index@(_ZN7cutlass13device_kernelIN5flash19enable_sm80_to_sm89INS1_16FlashAttnBwdSm80INS1_25CollectiveMainloopBwdSm80ILi2ELi1EN4cute5tupleIJNS5_1CILi64EEENS7_ILi128EEENS7_ILi96EEEEEENS_10bfloat16_tEfNS_4arch4Sm80ELb0ELb0ELb1ELb0ELb0ELb0ELb0ELb0ELi2ELi2ELi4ELi2ELb1EEENS1_21CollectiveEpilogueBwdISB_SC_SE_Li256ELb0ELb0ELi2EEENS1_19SingleTileSchedulerILb0ELb0ELb0ELi128EEEEEEEEEvNT_6ParamsE)
        /*04d0*/ 	.word	0x00000004


	//----- nvinfo : EIATTR_FRAME_SIZE
	.align		4
.L_216:
        /*04d4*/ 	.byte	0x04, 0x11
        /*04d6*/ 	.short	(.L_218 - .L_217)
	.align		4
.L_217:
        /*04d8*/ 	.word	index@(_ZN7cutlass13device_kernelIN5flash19enable_sm80_to_sm89INS1_16FlashAttnBwdSm80INS1_25CollectiveMainloopBwdSm80ILi2ELi1EN4cute5tupleIJNS5_1CILi64EEENS7_ILi128EEENS7_ILi96EEEEEENS_10bfloat16_tEfNS_4arch4Sm80ELb0ELb0ELb1ELb0ELb0ELb0ELb0ELb0ELi2ELi2ELi4ELi2ELb1EEENS1_21CollectiveEpilogueBwdISB_SC_SE_Li256ELb0ELb0ELi2EEENS1_19SingleTileSchedulerILb0ELb0ELb0ELi128EEEEEEEEEvNT_6ParamsE)
        /*04dc*/ 	.word	0x00000000


	//----- nvinfo : EIATTR_MIN_STACK_SIZE
	.align		4
.L_218:
        /*04e0*/ 	.byte	0x04, 0x12
        /*04e2*/ 	.short	(.L_220 - .L_219)
	.align		4
.L_219:
        /*04e4*/ 	.word	index@(_ZN7cutlass13device_kernelIN5flash19enable_sm80_to_sm89INS1_16FlashAttnBwdSm80INS1_25CollectiveMainloopBwdSm80ILi2ELi1EN4cute5tupleIJNS5_1CILi64EEENS7_ILi128EEENS7_ILi96EEEEEENS_10bfloat16_tEfNS_4arch4Sm80ELb0ELb0ELb1ELb0ELb0ELb0ELb0ELb0ELi2ELi2ELi4ELi2ELb1EEENS1_21CollectiveEpilogueBwdISB_SC_SE_Li256ELb0ELb0ELi2EEENS1_19SingleTileSchedulerILb0ELb0ELb0ELi128EEEEEEEEEvNT_6ParamsE)
        /*04e8*/ 	.word	0x00000000


	//----- nvinfo : EIATTR_MIN_STACK_SIZE
	.align		4
.L_220:
        /*04ec*/ 	.byte	0x04, 0x12
        /*04ee*/ 	.short	(.L_222 - .L_221)
	.align		4
.L_221:
        /*04f0*/ 	.word	index@(_ZN7cutlass13device_kernelIN5flash19enable_sm80_to_sm89INS1_16FlashAttnBwdSm80INS1_25CollectiveMainloopBwdSm80ILi2ELi1EN4cute5tupleIJNS5_1CILi64EEENS7_ILi128EEENS7_ILi96EEEEEENS_10bfloat16_tEfNS_4arch4Sm80ELb0ELb0ELb1ELb0ELb1ELb0ELb0ELb0ELi2ELi2ELi4ELi2ELb1EEENS1_21CollectiveEpilogueBwdISB_SC_SE_Li256ELb0ELb0ELi2EEENS1_19SingleTileSchedulerILb0ELb0ELb0ELi128EEEEEEEEEvNT_6ParamsE)
        /*04f4*/ 	.word	0x00000000


	//----- nvinfo : EIATTR_MIN_STACK_SIZE
	.align		4
.L_222:
        /*04f8*/ 	.byte	0x04, 0x12
        /*04fa*/ 	.short	(.L_224 - .L_223)
	.align		4
.L_223:
        /*04fc*/ 	.word	index@(_ZN7cutlass13device_kernelIN5flash19enable_sm80_to_sm89INS1_16FlashAttnBwdSm80INS1_25CollectiveMainloopBwdSm80ILi2ELi1EN4cute5tupleIJNS5_1CILi64EEENS7_ILi128EEENS7_ILi96EEEEEENS_10bfloat16_tEfNS_4arch4Sm80ELb0ELb0ELb1ELb0ELb0ELb0ELb0ELb0ELi2ELi2ELi4ELi2ELb1EEENS1_24CollectiveEpilogueBwdGQAISB_fSE_Li256ELb0ELb0EEENS1_19SingleTileSchedulerILb0ELb0ELb0ELi128EEEEEEEEEvNT_6ParamsE)
        /*0500*/ 	.word	0x00000000


	//----- nvinfo : EIATTR_MIN_STACK_SIZE
	.align		4
.L_224:
        /*0504*/ 	.byte	0x04, 0x12
        /*0506*/ 	.short	(.L_226 - .L_225)
	.align		4
.L_225:
        /*0508*/ 	.word	index@(_ZN7cutlass13device_kernelIN5flash19enable_sm80_to_sm89INS1_16FlashAttnBwdSm80INS1_25CollectiveMainloopBwdSm80ILi2ELi1EN4cute5tupleIJNS5_1CILi64EEENS7_ILi128EEENS7_ILi96EEEEEENS_10bfloat16_tEfNS_4arch4Sm80ELb0ELb0ELb1ELb0ELb1ELb0ELb0ELb0ELi2ELi2ELi4ELi2ELb1EEENS1_24CollectiveEpilogueBwdGQAISB_fSE_Li256ELb0ELb1EEENS1_19SingleTileSchedulerILb0ELb0ELb0ELi128EEEEEEEEEvNT_6ParamsE)
        /*050c*/ 	.word	0x00000000


	//----- nvinfo : EIATTR_MIN_STACK_SIZE
	.align		4
.L_226:
        /*0510*/ 	.byte	0x04, 0x12
        /*0512*/ 	.short	(.L_228 - .L_227)
	.align		4
.L_227:
        /*0514*/ 	.word	index@(_ZN7cutlass13device_kernelIN5flash19enable_sm80_to_sm89INS1_16FlashAttnBwdSm80INS1_25CollectiveMainloopBwdSm80ILi2ELi1EN4cute5tupleIJNS5_1CILi64EEENS7_ILi128EEENS7_ILi96EEEEEENS_10bfloat16_tEfNS_4arch4Sm80ELb0ELb0ELb1ELb1ELb0ELb0ELb0ELb0ELi2ELi2ELi4ELi2ELb1EEENS1_21CollectiveEpilogueBwdISB_SC_SE_Li256ELb1ELb0ELi2EEENS1_19SingleTileSchedulerILb1ELb0ELb0ELi128EEEEEEEEEvNT_6ParamsE)
        /*0518*/ 	.word	0x00000000


	//----- nvinfo : EIATTR_MIN_STACK_SIZE
	.align		4
.L_228:
        /*051c*/ 	.byte	0x04, 0x12
        /*051e*/ 	.short	(.L_230 - .L_229)
	.align		4
.L_229:
        /*0520*/ 	.word	index@(_ZN7cutlass13device_kernelIN5flash19enable_sm80_to_sm89INS1_16FlashAttnBwdSm80INS1_25CollectiveMainloopBwdSm80ILi2ELi1EN4cute5tupleIJNS5_1CILi64EEENS7_ILi128EEENS7_ILi96EEEEEENS_10bfloat16_tEfNS_4arch4Sm80ELb0ELb0ELb1ELb1ELb1ELb0ELb0ELb0ELi2ELi2ELi4ELi2ELb1EEENS1_21CollectiveEpilogueBwdISB_SC_SE_Li256ELb1ELb0ELi2EEENS1_19SingleTileSchedulerILb1ELb0ELb0ELi128EEEEEEEEEvNT_6ParamsE)
        /*0524*/ 	.word	0x00000000


	//----- nvinfo : EIATTR_MIN_STACK_SIZE
	.align		4
.L_230:
        /*0528*/ 	.byte	0x04, 0x12
        /*052a*/ 	.short	(.L_232 - .L_231)
	.align		4
.L_231:
        /*052c*/ 	.word	index@(_ZN7cutlass13device_kernelIN5flash19enable_sm80_to_sm89INS1_16FlashAttnBwdSm80INS1_25CollectiveMainloopBwdSm80ILi2ELi1EN4cute5tupleIJNS5_1CILi64EEENS7_ILi128EEENS7_ILi96EEEEEENS_10bfloat16_tEfNS_4arch4Sm80ELb0ELb0ELb1ELb1ELb0ELb0ELb0ELb0ELi2ELi2ELi4ELi2ELb1EEENS1_24CollectiveEpilogueBwdGQAISB_fSE_Li256ELb1ELb0EEENS1_19SingleTileSchedulerILb1ELb0ELb0ELi128EEEEEEEEEvNT_6ParamsE)
        /*0530*/ 	.word	0x00000000


	//----- nvinfo : EIATTR_MIN_STACK_SIZE
	.align		4
.L_232:
        /*0534*/ 	.byte	0x04, 0x12
        /*0536*/ 	.short	(.L_234 - .L_233)
	.align		4
.L_233:
        /*0538*/ 	.word	index@(_ZN7cutlass13device_kernelIN5flash19enable_sm80_to_sm89INS1_16FlashAttnBwdSm80INS1_25CollectiveMainloopBwdSm80ILi2ELi1EN4cute5tupleIJNS5_1CILi64EEENS7_ILi128EEENS7_ILi96EEEEEENS_10bfloat16_tEfNS_4arch4Sm80ELb0ELb0ELb1ELb1ELb1ELb0ELb0ELb0ELi2ELi2ELi4ELi2ELb1EEENS1_24CollectiveEpilogueBwdGQAISB_fSE_Li256ELb1ELb1EEENS1_19SingleTileSchedulerILb1ELb0ELb0ELi128EEEEEEEEEvNT_6ParamsE)
        /*053c*/ 	.word	0x00000000


	//----- nvinfo : EIATTR_MIN_STACK_SIZE
	.align		4
.L_234:
        /*0540*/ 	.byte	0x04, 0x12
        /*0542*/ 	.short	(.L_236 - .L_235)
	.align		4
.L_235:
        /*0544*/ 	.word	index@(_ZN7cutlass13device_kernelIN5flash19enable_sm80_to_sm89INS1_16FlashAttnBwdSm80INS1_25CollectiveMainloopBwdSm80ILi2ELi1EN4cute5tupleIJNS5_1CILi64EEENS7_ILi128EEENS7_ILi96EEEEEENS_10bfloat16_tEfNS_4arch4Sm80ELb0ELb1ELb1ELb0ELb0ELb0ELb0ELb0ELi2ELi2ELi4ELi2ELb1EEENS1_21CollectiveEpilogueBwdISB_SC_SE_Li256ELb0ELb0ELi2EEENS1_19SingleTileSchedulerILb0ELb0ELb0ELi128EEEEEEEEEvNT_6ParamsE)
        /*0548*/ 	.word	0x00000000


	//----- nvinfo : EIATTR_MIN_STACK_SIZE
	.align		4
.L_236:
        /*054c*/ 	.byte	0x04, 0x12
        /*054e*/ 	.short	(.L_238 - .L_237)
	.align		4
.L_237:
        /*0550*/ 	.word	index@(_ZN7cutlass13device_kernelIN5flash19enable_sm80_to_sm89INS1_16FlashAttnBwdSm80INS1_25CollectiveMainloopBwdSm80ILi2ELi1EN4cute5tupleIJNS5_1CILi64EEENS7_ILi128EEENS7_ILi96EEEEEENS_10bfloat16_tEfNS_4arch4Sm80ELb0ELb1ELb1ELb0ELb1ELb0ELb0ELb0ELi2ELi2ELi4ELi2ELb1EEENS1_21CollectiveEpilogueBwdISB_SC_SE_Li256ELb0ELb0ELi2EEENS1_19SingleTileSchedulerILb0ELb0ELb0ELi128EEEEEEEEEvNT_6ParamsE)
        /*0554*/ 	.word	0x00000000


	//----- nvinfo : EIATTR_MIN_STACK_SIZE
	.align		4
.L_238:
        /*0558*/ 	.byte	0x04, 0x12
        /*055a*/ 	.short	(.L_240 - .L_239)
	.align		4
.L_239:
        /*055c*/ 	.word	index@(_ZN7cutlass13device_kernelIN5flash19enable_sm80_to_sm89INS1_16FlashAttnBwdSm80INS1_25CollectiveMainloopBwdSm80ILi2ELi1EN4cute5tupleIJNS5_1CILi64EEENS7_ILi128EEENS7_ILi96EEEEEENS_10bfloat16_tEfNS_4arch4Sm80ELb0ELb1ELb1ELb0ELb0ELb0ELb0ELb0ELi2ELi2ELi4ELi2ELb1EEENS1_24CollectiveEpilogueBwdGQAISB_fSE_Li256ELb0ELb0EEENS1_19SingleTileSchedulerILb0ELb0ELb0ELi128EEEEEEEEEvNT_6ParamsE)
        /*0560*/ 	.word	0x00000000


	//----- nvinfo : EIATTR_MIN_STACK_SIZE
	.align		4
.L_240:
        /*0564*/ 	.byte	0x04, 0x12
        /*0566*/ 	.short	(.L_242 - .L_241)
	.align		4
.L_241:
        /*0568*/ 	.word	index@(_ZN7cutlass13device_kernelIN5flash19enable_sm80_to_sm89INS1_16FlashAttnBwdSm80INS1_25CollectiveMainloopBwdSm80ILi2ELi1EN4cute5tupleIJNS5_1CILi64EEENS7_ILi128EEENS7_ILi96EEEEEENS_10bfloat16_tEfNS_4arch4Sm80ELb0ELb1ELb1ELb0ELb1ELb0ELb0ELb0ELi2ELi2ELi4ELi2ELb1EEENS1_24CollectiveEpilogueBwdGQAISB_fSE_Li256ELb0ELb1EEENS1_19SingleTileSchedulerILb0ELb0ELb0ELi128EEEEEEEEEvNT_6ParamsE)
        /*056c*/ 	.word	0x00000000


	//----- nvinfo : EIATTR_MIN_STACK_SIZE
	.align		4
.L_242:
        /*0570*/ 	.byte	0x04, 0x12
        /*0572*/ 	.short	(.L_244 - .L_243)
	.align		4
.L_243:
        /*0574*/ 	.word	index@(_ZN7cutlass13device_kernelIN5flash19enable_sm80_to_sm89INS1_16FlashAttnBwdSm80INS1_25CollectiveMainloopBwdSm80ILi2ELi1EN4cute5tupleIJNS5_1CILi64EEENS7_ILi128EEENS7_ILi96EEEEEENS_10bfloat16_tEfNS_4arch4Sm80ELb0ELb1ELb1ELb1ELb0ELb0ELb0ELb0ELi2ELi2ELi4ELi2ELb1EEENS1_21CollectiveEpilogueBwdISB_SC_SE_Li256ELb1ELb0ELi2EEENS1_19SingleTileSchedulerILb1ELb0ELb0ELi128EEEEEEEEEvNT_6ParamsE)
        /*0578*/ 	.word	0x00000000


	//----- nvinfo : EIATTR_MIN_STACK_SIZE
	.align		4
.L_244:
        /*057c*/ 	.byte	0x04, 0x12
        /*057e*/ 	.short	(.L_246 - .L_245)
	.align		4
.L_245:
        /*0580*/ 	.word	index@(_ZN7cutlass13device_kernelIN5flash19enable_sm80_to_sm89INS1_16FlashAttnBwdSm80INS1_25CollectiveMainloopBwdSm80ILi2ELi1EN4cute5tupleIJNS5_1CILi64EEENS7_ILi128EEENS7_ILi96EEEEEENS_10bfloat16_tEfNS_4arch4Sm80ELb0ELb1ELb1ELb1ELb1ELb0ELb0ELb0ELi2ELi2ELi4ELi2ELb1EEENS1_21CollectiveEpilogueBwdISB_SC_SE_Li256ELb1ELb0ELi2EEENS1_19SingleTileSchedulerILb1ELb0ELb0ELi128EEEEEEEEEvNT_6ParamsE)
        /*0584*/ 	.word	0x00000000


	//----- nvinfo : EIATTR_MIN_STACK_SIZE
	.align		4
.L_246:
        /*0588*/ 	.byte	0x04, 0x12
        /*058a*/ 	.short	(.L_248 - .L_247)
	.align		4
.L_247:
        /*058c*/ 	.word	index@(_ZN7cutlass13device_kernelIN5flash19enable_sm80_to_sm89INS1_16FlashAttnBwdSm80INS1_25CollectiveMainloopBwdSm80ILi2ELi1EN4cute5tupleIJNS5_1CILi64EEENS7_ILi128EEENS7_ILi96EEEEEENS_10bfloat16_tEfNS_4arch4Sm80ELb0ELb1ELb1ELb1ELb0ELb0ELb0ELb0ELi2ELi2ELi4ELi2ELb1EEENS1_24CollectiveEpilogueBwdGQAISB_fSE_Li256ELb1ELb0EEENS1_19SingleTileSchedulerILb1ELb0ELb0ELi128EEEEEEEEEvNT_6ParamsE)
        /*0590*/ 	.word	0x00000000


	//----- nvinfo : EIATTR_MIN_STACK_SIZE
	.align		4
.L_248:
        /*0594*/ 	.byte	0x04, 0x12
        /*0596*/ 	.short	(.L_250 - .L_249)
	.align		4
.L_249:
        /*0598*/ 	.word	index@(_ZN7cutlass13device_kernelIN5flash19enable_sm80_to_sm89INS1_16FlashAttnBwdSm80INS1_25CollectiveMainloopBwdSm80ILi2ELi1EN4cute5tupleIJNS5_1CILi64EEENS7_ILi128EEENS7_ILi96EEEEEENS_10bfloat16_tEfNS_4arch4Sm80ELb0ELb1ELb1ELb1ELb1ELb0ELb0ELb0ELi2ELi2ELi4ELi2ELb1EEENS1_24CollectiveEpilogueBwdGQAISB_fSE_Li256ELb1ELb1EEENS1_19SingleTileSchedulerILb1ELb0ELb0ELi128EEEEEEEEEvNT_6ParamsE)
        /*059c*/ 	.word	0x00000000


	//----- nvinfo : EIATTR_MIN_STACK_SIZE
	.align		4
.L_250:
        /*05a0*/ 	.byte	0x04, 0x12
        /*05a2*/ 	.short	(.L_252 - .L_251)
	.align		4
.L_251:
        /*05a4*/ 	.word	index@(_ZN7cutlass13device_kernelIN5flash19enable_sm80_to_sm89INS1_16FlashAttnBwdSm80INS1_25CollectiveMainloopBwdSm80ILi2ELi1EN4cute5tupleIJNS5_1CILi64EEENS7_ILi128EEENS7_ILi96EEEEEENS_10bfloat16_tEfNS_4arch4Sm80ELb1ELb0ELb1ELb0ELb0ELb0ELb0ELb0ELi2ELi2ELi4ELi2ELb1EEENS1_21CollectiveEpilogueBwdISB_SC_SE_Li256ELb0ELb0ELi2EEENS1_25SingleTileBwdLPTSchedulerILb0ELi128ELb0EEEEEEEEEvNT_6ParamsE)
        /*05a8*/ 	.word	0x00000000


	//----- nvinfo : EIATTR_MIN_STACK_SIZE
	.align		4
.L_252:
        /*05ac*/ 	.byte	0x04, 0x12
        /*05ae*/ 	.short	(.L_254 - .L_253)
	.align		4
.L_253:
        /*05b0*/ 	.word	index@(_ZN7cutlass13device_kernelIN5flash19enable_sm80_to_sm89INS1_16FlashAttnBwdSm80INS1_25CollectiveMainloopBwdSm80ILi2ELi1EN4cute5tupleIJNS5_1CILi64EEENS7_ILi128EEENS7_ILi96EEEEEENS_10bfloat16_tEfNS_4arch4Sm80ELb1ELb0ELb1ELb0ELb1ELb0ELb0ELb0ELi2ELi2ELi4ELi2ELb1EEENS1_21CollectiveEpilogueBwdISB_SC_SE_Li256ELb0ELb0ELi2EEENS1_25SingleTileBwdLPTSchedulerILb0ELi128ELb1EEEEEEEEEvNT_6ParamsE)
        /*05b4*/ 	.word	0x00000000


	//----- nvinfo : EIATTR_MIN_STACK_SIZE
	.align		4
.L_254:
        /*05b8*/ 	.byte	0x04, 0x12
        /*05ba*/ 	.short	(.L_256 - .L_255)
	.align		4
.L_255:
        /*05bc*/ 	.word	index@(_ZN7cutlass13device_kernelIN5flash19enable_sm80_to_sm89INS1_16FlashAttnBwdSm80INS1_25CollectiveMainloopBwdSm80ILi2ELi1EN4cute5tupleIJNS5_1CILi64EEENS7_ILi128EEENS7_ILi96EEEEEENS_10bfloat16_tEfNS_4arch4Sm80ELb1ELb0ELb1ELb0ELb0ELb0ELb0ELb0ELi2ELi2ELi4ELi2ELb1EEENS1_24CollectiveEpilogueBwdGQAISB_fSE_Li256ELb0ELb0EEENS1_25SingleTileBwdLPTSchedulerILb0ELi128ELb0EEEEEEEEEvNT_6ParamsE)
        /*05c0*/ 	.word	0x00000000


	//----- nvinfo : EIATTR_MIN_STACK_SIZE
	.align		4
.L_256:
        /*05c4*/ 	.byte	0x04, 0x12
        /*05c6*/ 	.short	(.L_258 - .L_257)
	.align		4
.L_257:
        /*05c8*/ 	.word	index@(_ZN7cutlass13device_kernelIN5flash19enable_sm80_to_sm89INS1_16FlashAttnBwdSm80INS1_25CollectiveMainloopBwdSm80ILi2ELi1EN4cute5tupleIJNS5_1CILi64EEENS7_ILi128EEENS7_ILi96EEEEEENS_10bfloat16_tEfNS_4arch4Sm80ELb1ELb0ELb1ELb0ELb1ELb0ELb0ELb0ELi2ELi2ELi4ELi2ELb1EEENS1_24CollectiveEpilogueBwdGQAISB_fSE_Li256ELb0ELb1EEENS1_25SingleTileBwdLPTSchedulerILb0ELi128ELb1EEEEEEEEEvNT_6ParamsE)
        /*05cc*/ 	.word	0x00000000


	//----- nvinfo : EIATTR_MIN_STACK_SIZE
	.align		4
.L_258:
        /*05d0*/ 	.byte	0x04, 0x12
        /*05d2*/ 	.short	(.L_260 - .L_259)
	.align		4
.L_259:
        /*05d4*/ 	.word	index@(_ZN7cutlass13device_kernelIN5flash19enable_sm80_to_sm89INS1_16FlashAttnBwdSm80INS1_25CollectiveMainloopBwdSm80ILi2ELi1EN4cute5tupleIJNS5_1CILi64EEENS7_ILi128EEENS7_ILi96EEEEEENS_10bfloat16_tEfNS_4arch4Sm80ELb1ELb0ELb1ELb1ELb0ELb0ELb0ELb0ELi2ELi2ELi4ELi2ELb1EEENS1_21CollectiveEpilogueBwdISB_SC_SE_Li256ELb1ELb0ELi2EEENS1_25SingleTileBwdLPTSchedulerILb1ELi128ELb0EEEEEEEEEvNT_6ParamsE)
        /*05d8*/ 	.word	0x00000000


	//----- nvinfo : EIATTR_MIN_STACK_SIZE
	.align		4
.L_260:
        /*05dc*/ 	.byte	0x04, 0x12
        /*05de*/ 	.short	(.L_262 - .L_261)
	.align		4
.L_261:
        /*05e0*/ 	.word	index@(_ZN7cutlass13device_kernelIN5flash19enable_sm80_to_sm89INS1_16FlashAttnBwdSm80INS1_25CollectiveMainloopBwdSm80ILi2ELi1EN4cute5tupleIJNS5_1CILi64EEENS7_ILi128EEENS7_ILi96EEEEEENS_10bfloat16_tEfNS_4arch4Sm80ELb1ELb0ELb1ELb1ELb1ELb0ELb0ELb0ELi2ELi2ELi4ELi2ELb1EEENS1_21CollectiveEpilogueBwdISB_SC_SE_Li256ELb1ELb0ELi2EEENS1_25SingleTileBwdLPTSchedulerILb1ELi128ELb1EEEEEEEEEvNT_6ParamsE)
        /*05e4*/ 	.word	0x00000000


	//----- nvinfo : EIATTR_MIN_STACK_SIZE
	.align		4
.L_262:
        /*05e8*/ 	.byte	0x04, 0x12
        /*05ea*/ 	.short	(.L_264 - .L_263)
	.align		4
.L_263:
        /*05ec*/ 	.word	index@(_ZN7cutlass13device_kernelIN5flash19enable_sm80_to_sm89INS1_16FlashAttnBwdSm80INS1_25CollectiveMainloopBwdSm80ILi2ELi1EN4cute5tupleIJNS5_1CILi64EEENS7_ILi128EEENS7_ILi96EEEEEENS_10bfloat16_tEfNS_4arch4Sm80ELb1ELb0ELb1ELb1ELb0ELb0ELb0ELb0ELi2ELi2ELi4ELi2ELb1EEENS1_24CollectiveEpilogueBwdGQAISB_fSE_Li256ELb1ELb0EEENS1_25SingleTileBwdLPTSchedulerILb1ELi128ELb0EEEEEEEEEvNT_6ParamsE)
        /*05f0*/ 	.word	0x00000000


	//----- nvinfo : EIATTR_MIN_STACK_SIZE
	.align		4
.L_264:
        /*05f4*/ 	.byte	0x04, 0x12
        /*05f6*/ 	.short	(.L_266 - .L_265)
	.align		4
.L_265:
        /*05f8*/ 	.word	index@(_ZN7cutlass13device_kernelIN5flash19enable_sm80_to_sm89INS1_16FlashAttnBwdSm80INS1_25CollectiveMainloopBwdSm80ILi2ELi1EN4cute5tupleIJNS5_1CILi64EEENS7_ILi128EEENS7_ILi96EEEEEENS_10bfloat16_tEfNS_4arch4Sm80ELb1ELb0ELb1ELb1ELb1ELb0ELb0ELb0ELi2ELi2ELi4ELi2ELb1EEENS1_24CollectiveEpilogueBwdGQAISB_fSE_Li256ELb1ELb1EEENS1_25SingleTileBwdLPTSchedulerILb1ELi128ELb1EEEEEEEEEvNT_6ParamsE)
        /*05fc*/ 	.word	0x00000000


	//----- nvinfo : EIATTR_MIN_STACK_SIZE
	.align		4
.L_266:
        /*0600*/ 	.byte	0x04, 0x12
        /*0602*/ 	.short	(.L_268 - .L_267)
	.align		4
.L_267:
        /*0604*/ 	.word	index@(_ZN7cutlass13device_kernelIN5flash19enable_sm80_to_sm89INS1_16FlashAttnBwdSm80INS1_25CollectiveMainloopBwdSm80ILi2ELi2EN4cute5tupleIJNS5_1CILi64EEENS7_ILi128EEENS7_ILi96EEEEEENS_10bfloat16_tEfNS_4arch4Sm80ELb0ELb0ELb1ELb0ELb0ELb0ELb0ELb0ELi2ELi2ELi4ELi2ELb0EEENS1_21CollectiveEpilogueBwdISB_SC_SE_Li256ELb0ELb0ELi2EEENS1_19SingleTileSchedulerILb0ELb0ELb0ELi128EEEEEEEEEvNT_6ParamsE)
        /*0608*/ 	.word	0x00000000


	//----- nvinfo : EIATTR_MIN_STACK_SIZE
	.align		4
.L_268:
        /*060c*/ 	.byte	0x04, 0x12
        /*060e*/ 	.short	(.L_270 - .L_269)
	.align		4
.L_269:
        /*0610*/ 	.word	index@(_ZN7cutlass13device_kernelIN5flash19enable_sm80_to_sm89INS1_16FlashAttnBwdSm80INS1_25CollectiveMainloopBwdSm80ILi2ELi2EN4cute5tupleIJNS5_1CILi64EEENS7_ILi128EEENS7_ILi96EEEEEENS_10bfloat16_tEfNS_4arch4Sm80ELb0ELb0ELb1ELb0ELb1ELb0ELb0ELb0ELi2ELi2ELi4ELi2ELb0EEENS1_21CollectiveEpilogueBwdISB_SC_SE_Li256ELb0ELb0ELi2EEENS1_19SingleTileSchedulerILb0ELb0ELb0ELi128EEEEEEEEEvNT_6ParamsE)
        /*0614*/ 	.word	0x00000000


	//----- nvinfo : EIATTR_MIN_STACK_SIZE
	.align		4
.L_270:
        /*0618*/ 	.byte	0x04, 0x12
        /*061a*/ 	.short	(.L_272 - .L_271)
	.align		4
.L_271:
        /*061c*/ 	.word	index@(_ZN7cutlass13device_kernelIN5flash19enable_sm80_to_sm89INS1_16FlashAttnBwdSm80INS1_25CollectiveMainloopBwdSm80ILi2ELi2EN4cute5tupleIJNS5_1CILi64EEENS7_ILi128EEENS7_ILi96EEEEEENS_10bfloat16_tEfNS_4arch4Sm80ELb0ELb0ELb1ELb0ELb0ELb0ELb0ELb0ELi2ELi2ELi4ELi2ELb0EEENS1_24CollectiveEpilogueBwdGQAISB_fSE_Li256ELb0ELb0EEENS1_19SingleTileSchedulerILb0ELb0ELb0ELi128EEEEEEEEEvNT_6ParamsE)
        /*0620*/ 	.word	0x00000000


	//----- nvinfo : EIATTR_MIN_STACK_SIZE
	.align		4
.L_272:
        /*0624*/ 	.byte	0x04, 0x12
        /*0626*/ 	.short	(.L_274 - .L_273)
	.align		4
.L_273:
        /*0628*/ 	.word	index@(_ZN7cutlass13device_kernelIN5flash19enable_sm80_to_sm89INS1_16FlashAttnBwdSm80INS1_25CollectiveMainloopBwdSm80ILi2ELi2EN4cute5tupleIJNS5_1CILi64EEENS7_ILi128EEENS7_ILi96EEEEEENS_10bfloat16_tEfNS_4arch4Sm80ELb0ELb0ELb1ELb0ELb1ELb0ELb0ELb0ELi2ELi2ELi4ELi2ELb0EEENS1_24CollectiveEpilogueBwdGQAISB_fSE_Li256ELb0ELb1EEENS1_19SingleTileSchedulerILb0ELb0ELb0ELi128EEEEEEEEEvNT_6ParamsE)
        /*062c*/ 	.word	0x00000000


	//----- nvinfo : EIATTR_MIN_STACK_SIZE
	.align		4
.L_274:
        /*0630*/ 	.byte	0x04, 0x12
        /*0632*/ 	.short	(.L_276 - .L_275)
	.align		4
.L_275:
        /*0634*/ 	.word	index@(_ZN7cutlass13device_kernelIN5flash19enable_sm80_to_sm89INS1_16FlashAttnBwdSm80INS1_25CollectiveMainloopBwdSm80ILi2ELi2EN4cute5tupleIJNS5_1CILi64EEENS7_ILi128EEENS7_ILi96EEEEEENS_10bfloat16_tEfNS_4arch4Sm80ELb0ELb0ELb1ELb1ELb0ELb0ELb0ELb0ELi2ELi2ELi4ELi2ELb0EEENS1_21CollectiveEpilogueBwdISB_SC_SE_Li256ELb1ELb0ELi2EEENS1_19SingleTileSchedulerILb1ELb0ELb0ELi128EEEEEEEEEvNT_6ParamsE)
        /*0638*/ 	.word	0x00000000


	//----- nvinfo : EIATTR_MIN_STACK_SIZE
	.align		4
.L_276:
        /*063c*/ 	.byte	0x04, 0x12
        /*063e*/ 	.short	(.L_278 - .L_277)
	.align		4
.L_277:
        /*0640*/ 	.word	index@(_ZN7cutlass13device_kernelIN5flash19enable_sm80_to_sm89INS1_16FlashAttnBwdSm80INS1_25CollectiveMainloopBwdSm80ILi2ELi2EN4cute5tupleIJNS5_1CILi64EEENS7_ILi128EEENS7_ILi96EEEEEENS_10bfloat16_tEfNS_4arch4Sm80ELb0ELb0ELb1ELb1ELb1ELb0ELb0ELb0ELi2ELi2ELi4ELi2ELb0EEENS1_21CollectiveEpilogueBwdISB_SC_SE_Li256ELb1ELb0ELi2EEENS1_19SingleTileSchedulerILb1ELb0ELb0ELi128EEEEEEEEEvNT_6ParamsE)
        /*0644*/ 	.word	0x00000000


	//----- nvinfo : EIATTR_MIN_STACK_SIZE
	.align		4
.L_278:
        /*0648*/ 	.byte	0x04, 0x12
        /*064a*/ 	.short	(.L_280 - .L_279)
	.align		4
.L_279:
        /*064c*/ 	.word	index@(_ZN7cutlass13device_kernelIN5flash19enable_sm80_to_sm89INS1_16FlashAttnBwdSm80INS1_25CollectiveMainloopBwdSm80ILi2ELi2EN4cute5tupleIJNS5_1CILi64EEENS7_ILi128EEENS7_ILi96EEEEEENS_10bfloat16_tEfNS_4arch4Sm80ELb0ELb0ELb1ELb1ELb0ELb0ELb0ELb0ELi2ELi2ELi4ELi2ELb0EEENS1_24CollectiveEpilogueBwdGQAISB_fSE_Li256ELb1ELb0EEENS1_19SingleTileSchedulerILb1ELb0ELb0ELi128EEEEEEEEEvNT_6ParamsE)
        /*0650*/ 	.word	0x00000000


	//----- nvinfo : EIATTR_MIN_STACK_SIZE
	.align		4
.L_280:
        /*0654*/ 	.byte	0x04, 0x12
        /*0656*/ 	.short	(.L_282 - .L_281)
	.align		4
.L_281:
        /*0658*/ 	.word	index@(_ZN7cutlass13device_kernelIN5flash19enable_sm80_to_sm89INS1_16FlashAttnBwdSm80INS1_25CollectiveMainloopBwdSm80ILi2ELi2EN4cute5tupleIJNS5_1CILi64EEENS7_ILi128EEENS7_ILi96EEEEEENS_10bfloat16_tEfNS_4arch4Sm80ELb0ELb0ELb1ELb1ELb1ELb0ELb0ELb0ELi2ELi2ELi4ELi2ELb0EEENS1_24CollectiveEpilogueBwdGQAISB_fSE_Li256ELb1ELb1EEENS1_19SingleTileSchedulerILb1ELb0ELb0ELi128EEEEEEEEEvNT_6ParamsE)
        /*065c*/ 	.word	0x00000000


	//----- nvinfo : EIATTR_MIN_STACK_SIZE
	.align		4
.L_282:
        /*0660*/ 	.byte	0x04, 0x12
        /*0662*/ 	.short	(.L_284 - .L_283)
	.align		4
.L_283:
        /*0664*/ 	.word	index@(_ZN7cutlass13device_kernelIN5flash19enable_sm80_to_sm89INS1_16FlashAttnBwdSm80INS1_25CollectiveMainloopBwdSm80ILi2ELi2EN4cute5tupleIJNS5_1CILi64EEENS7_ILi128EEENS7_ILi96EEEEEENS_10bfloat16_tEfNS_4arch4Sm80ELb0ELb1ELb1ELb0ELb0ELb0ELb0ELb0ELi2ELi2ELi4ELi2ELb0EEENS1_21CollectiveEpilogueBwdISB_SC_SE_Li256ELb0ELb0ELi2EEENS1_19SingleTileSchedulerILb0ELb0ELb0ELi128EEEEEEEEEvNT_6ParamsE)
        /*0668*/ 	.word	0x00000000


	//----- nvinfo : EIATTR_MIN_STACK_SIZE
	.align		4
.L_284:
        /*066c*/ 	.byte	0x04, 0x12
        /*066e*/ 	.short	(.L_286 - .L_285)
	.align		4
.L_285:
        /*0670*/ 	.word	index@(_ZN7cutlass13device_kernelIN5flash19enable_sm80_to_sm89INS1_16FlashAttnBwdSm80INS1_25CollectiveMainloopBwdSm80ILi2ELi2EN4cute5tupleIJNS5_1CILi64EEENS7_ILi128EEENS7_ILi96EEEEEENS_10bfloat16_tEfNS_4arch4Sm80ELb0ELb1ELb1ELb0ELb1ELb0ELb0ELb0ELi2ELi2ELi4ELi2ELb0EEENS1_21CollectiveEpilogueBwdISB_SC_SE_Li256ELb0ELb0ELi2EEENS1_19SingleTileSchedulerILb0ELb0ELb0ELi128EEEEEEEEEvNT_6ParamsE)
        /*0674*/ 	.word	0x00000000


	//----- nvinfo : EIATTR_MIN_STACK_SIZE
	.align		4
.L_286:
        /*0678*/ 	.byte	0x04, 0x12
        /*067a*/ 	.short	(.L_288 - .L_287)
	.align		4
.L_287:
        /*067c*/ 	.word	index@(_ZN7cutlass13device_kernelIN5flash19enable_sm80_to_sm89INS1_16FlashAttnBwdSm80INS1_25CollectiveMainloopBwdSm80ILi2ELi2EN4cute5tupleIJNS5_1CILi64EEENS7_ILi128EEENS7_ILi96EEEEEENS_10bfloat16_tEfNS_4arch4Sm80ELb0ELb1ELb1ELb0ELb0ELb0ELb0ELb0ELi2ELi2ELi4ELi2ELb0EEENS1_24CollectiveEpilogueBwdGQAISB_fSE_Li256ELb0ELb0EEENS1_19SingleTileSchedulerILb0ELb0ELb0ELi128EEEEEEEEEvNT_6ParamsE)
        /*0680*/ 	.word	0x00000000


	//----- nvinfo : EIATTR_MIN_STACK_SIZE
	.align		4
.L_288:
        /*0684*/ 	.byte	0x04, 0x12
        /*0686*/ 	.short	(.L_290 - .L_289)
	.align		4
.L_289:
        /*0688*/ 	.word	index@(_ZN7cutlass13device_kernelIN5flash19enable_sm80_to_sm89INS1_16FlashAttnBwdSm80INS1_25CollectiveMainloopBwdSm80ILi2ELi2EN4cute5tupleIJNS5_1CILi64EEENS7_ILi128EEENS7_ILi96EEEEEENS_10bfloat16_tEfNS_4arch4Sm80ELb0ELb1ELb1ELb0ELb1ELb0ELb0ELb0ELi2ELi2ELi4ELi2ELb0EEENS1_24CollectiveEpilogueBwdGQAISB_fSE_Li256ELb0ELb1EEENS1_19SingleTileSchedulerILb0ELb0ELb0ELi128EEEEEEEEEvNT_6ParamsE)
        /*068c*/ 	.word	0x00000000


	//----- nvinfo : EIATTR_MIN_STACK_SIZE
	.align		4
.L_290:
        /*0690*/ 	.byte	0x04, 0x12
        /*0692*/ 	.short	(.L_292 - .L_291)
	.align		4
.L_291:
        /*0694*/ 	.word	index@(_ZN7cutlass13device_kernelIN5flash19enable_sm80_to_sm89INS1_16FlashAttnBwdSm80INS1_25CollectiveMainloopBwdSm80ILi2ELi2EN4cute5tupleIJNS5_1CILi64EEENS7_ILi128EEENS7_ILi96EEEEEENS_10bfloat16_tEfNS_4arch4Sm80ELb0ELb1ELb1ELb1ELb0ELb0ELb0ELb0ELi2ELi2ELi4ELi2ELb0EEENS1_21CollectiveEpilogueBwdISB_SC_SE_Li256ELb1ELb0ELi2EEENS1_19SingleTileSchedulerILb1ELb0ELb0ELi128EEEEEEEEEvNT_6ParamsE)
        /*0698*/ 	.word	0x00000000


	//----- nvinfo : EIATTR_MIN_STACK_SIZE
	.align		4
.L_292:
        /*069c*/ 	.byte	0x04, 0x12
        /*069e*/ 	.short	(.L_294 - .L_293)
	.align		4
.L_293:
        /*06a0*/ 	.word	index@(_ZN7cutlass13device_kernelIN5flash19enable_sm80_to_sm89INS1_16FlashAttnBwdSm80INS1_25CollectiveMainloopBwdSm80ILi2ELi2EN4cute5tupleIJNS5_1CILi64EEENS7_ILi128EEENS7_ILi96EEEEEENS_10bfloat16_tEfNS_4arch4Sm80ELb0ELb1ELb1ELb1ELb1ELb0ELb0ELb0ELi2ELi2ELi4ELi2ELb0EEENS1_21CollectiveEpilogueBwdISB_SC_SE_Li256ELb1ELb0ELi2EEENS1_19SingleTileSchedulerILb1ELb0ELb0ELi128EEEEEEEEEvNT_6ParamsE)
        /*06a4*/ 	.word	0x00000000


	//----- nvinfo : EIATTR_MIN_STACK_SIZE
	.align		4
.L_294:
        /*06a8*/ 	.byte	0x04, 0x12
        /*06aa*/ 	.short	(.L_296 - .L_295)
	.align		4
.L_295:
        /*06ac*/ 	.word	index@(_ZN7cutlass13device_kernelIN5flash19enable_sm80_to_sm89INS1_16FlashAttnBwdSm80INS1_25CollectiveMainloopBwdSm80ILi2ELi2EN4cute5tupleIJNS5_1CILi64EEENS7_ILi128EEENS7_ILi96EEEEEENS_10bfloat16_tEfNS_4arch4Sm80ELb0ELb1ELb1ELb1ELb0ELb0ELb0ELb0ELi2ELi2ELi4ELi2ELb0EEENS1_24CollectiveEpilogueBwdGQAISB_fSE_Li256ELb1ELb0EEENS1_19SingleTileSchedulerILb1ELb0ELb0ELi128EEEEEEEEEvNT_6ParamsE)
        /*06b0*/ 	.word	0x00000000


	//----- nvinfo : EIATTR_MIN_STACK_SIZE
	.align		4
.L_296:
        /*06b4*/ 	.byte	0x04, 0x12
        /*06b6*/ 	.short	(.L_298 - .L_297)
	.align		4
.L_297:
        /*06b8*/ 	.word	index@(_ZN7cutlass13device_kernelIN5flash19enable_sm80_to_sm89INS1_16FlashAttnBwdSm80INS1_25CollectiveMainloopBwdSm80ILi2ELi2EN4cute5tupleIJNS5_1CILi64EEENS7_ILi128EEENS7_ILi96EEEEEENS_10bfloat16_tEfNS_4arch4Sm80ELb0ELb1ELb1ELb1ELb1ELb0ELb0ELb0ELi2ELi2ELi4ELi2ELb0EEENS1_24CollectiveEpilogueBwdGQAISB_fSE_Li256ELb1ELb1EEENS1_19SingleTileSchedulerILb1ELb0ELb0ELi128EEEEEEEEEvNT_6ParamsE)
        /*06bc*/ 	.word	0x00000000


	//----- nvinfo : EIATTR_MIN_STACK_SIZE
	.align		4
.L_298:
        /*06c0*/ 	.byte	0x04, 0x12
        /*06c2*/ 	.short	(.L_300 - .L_299)
	.align		4
.L_299:
        /*06c4*/ 	.word	index@(_ZN7cutlass13device_kernelIN5flash19enable_sm80_to_sm89INS1_16FlashAttnBwdSm80INS1_25CollectiveMainloopBwdSm80ILi2ELi2EN4cute5tupleIJNS5_1CILi64EEENS7_ILi128EEENS7_ILi96EEEEEENS_10bfloat16_tEfNS_4arch4Sm80ELb1ELb0ELb1ELb0ELb0ELb0ELb0ELb0ELi2ELi2ELi4ELi2ELb0EEENS1_21CollectiveEpilogueBwdISB_SC_SE_Li256ELb0ELb0ELi2EEENS1_25SingleTileBwdLPTSchedulerILb0ELi128ELb0EEEEEEEEEvNT_6ParamsE)
        /*06c8*/ 	.word	0x00000000


	//----- nvinfo : EIATTR_MIN_STACK_SIZE
	.align		4
.L_300:
        /*06cc*/ 	.byte	0x04, 0x12
        /*06ce*/ 	.short	(.L_302 - .L_301)
	.align		4
.L_301:
        /*06d0*/ 	.word	index@(_ZN7cutlass13device_kernelIN5flash19enable_sm80_to_sm89INS1_16FlashAttnBwdSm80INS1_25CollectiveMainloopBwdSm80ILi2ELi2EN4cute5tupleIJNS5_1CILi64EEENS7_ILi128EEENS7_ILi96EEEEEENS_10bfloat16_tEfNS_4arch4Sm80ELb1ELb0ELb1ELb0ELb1ELb0ELb0ELb0ELi2ELi2ELi4ELi2ELb0EEENS1_21CollectiveEpilogueBwdISB_SC_SE_Li256ELb0ELb0ELi2EEENS1_25SingleTileBwdLPTSchedulerILb0ELi128ELb1EEEEEEEEEvNT_6ParamsE)
        /*06d4*/ 	.word	0x00000000


	//----- nvinfo : EIATTR_MIN_STACK_SIZE
	.align		4
.L_302:
        /*06d8*/ 	.byte	0x04, 0x12
        /*06da*/ 	.short	(.L_304 - .L_303)
	.align		4
.L_303:
        /*06dc*/ 	.word	index@(_ZN7cutlass13device_kernelIN5flash19enable_sm80_to_sm89INS1_16FlashAttnBwdSm80INS1_25CollectiveMainloopBwdSm80ILi2ELi2EN4cute5tupleIJNS5_1CILi64EEENS7_ILi128EEENS7_ILi96EEEEEENS_10bfloat16_tEfNS_4arch4Sm80ELb1ELb0ELb1ELb0ELb0ELb0ELb0ELb0ELi2ELi2ELi4ELi2ELb0EEENS1_24CollectiveEpilogueBwdGQAISB_fSE_Li256ELb0ELb0EEENS1_25SingleTileBwdLPTSchedulerILb0ELi128ELb0EEEEEEEEEvNT_6ParamsE)
        /*06e0*/ 	.word	0x00000000


	//----- nvinfo : EIATTR_MIN_STACK_SIZE
	.align		4
.L_304:
        /*06e4*/ 	.byte	0x04, 0x12
        /*06e6*/ 	.short	(.L_306 - .L_305)
	.align		4
.L_305:
        /*06e8*/ 	.word	index@(_ZN7cutlass13device_kernelIN5flash19enable_sm80_to_sm89INS1_16FlashAttnBwdSm80INS1_25CollectiveMainloopBwdSm80ILi2ELi2EN4cute5tupleIJNS5_1CILi64EEENS7_ILi128EEENS7_ILi96EEEEEENS_10bfloat16_tEfNS_4arch4Sm80ELb1ELb0ELb1ELb0ELb1ELb0ELb0ELb0ELi2ELi2ELi4ELi2ELb0EEENS1_24CollectiveEpilogueBwdGQAISB_fSE_Li256ELb0ELb1EEENS1_25SingleTileBwdLPTSchedulerILb0ELi128ELb1EEEEEEEEEvNT_6ParamsE)
        /*06ec*/ 	.word	0x00000000


	//----- nvinfo : EIATTR_MIN_STACK_SIZE
	.align		4
.L_306:
        /*06f0*/ 	.byte	0x04, 0x12
        /*06f2*/ 	.short	(.L_308 - .L_307)
	.align		4
.L_307:
        /*06f4*/ 	.word	index@(_ZN7cutlass13device_kernelIN5flash22FlashAttnBwdPreprocessIN4cute5tupleIJNS3_1CILi64EEENS5_ILi96EEEEEENS_10bfloat16_tEfNS_4arch4Sm80ELb1ELb0EEEEEvNT_6ParamsE)
        /*06f8*/ 	.word	0x00000000


	//----- nvinfo : EIATTR_MIN_STACK_SIZE
	.align		4
.L_308:
        /*06fc*/ 	.byte	0x04, 0x12
        /*06fe*/ 	.short	(.L_310 - .L_309)
	.align		4
.L_309:
        /*0700*/ 	.word	index@(_ZN7cutlass13device_kernelIN5flash19enable_sm80_to_sm89INS1_16FlashAttnBwdSm80INS1_25CollectiveMainloopBwdSm80ILi2ELi2EN4cute5tupleIJNS5_1CILi64EEENS7_ILi128EEENS7_ILi96EEEEEENS_10bfloat16_tEfNS_4arch4Sm80ELb1ELb0ELb1ELb1ELb0ELb0ELb0ELb0ELi2ELi2ELi4ELi2ELb0EEENS1_21CollectiveEpilogueBwdISB_SC_SE_Li256ELb1ELb0ELi2EEENS1_25SingleTileBwdLPTSchedulerILb1ELi128ELb0EEEEEEEEEvNT_6ParamsE)
        /*0704*/ 	.word	0x00000000


	//----- nvinfo : EIATTR_MIN_STACK_SIZE
	.align		4
.L_310:
        /*0708*/ 	.byte	0x04, 0x12
        /*070a*/ 	.short	(.L_312 - .L_311)
	.align		4
.L_311:
        /*070c*/ 	.word	index@(_ZN7cutlass13device_kernelIN5flash19enable_sm80_to_sm89INS1_16FlashAttnBwdSm80INS1_25CollectiveMainloopBwdSm80ILi2ELi2EN4cute5tupleIJNS5_1CILi64EEENS7_ILi128EEENS7_ILi96EEEEEENS_10bfloat16_tEfNS_4arch4Sm80ELb1ELb0ELb1ELb1ELb1ELb0ELb0ELb0ELi2ELi2ELi4ELi2ELb0EEENS1_21CollectiveEpilogueBwdISB_SC_SE_Li256ELb1ELb0ELi2EEENS1_25SingleTileBwdLPTSchedulerILb1ELi128ELb1EEEEEEEEEvNT_6ParamsE)
        /*0710*/ 	.word	0x00000000


	//----- nvinfo : EIATTR_MIN_STACK_SIZE
	.align		4
.L_312:
        /*0714*/ 	.byte	0x04, 0x12
        /*0716*/ 	.short	(.L_314 - .L_313)
	.align		4
.L_313:
        /*0718*/ 	.word	index@(_ZN7cutlass13device_kernelIN5flash19enable_sm80_to_sm89INS1_16FlashAttnBwdSm80INS1_25CollectiveMainloopBwdSm80ILi2ELi2EN4cute5tupleIJNS5_1CILi64EEENS7_ILi128EEENS7_ILi96EEEEEENS_10bfloat16_tEfNS_4arch4Sm80ELb1ELb0ELb1ELb1ELb0ELb0ELb0ELb0ELi2ELi2ELi4ELi2ELb0EEENS1_24CollectiveEpilogueBwdGQAISB_fSE_Li256ELb1ELb0EEENS1_25SingleTileBwdLPTSchedulerILb1ELi128ELb0EEEEEEEEEvNT_6ParamsE)
        /*071c*/ 	.word	0x00000000


	//----- nvinfo : EIATTR_MIN_STACK_SIZE
	.align		4
.L_314:
        /*0720*/ 	.byte	0x04, 0x12
        /*0722*/ 	.short	(.L_316 - .L_315)
	.align		4
.L_315:
        /*0724*/ 	.word	index@(_ZN7cutlass13device_kernelIN5flash32FlashAttnBwdPostprocessConvertdQIN4cute5tupleIJNS3_1CILi128EEENS5_ILi96EEEEEENS_10bfloat16_tEfNS_4arch4Sm80ELi256ENS3_8TiledMMAINS3_8MMA_AtomIJNS3_30SM80_16x8x16_F32BF16BF16F32_TNEEEENS3_6LayoutINS4_IJNS5_ILi4EEENS5_ILi2EEENS5_ILi1EEEEEENS4_IJSJ_SH_NS5_ILi0EEEEEEEENS4_IJNS5_ILi64EEENS5_ILi32EEENS5_ILi16EEEEEEEELb0EEEEEvNT_6ParamsE)
        /*0728*/ 	.word	0x00000000


	//----- nvinfo : EIATTR_MIN_STACK_SIZE
	.align		4
.L_316:
        /*072c*/ 	.byte	0x04, 0x12
        /*072e*/ 	.short	(.L_318 - .L_317)
	.align		4
.L_317:
        /*0730*/ 	.word	index@(_ZN7cutlass13device_kernelIN5flash32FlashAttnBwdPostprocessConvertdQIN4cute5tupleIJNS3_1CILi64EEENS5_ILi96EEEEEENS_10bfloat16_tEfNS_4arch4Sm80ELi256ENS3_8TiledMMAINS3_8MMA_AtomIJNS3_30SM80_16x8x16_F32BF16BF16F32_TNEEEENS3_6LayoutINS4_IJNS5_ILi2EEENS5_ILi4EEENS5_ILi1EEEEEENS4_IJSJ_SH_NS5_ILi0EEEEEEEENS4_IJNS5_ILi32EEESO_NS5_ILi16EEEEEEEELb0EEEEEvNT_6ParamsE)
        /*0734*/ 	.word	0x00000000


	//----- nvinfo : EIATTR_MIN_STACK_SIZE
	.align		4
.L_318:
        /*0738*/ 	.byte	0x04, 0x12
        /*073a*/ 	.short	(.L_320 - .L_319)
	.align		4
.L_319:
        /*073c*/ 	.word	index@(_ZN7cutlass13device_kernelIN5flash19enable_sm80_to_sm89INS1_16FlashAttnBwdSm80INS1_25CollectiveMainloopBwdSm80ILi2ELi2EN4cute5tupleIJNS5_1CILi64EEENS7_ILi128EEENS7_ILi96EEEEEENS_10bfloat16_tEfNS_4arch4Sm80ELb1ELb0ELb1ELb1ELb1ELb0ELb0ELb0ELi2ELi2ELi4ELi2ELb0EEENS1_24CollectiveEpilogueBwdGQAISB_fSE_Li256ELb1ELb1EEENS1_25SingleTileBwdLPTSchedulerILb1ELi128ELb1EEEEEEEEEvNT_6ParamsE)
        /*0740*/ 	.word	0x00000000


	//----- nvinfo : EIATTR_MIN_STACK_SIZE
	.align		4
.L_320:
        /*0744*/ 	.byte	0x04, 0x12
        /*0746*/ 	.short	(.L_322 - .L_321)
	.align		4
.L_321:
        /*0748*/ 	.word	index@(_ZN7cutlass13device_kernelIN5flash22FlashAttnBwdPreprocessIN4cute5tupleIJNS3_1CILi64EEENS5_ILi96EEEEEENS_10bfloat16_tEfNS_4arch4Sm80ELb1ELb1EEEEEvNT_6ParamsE)
        /*074c*/ 	.word	0x00000000
.L_322:


//--------------------- .nv.compat                --------------------------
	.section	.nv.compat,"",@"SHT_CUDA_COMPAT_INFO"
	.align	4
        /*0000*/ 	.byte	0x02, 0x09, 0x01, 0x00, 0x02, 0x02, 0x01, 0x00, 0x02, 0x05, 0x05, 0x00, 0x03, 0x07, 0x01, 0x01
        /*0010*/ 	.byte	0x02, 0x03, 0x00, 0x00, 0x02, 0x06, 0x01, 0x00, 0x04, 0x0b, 0x08, 0x00, 0x00, 0x00, 0x00, 0x00
        /*0020*/ 	.byte	0x00, 0x00, 0x00, 0x00


//--------------------- .nv.info._ZN7cutlass13device_kernelIN5flash19enable_sm80_to_sm89INS1_16FlashAttnBwdSm80INS1_25CollectiveMainloopBwdSm80ILi2ELi1EN4cute5tupleIJNS5_1CILi64EEENS7_ILi128EEENS7_ILi96EEEEEENS_10bfloat16_tEfNS_4arch4Sm80ELb0ELb0ELb1ELb0ELb0ELb0ELb0ELb0ELi2ELi2ELi4ELi2ELb1EEENS1_21CollectiveEpilogueBwdISB_SC_SE_Li256ELb0ELb0ELi2EEENS1_19SingleTileSchedulerILb0ELb0ELb0ELi128EEEEEEEEEvNT_6ParamsE --------------------------
	.section	.nv.info._ZN7cutlass13device_kernelIN5flash19enable_sm80_to_sm89INS1_16FlashAttnBwdSm80INS1_25CollectiveMainloopBwdSm80ILi2ELi1EN4cute5tupleIJNS5_1CILi64EEENS7_ILi128EEENS7_ILi96EEEEEENS_10bfloat16_tEfNS_4arch4Sm80ELb0ELb0ELb1ELb0ELb0ELb0ELb0ELb0ELi2ELi2ELi4ELi2ELb1EEENS1_21CollectiveEpilogueBwdISB_SC_SE_Li256ELb0ELb0ELi2EEENS1_19SingleTileSchedulerILb0ELb0ELb0ELi128EEEEEEEEEvNT_6ParamsE,"",@"SHT_CUDA_INFO"
	.sectionflags	@""
	.align	4


	//----- nvinfo : EIATTR_CUDA_API_VERSION
	.align		4
        /*0000*/ 	.byte	0x04, 0x37
        /*0002*/ 	.short	(.L_324 - .L_323)
.L_323:
        /*0004*/ 	.word	0x00000082


	//----- nvinfo : EIATTR_KPARAM_INFO
	.align		4
.L_324:
        /*0008*/ 	.byte	0x04, 0x17
        /*000a*/ 	.short	(.L_326 - .L_325)
.L_325:
        /*000c*/ 	.word	0x00000000
        /*0010*/ 	.short	0x0000
        /*0012*/ 	.short	0x0000
        /*0014*/ 	.byte	0x00, 0xf0, 0xc1, 0x09


	//----- nvinfo : EIATTR_SPARSE_MMA_MASK
	.align		4
.L_326:
        /*0018*/ 	.byte	0x03, 0x50
        /*001a*/ 	.short	0x0000


	//----- nvinfo : EIATTR_MAXREG_COUNT
	.align		4
        /*001c*/ 	.byte	0x03, 0x1b
        /*001e*/ 	.short	0x00ff


	//----- nvinfo : EIATTR_MERCURY_ISA_VERSION
	.align		4
        /*0020*/ 	.byte	0x03, 0x5f
        /*0022*/ 	.short	0x0101


	//----- nvinfo : EIATTR_VRC_CTA_INIT_COUNT
	.align		4
        /*0024*/ 	.byte	0x02, 0x4a
	.zero		1
	.zero		1


	//----- nvinfo : EIATTR_EXIT_INSTR_OFFSETS
	.align		4
        /*0028*/ 	.byte	0x04, 0x1c
        /*002a*/ 	.short	(.L_328 - .L_327)


	//   ....[0]....
.L_327:
        /*002c*/ 	.word	0x00000010


	//----- nvinfo : EIATTR_MAX_THREADS
	.align		4
.L_328:
        /*0030*/ 	.byte	0x04, 0x05
        /*0032*/ 	.short	(.L_330 - .L_329)
.L_329:
        /*0034*/ 	.word	0x00000100
        /*0038*/ 	.word	0x00000001
        /*003c*/ 	.word	0x00000001


	//----- nvinfo : EIATTR_CBANK_PARAM_SIZE
	.align		4
.L_330:
        /*0040*/ 	.byte	0x03, 0x19
        /*0042*/ 	.short	0x0270


	//----- nvinfo : EIATTR_PARAM_CBANK
	.align		4
        /*0044*/ 	.byte	0x04, 0x0a
        /*0046*/ 	.short	(.L_332 - .L_331)
	.align		4
.L_331:
        /*0048*/ 	.word	index@(.nv.constant0._ZN7cutlass13device_kernelIN5flash19enable_sm80_to_sm89INS1_16FlashAttnBwdSm80INS1_25CollectiveMainloopBwdSm80ILi2ELi1EN4cute5tupleIJNS5_1CILi64EEENS7_ILi128EEENS7_ILi96EEEEEENS_10bfloat16_tEfNS_4arch4Sm80ELb0ELb0ELb1ELb0ELb0ELb0ELb0ELb0ELi2ELi2ELi4ELi2ELb1EEENS1_21CollectiveEpilogueBwdISB_SC_SE_Li256ELb0ELb0ELi2EEENS1_19SingleTileSchedulerILb0ELb0ELb0ELi128EEEEEEEEEvNT_6ParamsE)
        /*004c*/ 	.short	0x0380
        /*004e*/ 	.short	0x0270


	//----- nvinfo : EIATTR_SW_WAR
	.align		4
.L_332:
        /*0050*/ 	.byte	0x04, 0x36
        /*0052*/ 	.short	(.L_334 - .L_333)
.L_333:
        /*0054*/ 	.word	0x00000008
.L_334:


//--------------------- .nv.info._ZN7cutlass13device_kernelIN5flash19enable_sm80_to_sm89INS1_16FlashAttnBwdSm80INS1_25CollectiveMainloopBwdSm80ILi2ELi1EN4cute5tupleIJNS5_1CILi64EEENS7_ILi128EEENS7_ILi96EEEEEENS_10bfloat16_tEfNS_4arch4Sm80ELb0ELb0ELb1ELb0ELb1ELb0ELb0ELb0ELi2ELi2ELi4ELi2ELb1EEENS1_21CollectiveEpilogueBwdISB_SC_SE_Li256ELb0ELb0ELi2EEENS1_19SingleTileSchedulerILb0ELb0ELb0ELi128EEEEEEEEEvNT_6ParamsE --------------------------
	.section	.nv.info._ZN7cutlass13device_kernelIN5flash19enable_sm80_to_sm89INS1_16FlashAttnBwdSm80INS1_25CollectiveMainloopBwdSm80ILi2ELi1EN4cute5tupleIJNS5_1CILi64EEENS7_ILi128EEENS7_ILi96EEEEEENS_10bfloat16_tEfNS_4arch4Sm80ELb0ELb0ELb1ELb0ELb1ELb0ELb0ELb0ELi2ELi2ELi4ELi2ELb1EEENS1_21CollectiveEpilogueBwdISB_SC_SE_Li256ELb0ELb0ELi2EEENS1_19SingleTileSchedulerILb0ELb0ELb0ELi128EEEEEEEEEvNT_6ParamsE,"",@"SHT_CUDA_INFO"
	.sectionflags	@""
	.align	4


	//----- nvinfo : EIATTR_CUDA_API_VERSION
	.align		4
        /*0000*/ 	.byte	0x04, 0x37
        /*0002*/ 	.short	(.L_336 - .L_335)
.L_335:
        /*0004*/ 	.word	0x00000082


	//----- nvinfo : EIATTR_KPARAM_INFO
	.align		4
.L_336:
        /*0008*/ 	.byte	0x04, 0x17
        /*000a*/ 	.short	(.L_338 - .L_337)
.L_337:
        /*000c*/ 	.word	0x00000000
        /*0010*/ 	.short	0x0000
        /*0012*/ 	.short	0x0000
        /*0014*/ 	.byte	0x00, 0xf0, 0xc1, 0x09


	//----- nvinfo : EIATTR_SPARSE_MMA_MASK
	.align		4
.L_338:
        /*0018*/ 	.byte	0x03, 0x50
        /*001a*/ 	.short	0x0000


	//----- nvinfo : EIATTR_MAXREG_COUNT
	.align		4
        /*001c*/ 	.byte	0x03, 0x1b
        /*001e*/ 	.short	0x00ff


	//----- nvinfo : EIATTR_MERCURY_ISA_VERSION
	.align		4
        /*0020*/ 	.byte	0x03, 0x5f
        /*0022*/ 	.short	0x0101


	//----- nvinfo : EIATTR_VRC_CTA_INIT_COUNT
	.align		4
        /*0024*/ 	.byte	0x02, 0x4a
	.zero		1
	.zero		1


	//----- nvinfo : EIATTR_EXIT_INSTR_OFFSETS
	.align		4
        /*0028*/ 	.byte	0x04, 0x1c
        /*002a*/ 	.short	(.L_340 - .L_339)


	//   ....[0]....
.L_339:
        /*002c*/ 	.word	0x00000010


	//----- nvinfo : EIATTR_MAX_THREADS
	.align		4
.L_340:
        /*0030*/ 	.byte	0x04, 0x05
        /*0032*/ 	.short	(.L_342 - .L_341)
.L_341:
        /*0034*/ 	.word	0x00000100
        /*0038*/ 	.word	0x00000001
        /*003c*/ 	.word	0x00000001


	//----- nvinfo : EIATTR_CBANK_PARAM_SIZE
	.align		4
.L_342:
        /*0040*/ 	.byte	0x03, 0x19
        /*0042*/ 	.short	0x0270


	//----- nvinfo : EIATTR_PARAM_CBANK
	.align		4
        /*0044*/ 	.byte	0x04, 0x0a
        /*0046*/ 	.short	(.L_344 - .L_343)
	.align		4
.L_343:
        /*0048*/ 	.word	index@(.nv.constant0._ZN7cutlass13device_kernelIN5flash19enable_sm80_to_sm89INS1_16FlashAttnBwdSm80INS1_25CollectiveMainloopBwdSm80ILi2ELi1EN4cute5tupleIJNS5_1CILi64EEENS7_ILi128EEENS7_ILi96EEEEEENS_10bfloat16_tEfNS_4arch4Sm80ELb0ELb0ELb1ELb0ELb1ELb0ELb0ELb0ELi2ELi2ELi4ELi2ELb1EEENS1_21CollectiveEpilogueBwdISB_SC_SE_Li256ELb0ELb0ELi2EEENS1_19SingleTileSchedulerILb0ELb0ELb0ELi128EEEEEEEEEvNT_6ParamsE)
        /*004c*/ 	.short	0x0380
        /*004e*/ 	.short	0x0270


	//----- nvinfo : EIATTR_SW_WAR
	.align		4
.L_344:
        /*0050*/ 	.byte	0x04, 0x36
        /*0052*/ 	.short	(.L_346 - .L_345)
.L_345:
        /*0054*/ 	.word	0x00000008
.L_346:


//--------------------- .nv.info._ZN7cutlass13device_kernelIN5flash19enable_sm80_to_sm89INS1_16FlashAttnBwdSm80INS1_25CollectiveMainloopBwdSm80ILi2ELi1EN4cute5tupleIJNS5_1CILi64EEENS7_ILi128EEENS7_ILi96EEEEEENS_10bfloat16_tEfNS_4arch4Sm80ELb0ELb0ELb1ELb0ELb0ELb0ELb0ELb0ELi2ELi2ELi4ELi2ELb1EEENS1_24CollectiveEpilogueBwdGQAISB_fSE_Li256ELb0ELb0EEENS1_19SingleTileSchedulerILb0ELb0ELb0ELi128EEEEEEEEEvNT_6ParamsE --------------------------
	.section	.nv.info._ZN7cutlass13device_kernelIN5flash19enable_sm80_to_sm89INS1_16FlashAttnBwdSm80INS1_25CollectiveMainloopBwdSm80ILi2ELi1EN4cute5tupleIJNS5_1CILi64EEENS7_ILi128EEENS7_ILi96EEEEEENS_10bfloat16_tEfNS_4arch4Sm80ELb0ELb0ELb1ELb0ELb0ELb0ELb0ELb0ELi2ELi2ELi4ELi2ELb1EEENS1_24CollectiveEpilogueBwdGQAISB_fSE_Li256ELb0ELb0EEENS1_19SingleTileSchedulerILb0ELb0ELb0ELi128EEEEEEEEEvNT_6ParamsE,"",@"SHT_CUDA_INFO"
	.sectionflags	@""
	.align	4


	//----- nvinfo : EIATTR_CUDA_API_VERSION
	.align		4
        /*0000*/ 	.byte	0x04, 0x37
        /*0002*/ 	.short	(.L_348 - .L_347)
.L_347:
        /*0004*/ 	.word	0x00000082


	//----- nvinfo : EIATTR_KPARAM_INFO
	.align		4
.L_348:
        /*0008*/ 	.byte	0x04, 0x17
        /*000a*/ 	.short	(.L_350 - .L_349)
.L_349:
        /*000c*/ 	.word	0x00000000
        /*0010*/ 	.short	0x0000
        /*0012*/ 	.short	0x0000
        /*0014*/ 	.byte	0x00, 0xf0, 0xe1, 0x09


	//----- nvinfo : EIATTR_SPARSE_MMA_MASK
	.align		4
.L_350:
        /*0018*/ 	.byte	0x03, 0x50
        /*001a*/ 	.short	0x0000


	//----- nvinfo : EIATTR_MAXREG_COUNT
	.align		4
        /*001c*/ 	.byte	0x03, 0x1b
        /*001e*/ 	.short	0x00ff


	//----- nvinfo : EIATTR_MERCURY_ISA_VERSION
	.align		4
        /*0020*/ 	.byte	0x03, 0x5f
        /*0022*/ 	.short	0x0101


	//----- nvinfo : EIATTR_VRC_CTA_INIT_COUNT
	.align		4
        /*0024*/ 	.byte	0x02, 0x4a
	.zero		1
	.zero		1


	//----- nvinfo : EIATTR_EXIT_INSTR_OFFSETS
	.align		4
        /*0028*/ 	.byte	0x04, 0x1c
        /*002a*/ 	.short	(.L_352 - .L_351)


	//   ....[0]....
.L_351:
        /*002c*/ 	.word	0x00000010


	//----- nvinfo : EIATTR_MAX_THREADS
	.align		4
.L_352:
        /*0030*/ 	.byte	0x04, 0x05
        /*0032*/ 	.short	(.L_354 - .L_353)
.L_353:
        /*0034*/ 	.word	0x00000100
        /*0038*/ 	.word	0x00000001
        /*003c*/ 	.word	0x00000001


	//----- nvinfo : EIATTR_CBANK_PARAM_SIZE
	.align		4
.L_354:
        /*0040*/ 	.byte	0x03, 0x19
        /*0042*/ 	.short	0x0278


	//----- nvinfo : EIATTR_PARAM_CBANK
	.align		4
        /*0044*/ 	.byte	0x04, 0x0a
        /*0046*/ 	.short	(.L_356 - .L_355)
	.align		4
.L_355:
        /*0048*/ 	.word	index@(.nv.constant0._ZN7cutlass13device_kernelIN5flash19enable_sm80_to_sm89INS1_16FlashAttnBwdSm80INS1_25CollectiveMainloopBwdSm80ILi2ELi1EN4cute5tupleIJNS5_1CILi64EEENS7_ILi128EEENS7_ILi96EEEEEENS_10bfloat16_tEfNS_4arch4Sm80ELb0ELb0ELb1ELb0ELb0ELb0ELb0ELb0ELi2ELi2ELi4ELi2ELb1EEENS1_24CollectiveEpilogueBwdGQAISB_fSE_Li256ELb0ELb0EEENS1_19SingleTileSchedulerILb0ELb0ELb0ELi128EEEEEEEEEvNT_6ParamsE)
        /*004c*/ 	.short	0x0380
        /*004e*/ 	.short	0x0278


	//----- nvinfo : EIATTR_SW_WAR
	.align		4
.L_356:
        /*0050*/ 	.byte	0x04, 0x36
        /*0052*/ 	.short	(.L_358 - .L_357)
.L_357:
        /*0054*/ 	.word	0x00000008
.L_358:


//--------------------- .nv.info._ZN7cutlass13device_kernelIN5flash19enable_sm80_to_sm89INS1_16FlashAttnBwdSm80INS1_25CollectiveMainloopBwdSm80ILi2ELi1EN4cute5tupleIJNS5_1CILi64EEENS7_ILi128EEENS7_ILi96EEEEEENS_10bfloat16_tEfNS_4arch4Sm80ELb0ELb0ELb1ELb0ELb1ELb0ELb0ELb0ELi2ELi2ELi4ELi2ELb1EEENS1_24CollectiveEpilogueBwdGQAISB_fSE_Li256ELb0ELb1EEENS1_19SingleTileSchedulerILb0ELb0ELb0ELi128EEEEEEEEEvNT_6ParamsE --------------------------
	.section	.nv.info._ZN7cutlass13device_kernelIN5flash19enable_sm80_to_sm89INS1_16FlashAttnBwdSm80INS1_25CollectiveMainloopBwdSm80ILi2ELi1EN4cute5tupleIJNS5_1CILi64EEENS7_ILi128EEENS7_ILi96EEEEEENS_10bfloat16_tEfNS_4arch4Sm80ELb0ELb0ELb1ELb0ELb1ELb0ELb0ELb0ELi2ELi2ELi4ELi2ELb1EEENS1_24CollectiveEpilogueBwdGQAISB_fSE_Li256ELb0ELb1EEENS1_19SingleTileSchedulerILb0ELb0ELb0ELi128EEEEEEEEEvNT_6ParamsE,"",@"SHT_CUDA_INFO"
	.sectionflags	@""
	.align	4


	//----- nvinfo : EIATTR_CUDA_API_VERSION
	.align		4
        /*0000*/ 	.byte	0x04, 0x37
        /*0002*/ 	.short	(.L_360 - .L_359)
.L_359:
        /*0004*/ 	.word	0x00000082


	//----- nvinfo : EIATTR_KPARAM_INFO
	.align		4
.L_360:
        /*0008*/ 	.byte	0x04, 0x17
        /*000a*/ 	.short	(.L_362 - .L_361)
.L_361:
        /*000c*/ 	.word	0x00000000
        /*0010*/ 	.short	0x0000
        /*0012*/ 	.short	0x0000
        /*0014*/ 	.byte	0x00, 0xf0, 0xe1, 0x09


	//----- nvinfo : EIATTR_SPARSE_MMA_MASK
	.align		4
.L_362:
        /*0018*/ 	.byte	0x03, 0x50
        /*001a*/ 	.short	0x0000


	//----- nvinfo : EIATTR_MAXREG_COUNT
	.align		4
        /*001c*/ 	.byte	0x03, 0x1b
        /*001e*/ 	.short	0x00ff


	//----- nvinfo : EIATTR_MERCURY_ISA_VERSION
	.align		4
        /*0020*/ 	.byte	0x03, 0x5f
        /*0022*/ 	.short	0x0101


	//----- nvinfo : EIATTR_VRC_CTA_INIT_COUNT
	.align		4
        /*0024*/ 	.byte	0x02, 0x4a
	.zero		1
	.zero		1


	//----- nvinfo : EIATTR_EXIT_INSTR_OFFSETS
	.align		4
        /*0028*/ 	.byte	0x04, 0x1c
        /*002a*/ 	.short	(.L_364 - .L_363)


	//   ....[0]....
.L_363:
        /*002c*/ 	.word	0x00000010


	//----- nvinfo : EIATTR_MAX_THREADS
	.align		4
.L_364:
        /*0030*/ 	.byte	0x04, 0x05
        /*0032*/ 	.short	(.L_366 - .L_365)
.L_365:
        /*0034*/ 	.word	0x00000100
        /*0038*/ 	.word	0x00000001
        /*003c*/ 	.word	0x00000001


	//----- nvinfo : EIATTR_CBANK_PARAM_SIZE
	.align		4
.L_366:
        /*0040*/ 	.byte	0x03, 0x19
        /*0042*/ 	.short	0x0278


	//----- nvinfo : EIATTR_PARAM_CBANK
	.align		4
        /*0044*/ 	.byte	0x04, 0x0a
        /*0046*/ 	.short	(.L_368 - .L_367)
	.align		4
.L_367:
        /*0048*/ 	.word	index@(.nv.constant0._ZN7cutlass13device_kernelIN5flash19enable_sm80_to_sm89INS1_16FlashAttnBwdSm80INS1_25CollectiveMainloopBwdSm80ILi2ELi1EN4cute5tupleIJNS5_1CILi64EEENS7_ILi128EEENS7_ILi96EEEEEENS_10bfloat16_tEfNS_4arch4Sm80ELb0ELb0ELb1ELb0ELb1ELb0ELb0ELb0ELi2ELi2ELi4ELi2ELb1EEENS1_24CollectiveEpilogueBwdGQAISB_fSE_Li256ELb0ELb1EEENS1_19SingleTileSchedulerILb0ELb0ELb0ELi128EEEEEEEEEvNT_6ParamsE)
        /*004c*/ 	.short	0x0380
        /*004e*/ 	.short	0x0278


	//----- nvinfo : EIATTR_SW_WAR
	.align		4
.L_368:
        /*0050*/ 	.byte	0x04, 0x36
        /*0052*/ 	.short	(.L_370 - .L_369)
.L_369:
        /*0054*/ 	.word	0x00000008
.L_370:


//--------------------- .nv.info._ZN7cutlass13device_kernelIN5flash19enable_sm80_to_sm89INS1_16FlashAttnBwdSm80INS1_25CollectiveMainloopBwdSm80ILi2ELi1EN4cute5tupleIJNS5_1CILi64EEENS7_ILi128EEENS7_ILi96EEEEEENS_10bfloat16_tEfNS_4arch4Sm80ELb0ELb0ELb1ELb1ELb0ELb0ELb0ELb0ELi2ELi2ELi4ELi2ELb1EEENS1_21CollectiveEpilogueBwdISB_SC_SE_Li256ELb1ELb0ELi2EEENS1_19SingleTileSchedulerILb1ELb0ELb0ELi128EEEEEEEEEvNT_6ParamsE --------------------------
	.section	.nv.info._ZN7cutlass13device_kernelIN5flash19enable_sm80_to_sm89INS1_16FlashAttnBwdSm80INS1_25CollectiveMainloopBwdSm80ILi2ELi1EN4cute5tupleIJNS5_1CILi64EEENS7_ILi128EEENS7_ILi96EEEEEENS_10bfloat16_tEfNS_4arch4Sm80ELb0ELb0ELb1ELb1ELb0ELb0ELb0ELb0ELi2ELi2ELi4ELi2ELb1EEENS1_21CollectiveEpilogueBwdISB_SC_SE_Li256ELb1ELb0ELi2EEENS1_19SingleTileSchedulerILb1ELb0ELb0ELi128EEEEEEEEEvNT_6ParamsE,"",@"SHT_CUDA_INFO"
	.sectionflags	@""
	.align	4


	//----- nvinfo : EIATTR_CUDA_API_VERSION
	.align		4
        /*0000*/ 	.byte	0x04, 0x37
        /*0002*/ 	.short	(.L_372 - .L_371)
.L_371:
        /*0004*/ 	.word	0x00000082


	//----- nvinfo : EIATTR_KPARAM_INFO
	.align		4
.L_372:
        /*0008*/ 	.byte	0x04, 0x17
        /*000a*/ 	.short	(.L_374 - .L_373)
.L_373:
        /*000c*/ 	.word	0x00000000
        /*0010*/ 	.short	0x0000
        /*0012*/ 	.short	0x0000
        /*0014*/ 	.byte	0x00, 0xf0, 0xc1, 0x09


	//----- nvinfo : EIATTR_SPARSE_MMA_MASK
	.align		4
.L_374:
        /*0018*/ 	.byte	0x03, 0x50
        /*001a*/ 	.short	0x0000


	//----- nvinfo : EIATTR_MAXREG_COUNT
	.align		4
        /*001c*/ 	.byte	0x03, 0x1b
        /*001e*/ 	.short	0x00ff


	//----- nvinfo : EIATTR_MERCURY_ISA_VERSION
	.align		4
        /*0020*/ 	.byte	0x03, 0x5f
        /*0022*/ 	.short	0x0101


	//----- nvinfo : EIATTR_VRC_CTA_INIT_COUNT
	.align		4
        /*0024*/ 	.byte	0x02, 0x4a
	.zero		1
	.zero		1


	//----- nvinfo : EIATTR_EXIT_INSTR_OFFSETS
	.align		4
        /*0028*/ 	.byte	0x04, 0x1c
        /*002a*/ 	.short	(.L_376 - .L_375)


	//   ....[0]....
.L_375:
        /*002c*/ 	.word	0x00000010


	//----- nvinfo : EIATTR_MAX_THREADS
	.align		4
.L_376:
        /*0030*/ 	.byte	0x04, 0x05
        /*0032*/ 	.short	(.L_378 - .L_377)
.L_377:
        /*0034*/ 	.word	0x00000100
        /*0038*/ 	.word	0x00000001
        /*003c*/ 	.word	0x00000001


	//----- nvinfo : EIATTR_CBANK_PARAM_SIZE
	.align		4
.L_378:
        /*0040*/ 	.byte	0x03, 0x19
        /*0042*/ 	.short	0x0270


	//----- nvinfo : EIATTR_PARAM_CBANK
	.align		4
        /*0044*/ 	.byte	0x04, 0x0a
        /*0046*/ 	.short	(.L_380 - .L_379)
	.align		4
.L_379:
        /*0048*/ 	.word	index@(.nv.constant0._ZN7cutlass13device_kernelIN5flash19enable_sm80_to_sm89INS1_16FlashAttnBwdSm80INS1_25CollectiveMainloopBwdSm80ILi2ELi1EN4cute5tupleIJNS5_1CILi64EEENS7_ILi128EEENS7_ILi96EEEEEENS_10bfloat16_tEfNS_4arch4Sm80ELb0ELb0ELb1ELb1ELb0ELb0ELb0ELb0ELi2ELi2ELi4ELi2ELb1EEENS1_21CollectiveEpilogueBwdISB_SC_SE_Li256ELb1ELb0ELi2EEENS1_19SingleTileSchedulerILb1ELb0ELb0ELi128EEEEEEEEEvNT_6ParamsE)
        /*004c*/ 	.short	0x0380
        /*004e*/ 	.short	0x0270


	//----- nvinfo : EIATTR_SW_WAR
	.align		4
.L_380:
        /*0050*/ 	.byte	0x04, 0x36
        /*0052*/ 	.short	(.L_382 - .L_381)
.L_381:
        /*0054*/ 	.word	0x00000008
.L_382:


//--------------------- .nv.info._ZN7cutlass13device_kernelIN5flash19enable_sm80_to_sm89INS1_16FlashAttnBwdSm80INS1_25CollectiveMainloopBwdSm80ILi2ELi1EN4cute5tupleIJNS5_1CILi64EEENS7_ILi128EEENS7_ILi96EEEEEENS_10bfloat16_tEfNS_4arch4Sm80ELb0ELb0ELb1ELb1ELb1ELb0ELb0ELb0ELi2ELi2ELi4ELi2ELb1EEENS1_21CollectiveEpilogueBwdISB_SC_SE_Li256ELb1ELb0ELi2EEENS1_19SingleTileSchedulerILb1ELb0ELb0ELi128EEEEEEEEEvNT_6ParamsE --------------------------
	.section	.nv.info._ZN7cutlass13device_kernelIN5flash19enable_sm80_to_sm89INS1_16FlashAttnBwdSm80INS1_25CollectiveMainloopBwdSm80ILi2ELi1EN4cute5tupleIJNS5_1CILi64EEENS7_ILi128EEENS7_ILi96EEEEEENS_10bfloat16_tEfNS_4arch4Sm80ELb0ELb0ELb1ELb1ELb1ELb0ELb0ELb0ELi2ELi2ELi4ELi2ELb1EEENS1_21CollectiveEpilogueBwdISB_SC_SE_Li256ELb1ELb0ELi2EEENS1_19SingleTileSchedulerILb1ELb0ELb0ELi128EEEEEEEEEvNT_6ParamsE,"",@"SHT_CUDA_INFO"
	.sectionflags	@""
	.align	4


	//----- nvinfo : EIATTR_CUDA_API_VERSION
	.align		4
        /*0000*/ 	.byte	0x04, 0x37
        /*0002*/ 	.short	(.L_384 - .L_383)
.L_383:
        /*0004*/ 	.word	0x00000082


	//----- nvinfo : EIATTR_KPARAM_INFO
	.align		4
.L_384:
        /*0008*/ 	.byte	0x04, 0x17
        /*000a*/ 	.short	(.L_386 - .L_385)
.L_385:
        /*000c*/ 	.word	0x00000000
        /*0010*/ 	.short	0x0000
        /*0012*/ 	.short	0x0000
        /*0014*/ 	.byte	0x00, 0xf0, 0xc1, 0x09


	//----- nvinfo : EIATTR_SPARSE_MMA_MASK
	.align		4
.L_386:
        /*0018*/ 	.byte	0x03, 0x50
        /*001a*/ 	.short	0x0000


	//----- nvinfo : EIATTR_MAXREG_COUNT
	.align		4
        /*001c*/ 	.byte	0x03, 0x1b
        /*001e*/ 	.short	0x00ff


	//----- nvinfo : EIATTR_MERCURY_ISA_VERSION
	.align		4
        /*0020*/ 	.byte	0x03, 0x5f
        /*0022*/ 	.short	0x0101


	//----- nvinfo : EIATTR_VRC_CTA_INIT_COUNT
	.align		4
        /*0024*/ 	.byte	0x02, 0x4a
	.zero		1
	.zero		1


	//----- nvinfo : EIATTR_EXIT_INSTR_OFFSETS
	.align		4
        /*0028*/ 	.byte	0x04, 0x1c
        /*002a*/ 	.short	(.L_388 - .L_387)


	//   ....[0]....
.L_387:
        /*002c*/ 	.word	0x00000010


	//----- nvinfo : EIATTR_MAX_THREADS
	.align		4
.L_388:
        /*0030*/ 	.byte	0x04, 0x05
        /*0032*/ 	.short	(.L_390 - .L_389)
.L_389:
        /*0034*/ 	.word	0x00000100
        /*0038*/ 	.word	0x00000001
        /*003c*/ 	.word	0x00000001


	//----- nvinfo : EIATTR_CBANK_PARAM_SIZE
	.align		4
.L_390:
        /*0040*/ 	.byte	0x03, 0x19
        /*0042*/ 	.short	0x0270


	//----- nvinfo : EIATTR_PARAM_CBANK
	.align		4
        /*0044*/ 	.byte	0x04, 0x0a
        /*0046*/ 	.short	(.L_392 - .L_391)
	.align		4
.L_391:
        /*0048*/ 	.word	index@(.nv.constant0._ZN7cutlass13device_kernelIN5flash19enable_sm80_to_sm89INS1_16FlashAttnBwdSm80INS1_25CollectiveMainloopBwdSm80ILi2ELi1EN4cute5tupleIJNS5_1CILi64EEENS7_ILi128EEENS7_ILi96EEEEEENS_10bfloat16_tEfNS_4arch4Sm80ELb0ELb0ELb1ELb1ELb1ELb0ELb0ELb0ELi2ELi2ELi4ELi2ELb1EEENS1_21CollectiveEpilogueBwdISB_SC_SE_Li256ELb1ELb0ELi2EEENS1_19SingleTileSchedulerILb1ELb0ELb0ELi128EEEEEEEEEvNT_6ParamsE)
        /*004c*/ 	.short	0x0380
        /*004e*/ 	.short	0x0270


	//----- nvinfo : EIATTR_SW_WAR
	.align		4
.L_392:
        /*0050*/ 	.byte	0x04, 0x36
        /*0052*/ 	.short	(.L_394 - .L_393)
.L_393:
        /*0054*/ 	.word	0x00000008
.L_394:


//--------------------- .nv.info._ZN7cutlass13device_kernelIN5flash19enable_sm80_to_sm89INS1_16FlashAttnBwdSm80INS1_25CollectiveMainloopBwdSm80ILi2ELi1EN4cute5tupleIJNS5_1CILi64EEENS7_ILi128EEENS7_ILi96EEEEEENS_10bfloat16_tEfNS_4arch4Sm80ELb0ELb0ELb1ELb1ELb0ELb0ELb0ELb0ELi2ELi2ELi4ELi2ELb1EEENS1_24CollectiveEpilogueBwdGQAISB_fSE_Li256ELb1ELb0EEENS1_19SingleTileSchedulerILb1ELb0ELb0ELi128EEEEEEEEEvNT_6ParamsE --------------------------
	.section	.nv.info._ZN7cutlass13device_kernelIN5flash19enable_sm80_to_sm89INS1_16FlashAttnBwdSm80INS1_25CollectiveMainloopBwdSm80ILi2ELi1EN4cute5tupleIJNS5_1CILi64EEENS7_ILi128EEENS7_ILi96EEEEEENS_10bfloat16_tEfNS_4arch4Sm80ELb0ELb0ELb1ELb1ELb0ELb0ELb0ELb0ELi2ELi2ELi4ELi2ELb1EEENS1_24CollectiveEpilogueBwdGQAISB_fSE_Li256ELb1ELb0EEENS1_19SingleTileSchedulerILb1ELb0ELb0ELi128EEEEEEEEEvNT_6ParamsE,"",@"SHT_CUDA_INFO"
	.sectionflags	@""
	.align	4


	//----- nvinfo : EIATTR_CUDA_API_VERSION
	.align		4
        /*0000*/ 	.byte	0x04, 0x37
        /*0002*/ 	.short	(.L_396 - .L_395)
.L_395:
        /*0004*/ 	.word	0x00000082


	//----- nvinfo : EIATTR_KPARAM_INFO
	.align		4
.L_396:
        /*0008*/ 	.byte	0x04, 0x17
        /*000a*/ 	.short	(.L_398 - .L_397)
.L_397:
        /*000c*/ 	.word	0x00000000
        /*0010*/ 	.short	0x0000
        /*0012*/ 	.short	0x0000
        /*0014*/ 	.byte	0x00, 0xf0, 0xe1, 0x09


	//----- nvinfo : EIATTR_SPARSE_MMA_MASK
	.align		4
.L_398:
        /*0018*/ 	.byte	0x03, 0x50
        /*001a*/ 	.short	0x0000


	//----- nvinfo : EIATTR_MAXREG_COUNT
	.align		4
        /*001c*/ 	.byte	0x03, 0x1b
        /*001e*/ 	.short	0x00ff


	//----- nvinfo : EIATTR_MERCURY_ISA_VERSION
	.align		4
        /*0020*/ 	.byte	0x03, 0x5f
        /*0022*/ 	.short	0x0101


	//----- nvinfo : EIATTR_VRC_CTA_INIT_COUNT
	.align		4
        /*0024*/ 	.byte	0x02, 0x4a
	.zero		1
	.zero		1


	//----- nvinfo : EIATTR_EXIT_INSTR_OFFSETS
	.align		4
        /*0028*/ 	.byte	0x04, 0x1c
        /*002a*/ 	.short	(.L_400 - .L_399)


	//   ....[0]....
.L_399:
        /*002c*/ 	.word	0x00000010


	//----- nvinfo : EIATTR_MAX_THREADS
	.align		4
.L_400:
        /*0030*/ 	.byte	0x04, 0x05
        /*0032*/ 	.short	(.L_402 - .L_401)
.L_401:
        /*0034*/ 	.word	0x00000100
        /*0038*/ 	.word	0x00000001
        /*003c*/ 	.word	0x00000001


	//----- nvinfo : EIATTR_CBANK_PARAM_SIZE
	.align		4
.L_402:
        /*0040*/ 	.byte	0x03, 0x19
        /*0042*/ 	.short	0x0278


	//----- nvinfo : EIATTR_PARAM_CBANK
	.align		4
        /*0044*/ 	.byte	0x04, 0x0a
        /*0046*/ 	.short	(.L_404 - .L_403)
	.align		4
.L_403:
        /*0048*/ 	.word	index@(.nv.constant0._ZN7cutlass13device_kernelIN5flash19enable_sm80_to_sm89INS1_16FlashAttnBwdSm80INS1_25CollectiveMainloopBwdSm80ILi2ELi1EN4cute5tupleIJNS5_1CILi64EEENS7_ILi128EEENS7_ILi96EEEEEENS_10bfloat16_tEfNS_4arch4Sm80ELb0ELb0ELb1ELb1ELb0ELb0ELb0ELb0ELi2ELi2ELi4ELi2ELb1EEENS1_24CollectiveEpilogueBwdGQAISB_fSE_Li256ELb1ELb0EEENS1_19SingleTileSchedulerILb1ELb0ELb0ELi128EEEEEEEEEvNT_6ParamsE)
        /*004c*/ 	.short	0x0380
        /*004e*/ 	.short	0x0278


	//----- nvinfo : EIATTR_SW_WAR
	.align		4
.L_404:
        /*0050*/ 	.byte	0x04, 0x36
        /*0052*/ 	.short	(.L_406 - .L_405)
.L_405:
        /*0054*/ 	.word	0x00000008
.L_406:


//--------------------- .nv.info._ZN7cutlass13device_kernelIN5flash19enable_sm80_to_sm89INS1_16FlashAttnBwdSm80INS1_25CollectiveMainloopBwdSm80ILi2ELi1EN4cute5tupleIJNS5_1CILi64EEENS7_ILi128EEENS7_ILi96EEEEEENS_10bfloat16_tEfNS_4arch4Sm80ELb0ELb0ELb1ELb1ELb1ELb0ELb0ELb0ELi2ELi2ELi4ELi2ELb1EEENS1_24CollectiveEpilogueBwdGQAISB_fSE_Li256ELb1ELb1EEENS1_19SingleTileSchedulerILb1ELb0ELb0ELi128EEEEEEEEEvNT_6ParamsE --------------------------
	.section	.nv.info._ZN7cutlass13device_kernelIN5flash19enable_sm80_to_sm89INS1_16FlashAttnBwdSm80INS1_25CollectiveMainloopBwdSm80ILi2ELi1EN4cute5tupleIJNS5_1CILi64EEENS7_ILi128EEENS7_ILi96EEEEEENS_10bfloat16_tEfNS_4arch4Sm80ELb0ELb0ELb1ELb1ELb1ELb0ELb0ELb0ELi2ELi2ELi4ELi2ELb1EEENS1_24CollectiveEpilogueBwdGQAISB_fSE_Li256ELb1ELb1EEENS1_19SingleTileSchedulerILb1ELb0ELb0ELi128EEEEEEEEEvNT_6ParamsE,"",@"SHT_CUDA_INFO"
	.sectionflags	@""
	.align	4


	//----- nvinfo : EIATTR_CUDA_API_VERSION
	.align		4
        /*0000*/ 	.byte	0x04, 0x37
        /*0002*/ 	.short	(.L_408 - .L_407)
.L_407:
        /*0004*/ 	.word	0x00000082


	//----- nvinfo : EIATTR_KPARAM_INFO
	.align		4
.L_408:
        /*0008*/ 	.byte	0x04, 0x17
        /*000a*/ 	.short	(.L_410 - .L_409)
.L_409:
        /*000c*/ 	.word	0x00000000
        /*0010*/ 	.short	0x0000
        /*0012*/ 	.short	0x0000
        /*0014*/ 	.byte	0x00, 0xf0, 0xe1, 0x09


	//----- nvinfo : EIATTR_SPARSE_MMA_MASK
	.align		4
.L_410:
        /*0018*/ 	.byte	0x03, 0x50
        /*001a*/ 	.short	0x0000


	//----- nvinfo : EIATTR_MAXREG_COUNT
	.align		4
        /*001c*/ 	.byte	0x03, 0x1b
        /*001e*/ 	.short	0x00ff


	//----- nvinfo : EIATTR_MERCURY_ISA_VERSION
	.align		4
        /*0020*/ 	.byte	0x03, 0x5f
        /*0022*/ 	.short	0x0101


	//----- nvinfo : EIATTR_VRC_CTA_INIT_COUNT
	.align		4
        /*0024*/ 	.byte	0x02, 0x4a
	.zero		1
	.zero		1


	//----- nvinfo : EIATTR_EXIT_INSTR_OFFSETS
	.align		4
        /*0028*/ 	.byte	0x04, 0x1c
        /*002a*/ 	.short	(.L_412 - .L_411)


	//   ....[0]....
.L_411:
        /*002c*/ 	.word	0x00000010


	//----- nvinfo : EIATTR_MAX_THREADS
	.align		4
.L_412:
        /*0030*/ 	.byte	0x04, 0x05
        /*0032*/ 	.short	(.L_414 - .L_413)
.L_413:
        /*0034*/ 	.word	0x00000100
        /*0038*/ 	.word	0x00000001
        /*003c*/ 	.word	0x00000001


	//----- nvinfo : EIATTR_CBANK_PARAM_SIZE
	.align		4
.L_414:
        /*0040*/ 	.byte	0x03, 0x19
        /*0042*/ 	.short	0x0278


	//----- nvinfo : EIATTR_PARAM_CBANK
	.align		4
        /*0044*/ 	.byte	0x04, 0x0a
        /*0046*/ 	.short	(.L_416 - .L_415)
	.align		4
.L_415:
        /*0048*/ 	.word	index@(.nv.constant0._ZN7cutlass13device_kernelIN5flash19enable_sm80_to_sm89INS1_16FlashAttnBwdSm80INS1_25CollectiveMainloopBwdSm80ILi2ELi1EN4cute5tupleIJNS5_1CILi64EEENS7_ILi128EEENS7_ILi96EEEEEENS_10bfloat16_tEfNS_4arch4Sm80ELb0ELb0ELb1ELb1ELb1ELb0ELb0ELb0ELi2ELi2ELi4ELi2ELb1EEENS1_24CollectiveEpilogueBwdGQAISB_fSE_Li256ELb1ELb1EEENS1_19SingleTileSchedulerILb1ELb0ELb0ELi128EEEEEEEEEvNT_6ParamsE)
        /*004c*/ 	.short	0x0380
        /*004e*/ 	.short	0x0278


	//----- nvinfo : EIATTR_SW_WAR
	.align		4
.L_416:
        /*0050*/ 	.byte	0x04, 0x36
        /*0052*/ 	.short	(.L_418 - .L_417)
.L_417:
        /*0054*/ 	.word	0x00000008
.L_418:


//--------------------- .nv.info._ZN7cutlass13device_kernelIN5flash19enable_sm80_to_sm89INS1_16FlashAttnBwdSm80INS1_25CollectiveMainloopBwdSm80ILi2ELi1EN4cute5tupleIJNS5_1CILi64EEENS7_ILi128EEENS7_ILi96EEEEEENS_10bfloat16_tEfNS_4arch4Sm80ELb0ELb1ELb1ELb0ELb0ELb0ELb0ELb0ELi2ELi2ELi4ELi2ELb1EEENS1_21CollectiveEpilogueBwdISB_SC_SE_Li256ELb0ELb0ELi2EEENS1_19SingleTileSchedulerILb0ELb0ELb0ELi128EEEEEEEEEvNT_6ParamsE --------------------------
	.section	.nv.info._ZN7cutlass13device_kernelIN5flash19enable_sm80_to_sm89INS1_16FlashAttnBwdSm80INS1_25CollectiveMainloopBwdSm80ILi2ELi1EN4cute5tupleIJNS5_1CILi64EEENS7_ILi128EEENS7_ILi96EEEEEENS_10bfloat16_tEfNS_4arch4Sm80ELb0ELb1ELb1ELb0ELb0ELb0ELb0ELb0ELi2ELi2ELi4ELi2ELb1EEENS1_21CollectiveEpilogueBwdISB_SC_SE_Li256ELb0ELb0ELi2EEENS1_19SingleTileSchedulerILb0ELb0ELb0ELi128EEEEEEEEEvNT_6ParamsE,"",@"SHT_CUDA_INFO"
	.sectionflags	@""
	.align	4


	//----- nvinfo : EIATTR_CUDA_API_VERSION
	.align		4
        /*0000*/ 	.byte	0x04, 0x37
        /*0002*/ 	.short	(.L_420 - .L_419)
.L_419:
        /*0004*/ 	.word	0x00000082


	//----- nvinfo : EIATTR_KPARAM_INFO
	.align		4
.L_420:
        /*0008*/ 	.byte	0x04, 0x17
        /*000a*/ 	.short	(.L_422 - .L_421)
.L_421:
        /*000c*/ 	.word	0x00000000
        /*0010*/ 	.short	0x0000
        /*0012*/ 	.short	0x0000
        /*0014*/ 	.byte	0x00, 0xf0, 0xc1, 0x09


	//----- nvinfo : EIATTR_SPARSE_MMA_MASK
	.align		4
.L_422:
        /*0018*/ 	.byte	0x03, 0x50
        /*001a*/ 	.short	0x0000


	//----- nvinfo : EIATTR_MAXREG_COUNT
	.align		4
        /*001c*/ 	.byte	0x03, 0x1b
        /*001e*/ 	.short	0x00ff


	//----- nvinfo : EIATTR_MERCURY_ISA_VERSION
	.align		4
        /*0020*/ 	.byte	0x03, 0x5f
        /*0022*/ 	.short	0x0101


	//----- nvinfo : EIATTR_VRC_CTA_INIT_COUNT
	.align		4
        /*0024*/ 	.byte	0x02, 0x4a
	.zero		1
	.zero		1


	//----- nvinfo : EIATTR_EXIT_INSTR_OFFSETS
	.align		4
        /*0028*/ 	.byte	0x04, 0x1c
        /*002a*/ 	.short	(.L_424 - .L_423)


	//   ....[0]....
.L_423:
        /*002c*/ 	.word	0x00000010


	//----- nvinfo : EIATTR_MAX_THREADS
	.align		4
.L_424:
        /*0030*/ 	.byte	0x04, 0x05
        /*0032*/ 	.short	(.L_426 - .L_425)
.L_425:
        /*0034*/ 	.word	0x00000100
        /*0038*/ 	.word	0x00000001
        /*003c*/ 	.word	0x00000001


	//----- nvinfo : EIATTR_CBANK_PARAM_SIZE
	.align		4
.L_426:
        /*0040*/ 	.byte	0x03, 0x19
        /*0042*/ 	.short	0x0270


	//----- nvinfo : EIATTR_PARAM_CBANK
	.align		4
        /*0044*/ 	.byte	0x04, 0x0a
        /*0046*/ 	.short	(.L_428 - .L_427)
	.align		4
.L_427:
        /*0048*/ 	.word	index@(.nv.constant0._ZN7cutlass13device_kernelIN5flash19enable_sm80_to_sm89INS1_16FlashAttnBwdSm80INS1_25CollectiveMainloopBwdSm80ILi2ELi1EN4cute5tupleIJNS5_1CILi64EEENS7_ILi128EEENS7_ILi96EEEEEENS_10bfloat16_tEfNS_4arch4Sm80ELb0ELb1ELb1ELb0ELb0ELb0ELb0ELb0ELi2ELi2ELi4ELi2ELb1EEENS1_21CollectiveEpilogueBwdISB_SC_SE_Li256ELb0ELb0ELi2EEENS1_19SingleTileSchedulerILb0ELb0ELb0ELi128EEEEEEEEEvNT_6ParamsE)
        /*004c*/ 	.short	0x0380
        /*004e*/ 	.short	0x0270


	//----- nvinfo : EIATTR_SW_WAR
	.align		4
.L_428:
        /*0050*/ 	.byte	0x04, 0x36
        /*0052*/ 	.short	(.L_430 - .L_429)
.L_429:
        /*0054*/ 	.word	0x00000008
.L_430:


//--------------------- .nv.info._ZN7cutlass13device_kernelIN5flash19enable_sm80_to_sm89INS1_16FlashAttnBwdSm80INS1_25CollectiveMainloopBwdSm80ILi2ELi1EN4cute5tupleIJNS5_1CILi64EEENS7_ILi128EEENS7_ILi96EEEEEENS_10bfloat16_tEfNS_4arch4Sm80ELb0ELb1ELb1ELb0ELb1ELb0ELb0ELb0ELi2ELi2ELi4ELi2ELb1EEENS1_21CollectiveEpilogueBwdISB_SC_SE_Li256ELb0ELb0ELi2EEENS1_19SingleTileSchedulerILb0ELb0ELb0ELi128EEEEEEEEEvNT_6ParamsE --------------------------
	.section	.nv.info._ZN7cutlass13device_kernelIN5flash19enable_sm80_to_sm89INS1_16FlashAttnBwdSm80INS1_25CollectiveMainloopBwdSm80ILi2ELi1EN4cute5tupleIJNS5_1CILi64EEENS7_ILi128EEENS7_ILi96EEEEEENS_10bfloat16_tEfNS_4arch4Sm80ELb0ELb1ELb1ELb0ELb1ELb0ELb0ELb0ELi2ELi2ELi4ELi2ELb1EEENS1_21CollectiveEpilogueBwdISB_SC_SE_Li256ELb0ELb0ELi2EEENS1_19SingleTileSchedulerILb0ELb0ELb0ELi128EEEEEEEEEvNT_6ParamsE,"",@"SHT_CUDA_INFO"
	.sectionflags	@""
	.align	4


	//----- nvinfo : EIATTR_CUDA_API_VERSION
	.align		4
        /*0000*/ 	.byte	0x04, 0x37
        /*0002*/ 	.short	(.L_432 - .L_431)
.L_431:
        /*0004*/ 	.word	0x00000082


	//----- nvinfo : EIATTR_KPARAM_INFO
	.align		4
.L_432:
        /*0008*/ 	.byte	0x04, 0x17
        /*000a*/ 	.short	(.L_434 - .L_433)
.L_433:
        /*000c*/ 	.word	0x00000000
        /*0010*/ 	.short	0x0000
        /*0012*/ 	.short	0x0000
        /*0014*/ 	.byte	0x00, 0xf0, 0xc1, 0x09


	//----- nvinfo : EIATTR_SPARSE_MMA_MASK
	.align		4
.L_434:
        /*0018*/ 	.byte	0x03, 0x50
        /*001a*/ 	.short	0x0000


	//----- nvinfo : EIATTR_MAXREG_COUNT
	.align		4
        /*001c*/ 	.byte	0x03, 0x1b
        /*001e*/ 	.short	0x00ff


	//----- nvinfo : EIATTR_MERCURY_ISA_VERSION
	.align		4
        /*0020*/ 	.byte	0x03, 0x5f
        /*0022*/ 	.short	0x0101


	//----- nvinfo : EIATTR_VRC_CTA_INIT_COUNT
	.align		4
        /*0024*/ 	.byte	0x02, 0x4a
	.zero		1
	.zero		1


	//----- nvinfo : EIATTR_EXIT_INSTR_OFFSETS
	.align		4
        /*0028*/ 	.byte	0x04, 0x1c
        /*002a*/ 	.short	(.L_436 - .L_435)


	//   ....[0]....
.L_435:
        /*002c*/ 	.word	0x00000010


	//----- nvinfo : EIATTR_MAX_THREADS
	.align		4
.L_436:
        /*0030*/ 	.byte	0x04, 0x05
        /*0032*/ 	.short	(.L_438 - .L_437)
.L_437:
        /*0034*/ 	.word	0x00000100
        /*0038*/ 	.word	0x00000001
        /*003c*/ 	.word	0x00000001


	//----- nvinfo : EIATTR_CBANK_PARAM_SIZE
	.align		4
.L_438:
        /*0040*/ 	.byte	0x03, 0x19
        /*0042*/ 	.short	0x0270


	//----- nvinfo : EIATTR_PARAM_CBANK
	.align		4
        /*0044*/ 	.byte	0x04, 0x0a
        /*0046*/ 	.short	(.L_440 - .L_439)
	.align		4
.L_439:
        /*0048*/ 	.word	index@(.nv.constant0._ZN7cutlass13device_kernelIN5flash19enable_sm80_to_sm89INS1_16FlashAttnBwdSm80INS1_25CollectiveMainloopBwdSm80ILi2ELi1EN4cute5tupleIJNS5_1CILi64EEENS7_ILi128EEENS7_ILi96EEEEEENS_10bfloat16_tEfNS_4arch4Sm80ELb0ELb1ELb1ELb0ELb1ELb0ELb0ELb0ELi2ELi2ELi4ELi2ELb1EEENS1_21CollectiveEpilogueBwdISB_SC_SE_Li256ELb0ELb0ELi2EEENS1_19SingleTileSchedulerILb0ELb0ELb0ELi128EEEEEEEEEvNT_6ParamsE)
        /*004c*/ 	.short	0x0380
        /*004e*/ 	.short	0x0270


	//----- nvinfo : EIATTR_SW_WAR
	.align		4
.L_440:
        /*0050*/ 	.byte	0x04, 0x36
        /*0052*/ 	.short	(.L_442 - .L_441)
.L_441:
        /*0054*/ 	.word	0x00000008
.L_442:


//--------------------- .nv.info._ZN7cutlass13device_kernelIN5flash19enable_sm80_to_sm89INS1_16FlashAttnBwdSm80INS1_25CollectiveMainloopBwdSm80ILi2ELi1EN4cute5tupleIJNS5_1CILi64EEENS7_ILi128EEENS7_ILi96EEEEEENS_10bfloat16_tEfNS_4arch4Sm80ELb0ELb1ELb1ELb0ELb0ELb0ELb0ELb0ELi2ELi2ELi4ELi2ELb1EEENS1_24CollectiveEpilogueBwdGQAISB_fSE_Li256ELb0ELb0EEENS1_19SingleTileSchedulerILb0ELb0ELb0ELi128EEEEEEEEEvNT_6ParamsE --------------------------
	.section	.nv.info._ZN7cutlass13device_kernelIN5flash19enable_sm80_to_sm89INS1_16FlashAttnBwdSm80INS1_25CollectiveMainloopBwdSm80ILi2ELi1EN4cute5tupleIJNS5_1CILi64EEENS7_ILi128EEENS7_ILi96EEEEEENS_10bfloat16_tEfNS_4arch4Sm80ELb0ELb1ELb1ELb0ELb0ELb0ELb0ELb0ELi2ELi2ELi4ELi2ELb1EEENS1_24CollectiveEpilogueBwdGQAISB_fSE_Li256ELb0ELb0EEENS1_19SingleTileSchedulerILb0ELb0ELb0ELi128EEEEEEEEEvNT_6ParamsE,"",@"SHT_CUDA_INFO"
	.sectionflags	@""
	.align	4


	//----- nvinfo : EIATTR_CUDA_API_VERSION
	.align		4
        /*0000*/ 	.byte	0x04, 0x37
        /*0002*/ 	.short	(.L_444 - .L_443)
.L_443:
        /*0004*/ 	.word	0x00000082


	//----- nvinfo : EIATTR_KPARAM_INFO
	.align		4
.L_444:
        /*0008*/ 	.byte	0x04, 0x17
        /*000a*/ 	.short	(.L_446 - .L_445)
.L_445:
        /*000c*/ 	.word	0x00000000
        /*0010*/ 	.short	0x0000
        /*0012*/ 	.short	0x0000
        /*0014*/ 	.byte	0x00, 0xf0, 0xe1, 0x09


	//----- nvinfo : EIATTR_SPARSE_MMA_MASK
	.align		4
.L_446:
        /*0018*/ 	.byte	0x03, 0x50
        /*001a*/ 	.short	0x0000


	//----- nvinfo : EIATTR_MAXREG_COUNT
	.align		4
        /*001c*/ 	.byte	0x03, 0x1b
        /*001e*/ 	.short	0x00ff


	//----- nvinfo : EIATTR_MERCURY_ISA_VERSION
	.align		4
        /*0020*/ 	.byte	0x03, 0x5f
        /*0022*/ 	.short	0x0101


	//----- nvinfo : EIATTR_VRC_CTA_INIT_COUNT
	.align		4
        /*0024*/ 	.byte	0x02, 0x4a
	.zero		1
	.zero		1


	//----- nvinfo : EIATTR_EXIT_INSTR_OFFSETS
	.align		4
        /*0028*/ 	.byte	0x04, 0x1c
        /*002a*/ 	.short	(.L_448 - .L_447)


	//   ....[0]....
.L_447:
        /*002c*/ 	.word	0x00000010


	//----- nvinfo : EIATTR_MAX_THREADS
	.align		4
.L_448:
        /*0030*/ 	.byte	0x04, 0x05
        /*0032*/ 	.short	(.L_450 - .L_449)
.L_449:
        /*0034*/ 	.word	0x00000100
        /*0038*/ 	.word	0x00000001
        /*003c*/ 	.word	0x00000001


	//----- nvinfo : EIATTR_CBANK_PARAM_SIZE
	.align		4
.L_450:
        /*0040*/ 	.byte	0x03, 0x19
        /*0042*/ 	.short	0x0278


	//----- nvinfo : EIATTR_PARAM_CBANK
	.align		4
        /*0044*/ 	.byte	0x04, 0x0a
        /*0046*/ 	.short	(.L_452 - .L_451)
	.align		4
.L_451:
        /*0048*/ 	.word	index@(.nv.constant0._ZN7cutlass13device_kernelIN5flash19enable_sm80_to_sm89INS1_16FlashAttnBwdSm80INS1_25CollectiveMainloopBwdSm80ILi2ELi1EN4cute5tupleIJNS5_1CILi64EEENS7_ILi128EEENS7_ILi96EEEEEENS_10bfloat16_tEfNS_4arch4Sm80ELb0ELb1ELb1ELb0ELb0ELb0ELb0ELb0ELi2ELi2ELi4ELi2ELb1EEENS1_24CollectiveEpilogueBwdGQAISB_fSE_Li256ELb0ELb0EEENS1_19SingleTileSchedulerILb0ELb0ELb0ELi128EEEEEEEEEvNT_6ParamsE)
        /*004c*/ 	.short	0x0380
        /*004e*/ 	.short	0x0278


	//----- nvinfo : EIATTR_SW_WAR
	.align		4
.L_452:
        /*0050*/ 	.byte	0x04, 0x36
        /*0052*/ 	.short	(.L_454 - .L_453)
.L_453:
        /*0054*/ 	.word	0x00000008
.L_454:


//--------------------- .nv.info._ZN7cutlass13device_kernelIN5flash19enable_sm80_to_sm89INS1_16FlashAttnBwdSm80INS1_25CollectiveMainloopBwdSm80ILi2ELi1EN4cute5tupleIJNS5_1CILi64EEENS7_ILi128EEENS7_ILi96EEEEEENS_10bfloat16_tEfNS_4arch4Sm80ELb0ELb1ELb1ELb0ELb1ELb0ELb0ELb0ELi2ELi2ELi4ELi2ELb1EEENS1_24CollectiveEpilogueBwdGQAISB_fSE_Li256ELb0ELb1EEENS1_19SingleTileSchedulerILb0ELb0ELb0ELi128EEEEEEEEEvNT_6ParamsE --------------------------
	.section	.nv.info._ZN7cutlass13device_kernelIN5flash19enable_sm80_to_sm89INS1_16FlashAttnBwdSm80INS1_25CollectiveMainloopBwdSm80ILi2ELi1EN4cute5tupleIJNS5_1CILi64EEENS7_ILi128EEENS7_ILi96EEEEEENS_10bfloat16_tEfNS_4arch4Sm80ELb0ELb1ELb1ELb0ELb1ELb0ELb0ELb0ELi2ELi2ELi4ELi2ELb1EEENS1_24CollectiveEpilogueBwdGQAISB_fSE_Li256ELb0ELb1EEENS1_19SingleTileSchedulerILb0ELb0ELb0ELi128EEEEEEEEEvNT_6ParamsE,"",@"SHT_CUDA_INFO"
	.sectionflags	@""
	.align	4


	//----- nvinfo : EIATTR_CUDA_API_VERSION
	.align		4
        /*0000*/ 	.byte	0x04, 0x37
        /*0002*/ 	.short	(.L_456 - .L_455)
.L_455:
        /*0004*/ 	.word	0x00000082


	//----- nvinfo : EIATTR_KPARAM_INFO
	.align		4
.L_456:
        /*0008*/ 	.byte	0x04, 0x17
        /*000a*/ 	.short	(.L_458 - .L_457)
.L_457:
        /*000c*/ 	.word	0x00000000
        /*0010*/ 	.short	0x0000
        /*0012*/ 	.short	0x0000
        /*0014*/ 	.byte	0x00, 0xf0, 0xe1, 0x09


	//----- nvinfo : EIATTR_SPARSE_MMA_MASK
	.align		4
.L_458:
        /*0018*/ 	.byte	0x03, 0x50
        /*001a*/ 	.short	0x0000


	//----- nvinfo : EIATTR_MAXREG_COUNT
	.align		4
        /*001c*/ 	.byte	0x03, 0x1b
        /*001e*/ 	.short	0x00ff


	//----- nvinfo : EIATTR_MERCURY_ISA_VERSION
	.align		4
        /*0020*/ 	.byte	0x03, 0x5f
        /*0022*/ 	.short	0x0101


	//----- nvinfo : EIATTR_VRC_CTA_INIT_COUNT
	.align		4
        /*0024*/ 	.byte	0x02, 0x4a
	.zero		1
	.zero		1


	//----- nvinfo : EIATTR_EXIT_INSTR_OFFSETS
	.align		4
        /*0028*/ 	.byte	0x04, 0x1c
        /*002a*/ 	.short	(.L_460 - .L_459)


	//   ....[0]....
.L_459:
        /*002c*/ 	.word	0x00000010


	//----- nvinfo : EIATTR_MAX_THREADS
	.align		4
.L_460:
        /*0030*/ 	.byte	0x04, 0x05
        /*0032*/ 	.short	(.L_462 - .L_461)
.L_461:
        /*0034*/ 	.word	0x00000100
        /*0038*/ 	.word	0x00000001
        /*003c*/ 	.word	0x00000001


	//----- nvinfo : EIATTR_CBANK_PARAM_SIZE
	.align		4
.L_462:
        /*0040*/ 	.byte	0x03, 0x19
        /*0042*/ 	.short	0x0278


	//----- nvinfo : EIATTR_PARAM_CBANK
	.align		4
        /*0044*/ 	.byte	0x04, 0x0a
        /*0046*/ 	.short	(.L_464 - .L_463)
	.align		4
.L_463:
        /*0048*/ 	.word	index@(.nv.constant0._ZN7cutlass13device_kernelIN5flash19enable_sm80_to_sm89INS1_16FlashAttnBwdSm80INS1_25CollectiveMainloopBwdSm80ILi2ELi1EN4cute5tupleIJNS5_1CILi64EEENS7_ILi128EEENS7_ILi96EEEEEENS_10bfloat16_tEfNS_4arch4Sm80ELb0ELb1ELb1ELb0ELb1ELb0ELb0ELb0ELi2ELi2ELi4ELi2ELb1EEENS1_24CollectiveEpilogueBwdGQAISB_fSE_Li256ELb0ELb1EEENS1_19SingleTileSchedulerILb0ELb0ELb0ELi128EEEEEEEEEvNT_6ParamsE)
        /*004c*/ 	.short	0x0380
        /*004e*/ 	.short	0x0278


	//----- nvinfo : EIATTR_SW_WAR
	.align		4
.L_464:
        /*0050*/ 	.byte	0x04, 0x36
        /*0052*/ 	.short	(.L_466 - .L_465)
.L_465:
        /*0054*/ 	.word	0x00000008
.L_466:


//--------------------- .nv.info._ZN7cutlass13device_kernelIN5flash19enable_sm80_to_sm89INS1_16FlashAttnBwdSm80INS1_25CollectiveMainloopBwdSm80ILi2ELi1EN4cute5tupleIJNS5_1CILi64EEENS7_ILi128EEENS7_ILi96EEEEEENS_10bfloat16_tEfNS_4arch4Sm80ELb0ELb1ELb1ELb1ELb0ELb0ELb0ELb0ELi2ELi2ELi4ELi2ELb1EEENS1_21CollectiveEpilogueBwdISB_SC_SE_Li256ELb1ELb0ELi2EEENS1_19SingleTileSchedulerILb1ELb0ELb0ELi128EEEEEEEEEvNT_6ParamsE --------------------------
	.section	.nv.info._ZN7cutlass13device_kernelIN5flash19enable_sm80_to_sm89INS1_16FlashAttnBwdSm80INS1_25CollectiveMainloopBwdSm80ILi2ELi1EN4cute5tupleIJNS5_1CILi64EEENS7_ILi128EEENS7_ILi96EEEEEENS_10bfloat16_tEfNS_4arch4Sm80ELb0ELb1ELb1ELb1ELb0ELb0ELb0ELb0ELi2ELi2ELi4ELi2ELb1EEENS1_21CollectiveEpilogueBwdISB_SC_SE_Li256ELb1ELb0ELi2EEENS1_19SingleTileSchedulerILb1ELb0ELb0ELi128EEEEEEEEEvNT_6ParamsE,"",@"SHT_CUDA_INFO"
	.sectionflags	@""
	.align	4


	//----- nvinfo : EIATTR_CUDA_API_VERSION
	.align		4
        /*0000*/ 	.byte	0x04, 0x37
        /*0002*/ 	.short	(.L_468 - .L_467)
.L_467:
        /*0004*/ 	.word	0x00000082


	//----- nvinfo : EIATTR_KPARAM_INFO
	.align		4
.L_468:
        /*0008*/ 	.byte	0x04, 0x17
        /*000a*/ 	.short	(.L_470 - .L_469)
.L_469:
        /*000c*/ 	.word	0x00000000
        /*0010*/ 	.short	0x0000
        /*0012*/ 	.short	0x0000
        /*0014*/ 	.byte	0x00, 0xf0, 0xc1, 0x09


	//----- nvinfo : EIATTR_SPARSE_MMA_MASK
	.align		4
.L_470:
        /*0018*/ 	.byte	0x03, 0x50
        /*001a*/ 	.short	0x0000


	//----- nvinfo : EIATTR_MAXREG_COUNT
	.align		4
        /*001c*/ 	.byte	0x03, 0x1b
        /*001e*/ 	.short	0x00ff


	//----- nvinfo : EIATTR_MERCURY_ISA_VERSION
	.align		4
        /*0020*/ 	.byte	0x03, 0x5f
        /*0022*/ 	.short	0x0101


	//----- nvinfo : EIATTR_VRC_CTA_INIT_COUNT
	.align		4
        /*0024*/ 	.byte	0x02, 0x4a
	.zero		1
	.zero		1


	//----- nvinfo : EIATTR_EXIT_INSTR_OFFSETS
	.align		4
        /*0028*/ 	.byte	0x04, 0x1c
        /*002a*/ 	.short	(.L_472 - .L_471)


	//   ....[0]....
.L_471:
        /*002c*/ 	.word	0x00000010


	//----- nvinfo : EIATTR_MAX_THREADS
	.align		4
.L_472:
        /*0030*/ 	.byte	0x04, 0x05
        /*0032*/ 	.short	(.L_474 - .L_473)
.L_473:
        /*0034*/ 	.word	0x00000100
        /*0038*/ 	.word	0x00000001
        /*003c*/ 	.word	0x00000001


	//----- nvinfo : EIATTR_CBANK_PARAM_SIZE
	.align		4
.L_474:
        /*0040*/ 	.byte	0x03, 0x19
        /*0042*/ 	.short	0x0270


	//----- nvinfo : EIATTR_PARAM_CBANK
	.align		4
        /*0044*/ 	.byte	0x04, 0x0a
        /*0046*/ 	.short	(.L_476 - .L_475)
	.align		4
.L_475:
        /*0048*/ 	.word	index@(.nv.constant0._ZN7cutlass13device_kernelIN5flash19enable_sm80_to_sm89INS1_16FlashAttnBwdSm80INS1_25CollectiveMainloopBwdSm80ILi2ELi1EN4cute5tupleIJNS5_1CILi64EEENS7_ILi128EEENS7_ILi96EEEEEENS_10bfloat16_tEfNS_4arch4Sm80ELb0ELb1ELb1ELb1ELb0ELb0ELb0ELb0ELi2ELi2ELi4ELi2ELb1EEENS1_21CollectiveEpilogueBwdISB_SC_SE_Li256ELb1ELb0ELi2EEENS1_19SingleTileSchedulerILb1ELb0ELb0ELi128EEEEEEEEEvNT_6ParamsE)
        /*004c*/ 	.short	0x0380
        /*004e*/ 	.short	0x0270


	//----- nvinfo : EIATTR_SW_WAR
	.align		4
.L_476:
        /*0050*/ 	.byte	0x04, 0x36
        /*0052*/ 	.short	(.L_478 - .L_477)
.L_477:
        /*0054*/ 	.word	0x00000008
.L_478:


//--------------------- .nv.info._ZN7cutlass13device_kernelIN5flash19enable_sm80_to_sm89INS1_16FlashAttnBwdSm80INS1_25CollectiveMainloopBwdSm80ILi2ELi1EN4cute5tupleIJNS5_1CILi64EEENS7_ILi128EEENS7_ILi96EEEEEENS_10bfloat16_tEfNS_4arch4Sm80ELb0ELb1ELb1ELb1ELb1ELb0ELb0ELb0ELi2ELi2ELi4ELi2ELb1EEENS1_21CollectiveEpilogueBwdISB_SC_SE_Li256ELb1ELb0ELi2EEENS1_19SingleTileSchedulerILb1ELb0ELb0ELi128EEEEEEEEEvNT_6ParamsE --------------------------
	.section	.nv.info._ZN7cutlass13device_kernelIN5flash19enable_sm80_to_sm89INS1_16FlashAttnBwdSm80INS1_25CollectiveMainloopBwdSm80ILi2ELi1EN4cute5tupleIJNS5_1CILi64EEENS7_ILi128EEENS7_ILi96EEEEEENS_10bfloat16_tEfNS_4arch4Sm80ELb0ELb1ELb1ELb1ELb1ELb0ELb0ELb0ELi2ELi2ELi4ELi2ELb1EEENS1_21CollectiveEpilogueBwdISB_SC_SE_Li256ELb1ELb0ELi2EEENS1_19SingleTileSchedulerILb1ELb0ELb0ELi128EEEEEEEEEvNT_6ParamsE,"",@"SHT_CUDA_INFO"
	.sectionflags	@""
	.align	4


	//----- nvinfo : EIATTR_CUDA_API_VERSION
	.align		4
        /*0000*/ 	.byte	0x04, 0x37
        /*0002*/ 	.short	(.L_480 - .L_479)
.L_479:
        /*0004*/ 	.word	0x00000082


	//----- nvinfo : EIATTR_KPARAM_INFO
	.align		4
.L_480:
        /*0008*/ 	.byte	0x04, 0x17
        /*000a*/ 	.short	(.L_482 - .L_481)
.L_481:
        /*000c*/ 	.word	0x00000000
        /*0010*/ 	.short	0x0000
        /*0012*/ 	.short	0x0000
        /*0014*/ 	.byte	0x00, 0xf0, 0xc1, 0x09


	//----- nvinfo : EIATTR_SPARSE_MMA_MASK
	.align		4
.L_482:
        /*0018*/ 	.byte	0x03, 0x50
        /*001a*/ 	.short	0x0000


	//----- nvinfo : EIATTR_MAXREG_COUNT
	.align		4
        /*001c*/ 	.byte	0x03, 0x1b
        /*001e*/ 	.short	0x00ff


	//----- nvinfo : EIATTR_MERCURY_ISA_VERSION
	.align		4
        /*0020*/ 	.byte	0x03, 0x5f
        /*0022*/ 	.short	0x0101


	//----- nvinfo : EIATTR_VRC_CTA_INIT_COUNT
	.align		4
        /*0024*/ 	.byte	0x02, 0x4a
	.zero		1
	.zero		1


	//----- nvinfo : EIATTR_EXIT_INSTR_OFFSETS
	.align		4
        /*0028*/ 	.byte	0x04, 0x1c
        /*002a*/ 	.short	(.L_484 - .L_483)


	//   ....[0]....
.L_483:
        /*002c*/ 	.word	0x00000010


	//----- nvinfo : EIATTR_MAX_THREADS
	.align		4
.L_484:
        /*0030*/ 	.byte	0x04, 0x05
        /*0032*/ 	.short	(.L_486 - .L_485)
.L_485:
        /*0034*/ 	.word	0x00000100
        /*0038*/ 	.word	0x00000001
        /*003c*/ 	.word	0x00000001


	//----- nvinfo : EIATTR_CBANK_PARAM_SIZE
	.align		4
.L_486:
        /*0040*/ 	.byte	0x03, 0x19
        /*0042*/ 	.short	0x0270


	//----- nvinfo : EIATTR_PARAM_CBANK
	.align		4
        /*0044*/ 	.byte	0x04, 0x0a
        /*0046*/ 	.short	(.L_488 - .L_487)
	.align		4
.L_487:
        /*0048*/ 	.word	index@(.nv.constant0._ZN7cutlass13device_kernelIN5flash19enable_sm80_to_sm89INS1_16FlashAttnBwdSm80INS1_25CollectiveMainloopBwdSm80ILi2ELi1EN4cute5tupleIJNS5_1CILi64EEENS7_ILi128EEENS7_ILi96EEEEEENS_10bfloat16_tEfNS_4arch4Sm80ELb0ELb1ELb1ELb1ELb1ELb0ELb0ELb0ELi2ELi2ELi4ELi2ELb1EEENS1_21CollectiveEpilogueBwdISB_SC_SE_Li256ELb1ELb0ELi2EEENS1_19SingleTileSchedulerILb1ELb0ELb0ELi128EEEEEEEEEvNT_6ParamsE)
        /*004c*/ 	.short	0x0380
        /*004e*/ 	.short	0x0270


	//----- nvinfo : EIATTR_SW_WAR
	.align		4
.L_488:
        /*0050*/ 	.byte	0x04, 0x36
        /*0052*/ 	.short	(.L_490 - .L_489)
.L_489:
        /*0054*/ 	.word	0x00000008
.L_490:


//--------------------- .nv.info._ZN7cutlass13device_kernelIN5flash19enable_sm80_to_sm89INS1_16FlashAttnBwdSm80INS1_25CollectiveMainloopBwdSm80ILi2ELi1EN4cute5tupleIJNS5_1CILi64EEENS7_ILi128EEENS7_ILi96EEEEEENS_10bfloat16_tEfNS_4arch4Sm80ELb0ELb1ELb1ELb1ELb0ELb0ELb0ELb0ELi2ELi2ELi4ELi2ELb1EEENS1_24CollectiveEpilogueBwdGQAISB_fSE_Li256ELb1ELb0EEENS1_19SingleTileSchedulerILb1ELb0ELb0ELi128EEEEEEEEEvNT_6ParamsE --------------------------
	.section	.nv.info._ZN7cutlass13device_kernelIN5flash19enable_sm80_to_sm89INS1_16FlashAttnBwdSm80INS1_25CollectiveMainloopBwdSm80ILi2ELi1EN4cute5tupleIJNS5_1CILi64EEENS7_ILi128EEENS7_ILi96EEEEEENS_10bfloat16_tEfNS_4arch4Sm80ELb0ELb1ELb1ELb1ELb0ELb0ELb0ELb0ELi2ELi2ELi4ELi2ELb1EEENS1_24CollectiveEpilogueBwdGQAISB_fSE_Li256ELb1ELb0EEENS1_19SingleTileSchedulerILb1ELb0ELb0ELi128EEEEEEEEEvNT_6ParamsE,"",@"SHT_CUDA_INFO"
	.sectionflags	@""
	.align	4


	//----- nvinfo : EIATTR_CUDA_API_VERSION
	.align		4
        /*0000*/ 	.byte	0x04, 0x37
        /*0002*/ 	.short	(.L_492 - .L_491)
.L_491:
        /*0004*/ 	.word	0x00000082


	//----- nvinfo : EIATTR_KPARAM_INFO
	.align		4
.L_492:
        /*0008*/ 	.byte	0x04, 0x17
        /*000a*/ 	.short	(.L_494 - .L_493)
.L_493:
        /*000c*/ 	.word	0x00000000
        /*0010*/ 	.short	0x0000
        /*0012*/ 	.short	0x0000
        /*0014*/ 	.byte	0x00, 0xf0, 0xe1, 0x09


	//----- nvinfo : EIATTR_SPARSE_MMA_MASK
	.align		4
.L_494:
        /*0018*/ 	.byte	0x03, 0x50
        /*001a*/ 	.short	0x0000


	//----- nvinfo : EIATTR_MAXREG_COUNT
	.align		4
        /*001c*/ 	.byte	0x03, 0x1b
        /*001e*/ 	.short	0x00ff


	//----- nvinfo : EIATTR_MERCURY_ISA_VERSION
	.align		4
        /*0020*/ 	.byte	0x03, 0x5f
        /*0022*/ 	.short	0x0101


	//----- nvinfo : EIATTR_VRC_CTA_INIT_COUNT
	.align		4
        /*0024*/ 	.byte	0x02, 0x4a
	.zero		1
	.zero		1


	//----- nvinfo : EIATTR_EXIT_INSTR_OFFSETS
	.align		4
        /*0028*/ 	.byte	0x04, 0x1c
        /*002a*/ 	.short	(.L_496 - .L_495)


	//   ....[0]....
.L_495:
        /*002c*/ 	.word	0x00000010


	//----- nvinfo : EIATTR_MAX_THREADS
	.align		4
.L_496:
        /*0030*/ 	.byte	0x04, 0x05
        /*0032*/ 	.short	(.L_498 - .L_497)
.L_497:
        /*0034*/ 	.word	0x00000100
        /*0038*/ 	.word	0x00000001
        /*003c*/ 	.word	0x00000001


	//----- nvinfo : EIATTR_CBANK_PARAM_SIZE
	.align		4
.L_498:
        /*0040*/ 	.byte	0x03, 0x19
        /*0042*/ 	.short	0x0278


	//----- nvinfo : EIATTR_PARAM_CBANK
	.align		4
        /*0044*/ 	.byte	0x04, 0x0a
        /*0046*/ 	.short	(.L_500 - .L_499)
	.align		4
.L_499:
        /*0048*/ 	.word	index@(.nv.constant0._ZN7cutlass13device_kernelIN5flash19enable_sm80_to_sm89INS1_16FlashAttnBwdSm80INS1_25CollectiveMainloopBwdSm80ILi2ELi1EN4cute5tupleIJNS5_1CILi64EEENS7_ILi128EEENS7_ILi96EEEEEENS_10bfloat16_tEfNS_4arch4Sm80ELb0ELb1ELb1ELb1ELb0ELb0ELb0ELb0ELi2ELi2ELi4ELi2ELb1EEENS1_24CollectiveEpilogueBwdGQAISB_fSE_Li256ELb1ELb0EEENS1_19SingleTileSchedulerILb1ELb0ELb0ELi128EEEEEEEEEvNT_6ParamsE)
        /*004c*/ 	.short	0x0380
        /*004e*/ 	.short	0x0278


	//----- nvinfo : EIATTR_SW_WAR
	.align		4
.L_500:
        /*0050*/ 	.byte	0x04, 0x36
        /*0052*/ 	.short	(.L_502 - .L_501)
.L_501:
        /*0054*/ 	.word	0x00000008
.L_502:


//--------------------- .nv.info._ZN7cutlass13device_kernelIN5flash19enable_sm80_to_sm89INS1_16FlashAttnBwdSm80INS1_25CollectiveMainloopBwdSm80ILi2ELi1EN4cute5tupleIJNS5_1CILi64EEENS7_ILi128EEENS7_ILi96EEEEEENS_10bfloat16_tEfNS_4arch4Sm80ELb0ELb1ELb1ELb1ELb1ELb0ELb0ELb0ELi2ELi2ELi4ELi2ELb1EEENS1_24CollectiveEpilogueBwdGQAISB_fSE_Li256ELb1ELb1EEENS1_19SingleTileSchedulerILb1ELb0ELb0ELi128EEEEEEEEEvNT_6ParamsE --------------------------
	.section	.nv.info._ZN7cutlass13device_kernelIN5flash19enable_sm80_to_sm89INS1_16FlashAttnBwdSm80INS1_25CollectiveMainloopBwdSm80ILi2ELi1EN4cute5tupleIJNS5_1CILi64EEENS7_ILi128EEENS7_ILi96EEEEEENS_10bfloat16_tEfNS_4arch4Sm80ELb0ELb1ELb1ELb1ELb1ELb0ELb0ELb0ELi2ELi2ELi4ELi2ELb1EEENS1_24CollectiveEpilogueBwdGQAISB_fSE_Li256ELb1ELb1EEENS1_19SingleTileSchedulerILb1ELb0ELb0ELi128EEEEEEEEEvNT_6ParamsE,"",@"SHT_CUDA_INFO"
	.sectionflags	@""
	.align	4


	//----- nvinfo : EIATTR_CUDA_API_VERSION
	.align		4
        /*0000*/ 	.byte	0x04, 0x37
        /*0002*/ 	.short	(.L_504 - .L_503)
.L_503:
        /*0004*/ 	.word	0x00000082


	//----- nvinfo : EIATTR_KPARAM_INFO
	.align		4
.L_504:
        /*0008*/ 	.byte	0x04, 0x17
        /*000a*/ 	.short	(.L_506 - .L_505)
.L_505:
        /*000c*/ 	.word	0x00000000
        /*0010*/ 	.short	0x0000
        /*0012*/ 	.short	0x0000
        /*0014*/ 	.byte	0x00, 0xf0, 0xe1, 0x09


	//----- nvinfo : EIATTR_SPARSE_MMA_MASK
	.align		4
.L_506:
        /*0018*/ 	.byte	0x03, 0x50
        /*001a*/ 	.short	0x0000


	//----- nvinfo : EIATTR_MAXREG_COUNT
	.align		4
        /*001c*/ 	.byte	0x03, 0x1b
        /*001e*/ 	.short	0x00ff


	//----- nvinfo : EIATTR_MERCURY_ISA_VERSION
	.align		4
        /*0020*/ 	.byte	0x03, 0x5f
        /*0022*/ 	.short	0x0101


	//----- nvinfo : EIATTR_VRC_CTA_INIT_COUNT
	.align		4
        /*0024*/ 	.byte	0x02, 0x4a
	.zero		1
	.zero		1


	//----- nvinfo : EIATTR_EXIT_INSTR_OFFSETS
	.align		4
        /*0028*/ 	.byte	0x04, 0x1c
        /*002a*/ 	.short	(.L_508 - .L_507)


	//   ....[0]....
.L_507:
        /*002c*/ 	.word	0x00000010


	//----- nvinfo : EIATTR_MAX_THREADS
	.align		4
.L_508:
        /*0030*/ 	.byte	0x04, 0x05
        /*0032*/ 	.short	(.L_510 - .L_509)
.L_509:
        /*0034*/ 	.word	0x00000100
        /*0038*/ 	.word	0x00000001
        /*003c*/ 	.word	0x00000001


	//----- nvinfo : EIATTR_CBANK_PARAM_SIZE
	.align		4
.L_510:
        /*0040*/ 	.byte	0x03, 0x19
        /*0042*/ 	.short	0x0278


	//----- nvinfo : EIATTR_PARAM_CBANK
	.align		4
        /*0044*/ 	.byte	0x04, 0x0a
        /*0046*/ 	.short	(.L_512 - .L_511)
	.align		4
.L_511:
        /*0048*/ 	.word	index@(.nv.constant0._ZN7cutlass13device_kernelIN5flash19enable_sm80_to_sm89INS1_16FlashAttnBwdSm80INS1_25CollectiveMainloopBwdSm80ILi2ELi1EN4cute5tupleIJNS5_1CILi64EEENS7_ILi128EEENS7_ILi96EEEEEENS_10bfloat16_tEfNS_4arch4Sm80ELb0ELb1ELb1ELb1ELb1ELb0ELb0ELb0ELi2ELi2ELi4ELi2ELb1EEENS1_24CollectiveEpilogueBwdGQAISB_fSE_Li256ELb1ELb1EEENS1_19SingleTileSchedulerILb1ELb0ELb0ELi128EEEEEEEEEvNT_6ParamsE)
        /*004c*/ 	.short	0x0380
        /*004e*/ 	.short	0x0278


	//----- nvinfo : EIATTR_SW_WAR
	.align		4
.L_512:
        /*0050*/ 	.byte	0x04, 0x36
        /*0052*/ 	.short	(.L_514 - .L_513)
.L_513:
        /*0054*/ 	.word	0x00000008
.L_514:


//--------------------- .nv.info._ZN7cutlass13device_kernelIN5flash19enable_sm80_to_sm89INS1_16FlashAttnBwdSm80INS1_25CollectiveMainloopBwdSm80ILi2ELi1EN4cute5tupleIJNS5_1CILi64EEENS7_ILi128EEENS7_ILi96EEEEEENS_10bfloat16_tEfNS_4arch4Sm80ELb1ELb0ELb1ELb0ELb0ELb0ELb0ELb0ELi2ELi2ELi4ELi2ELb1EEENS1_21CollectiveEpilogueBwdISB_SC_SE_Li256ELb0ELb0ELi2EEENS1_25SingleTileBwdLPTSchedulerILb0ELi128ELb0EEEEEEEEEvNT_6ParamsE --------------------------
	.section	.nv.info._ZN7cutlass13device_kernelIN5flash19enable_sm80_to_sm89INS1_16FlashAttnBwdSm80INS1_25CollectiveMainloopBwdSm80ILi2ELi1EN4cute5tupleIJNS5_1CILi64EEENS7_ILi128EEENS7_ILi96EEEEEENS_10bfloat16_tEfNS_4arch4Sm80ELb1ELb0ELb1ELb0ELb0ELb0ELb0ELb0ELi2ELi2ELi4ELi2ELb1EEENS1_21CollectiveEpilogueBwdISB_SC_SE_Li256ELb0ELb0ELi2EEENS1_25SingleTileBwdLPTSchedulerILb0ELi128ELb0EEEEEEEEEvNT_6ParamsE,"",@"SHT_CUDA_INFO"
	.sectionflags	@""
	.align	4


	//----- nvinfo : EIATTR_CUDA_API_VERSION
	.align		4
        /*0000*/ 	.byte	0x04, 0x37
        /*0002*/ 	.short	(.L_516 - .L_515)
.L_515:
        /*0004*/ 	.word	0x00000082


	//----- nvinfo : EIATTR_KPARAM_INFO
	.align		4
.L_516:
        /*0008*/ 	.byte	0x04, 0x17
        /*000a*/ 	.short	(.L_518 - .L_517)
.L_517:
        /*000c*/ 	.word	0x00000000
        /*0010*/ 	.short	0x0000
        /*0012*/ 	.short	0x0000
        /*0014*/ 	.byte	0x00, 0xf0, 0x21, 0x0a


	//----- nvinfo : EIATTR_SPARSE_MMA_MASK
	.align		4
.L_518:
        /*0018*/ 	.byte	0x03, 0x50
        /*001a*/ 	.short	0x0000


	//----- nvinfo : EIATTR_MAXREG_COUNT
	.align		4
        /*001c*/ 	.byte	0x03, 0x1b
        /*001e*/ 	.short	0x00ff


	//----- nvinfo : EIATTR_MERCURY_ISA_VERSION
	.align		4
        /*0020*/ 	.byte	0x03, 0x5f
        /*0022*/ 	.short	0x0101


	//----- nvinfo : EIATTR_VRC_CTA_INIT_COUNT
	.align		4
        /*0024*/ 	.byte	0x02, 0x4a
	.zero		1
	.zero		1


	//----- nvinfo : EIATTR_EXIT_INSTR_OFFSETS
	.align		4
        /*0028*/ 	.byte	0x04, 0x1c
        /*002a*/ 	.short	(.L_520 - .L_519)


	//   ....[0]....
.L_519:
        /*002c*/ 	.word	0x00000010


	//----- nvinfo : EIATTR_MAX_THREADS
	.align		4
.L_520:
        /*0030*/ 	.byte	0x04, 0x05
        /*0032*/ 	.short	(.L_522 - .L_521)
.L_521:
        /*0034*/ 	.word	0x00000100
        /*0038*/ 	.word	0x00000001
        /*003c*/ 	.word	0x00000001


	//----- nvinfo : EIATTR_CBANK_PARAM_SIZE
	.align		4
.L_522:
        /*0040*/ 	.byte	0x03, 0x19
        /*0042*/ 	.short	0x0288


	//----- nvinfo : EIATTR_PARAM_CBANK
	.align		4
        /*0044*/ 	.byte	0x04, 0x0a
        /*0046*/ 	.short	(.L_524 - .L_523)
	.align		4
.L_523:
        /*0048*/ 	.word	index@(.nv.constant0._ZN7cutlass13device_kernelIN5flash19enable_sm80_to_sm89INS1_16FlashAttnBwdSm80INS1_25CollectiveMainloopBwdSm80ILi2ELi1EN4cute5tupleIJNS5_1CILi64EEENS7_ILi128EEENS7_ILi96EEEEEENS_10bfloat16_tEfNS_4arch4Sm80ELb1ELb0ELb1ELb0ELb0ELb0ELb0ELb0ELi2ELi2ELi4ELi2ELb1EEENS1_21CollectiveEpilogueBwdISB_SC_SE_Li256ELb0ELb0ELi2EEENS1_25SingleTileBwdLPTSchedulerILb0ELi128ELb0EEEEEEEEEvNT_6ParamsE)
        /*004c*/ 	.short	0x0380
        /*004e*/ 	.short	0x0288


	//----- nvinfo : EIATTR_SW_WAR
	.align		4
.L_524:
        /*0050*/ 	.byte	0x04, 0x36
        /*0052*/ 	.short	(.L_526 - .L_525)
.L_525:
        /*0054*/ 	.word	0x00000008
.L_526:


//--------------------- .nv.info._ZN7cutlass13device_kernelIN5flash19enable_sm80_to_sm89INS1_16FlashAttnBwdSm80INS1_25CollectiveMainloopBwdSm80ILi2ELi1EN4cute5tupleIJNS5_1CILi64EEENS7_ILi128EEENS7_ILi96EEEEEENS_10bfloat16_tEfNS_4arch4Sm80ELb1ELb0ELb1ELb0ELb1ELb0ELb0ELb0ELi2ELi2ELi4ELi2ELb1EEENS1_21CollectiveEpilogueBwdISB_SC_SE_Li256ELb0ELb0ELi2EEENS1_25SingleTileBwdLPTSchedulerILb0ELi128ELb1EEEEEEEEEvNT_6ParamsE --------------------------
	.section	.nv.info._ZN7cutlass13device_kernelIN5flash19enable_sm80_to_sm89INS1_16FlashAttnBwdSm80INS1_25CollectiveMainloopBwdSm80ILi2ELi1EN4cute5tupleIJNS5_1CILi64EEENS7_ILi128EEENS7_ILi96EEEEEENS_10bfloat16_tEfNS_4arch4Sm80ELb1ELb0ELb1ELb0ELb1ELb0ELb0ELb0ELi2ELi2ELi4ELi2ELb1EEENS1_21CollectiveEpilogueBwdISB_SC_SE_Li256ELb0ELb0ELi2EEENS1_25SingleTileBwdLPTSchedulerILb0ELi128ELb1EEEEEEEEEvNT_6ParamsE,"",@"SHT_CUDA_INFO"
	.sectionflags	@""
	.align	4


	//----- nvinfo : EIATTR_CUDA_API_VERSION
	.align		4
        /*0000*/ 	.byte	0x04, 0x37
        /*0002*/ 	.short	(.L_528 - .L_527)
.L_527:
        /*0004*/ 	.word	0x00000082


	//----- nvinfo : EIATTR_KPARAM_INFO
	.align		4
.L_528:
        /*0008*/ 	.byte	0x04, 0x17
        /*000a*/ 	.short	(.L_530 - .L_529)
.L_529:
        /*000c*/ 	.word	0x00000000
        /*0010*/ 	.short	0x0000
        /*0012*/ 	.short	0x0000
        /*0014*/ 	.byte	0x00, 0xf0, 0x21, 0x0a


	//----- nvinfo : EIATTR_SPARSE_MMA_MASK
	.align		4
.L_530:
        /*0018*/ 	.byte	0x03, 0x50
        /*001a*/ 	.short	0x0000


	//----- nvinfo : EIATTR_MAXREG_COUNT
	.align		4
        /*001c*/ 	.byte	0x03, 0x1b
        /*001e*/ 	.short	0x00ff


	//----- nvinfo : EIATTR_MERCURY_ISA_VERSION
	.align		4
        /*0020*/ 	.byte	0x03, 0x5f
        /*0022*/ 	.short	0x0101


	//----- nvinfo : EIATTR_VRC_CTA_INIT_COUNT
	.align		4
        /*0024*/ 	.byte	0x02, 0x4a
	.zero		1
	.zero		1


	//----- nvinfo : EIATTR_EXIT_INSTR_OFFSETS
	.align		4
        /*0028*/ 	.byte	0x04, 0x1c
        /*002a*/ 	.short	(.L_532 - .L_531)


	//   ....[0]....
.L_531:
        /*002c*/ 	.word	0x00000010


	//----- nvinfo : EIATTR_MAX_THREADS
	.align		4
.L_532:
        /*0030*/ 	.byte	0x04, 0x05
        /*0032*/ 	.short	(.L_534 - .L_533)
.L_533:
        /*0034*/ 	.word	0x00000100
        /*0038*/ 	.word	0x00000001
        /*003c*/ 	.word	0x00000001


	//----- nvinfo : EIATTR_CBANK_PARAM_SIZE
	.align		4
.L_534:
        /*0040*/ 	.byte	0x03, 0x19
        /*0042*/ 	.short	0x0288


	//----- nvinfo : EIATTR_PARAM_CBANK
	.align		4
        /*0044*/ 	.byte	0x04, 0x0a
        /*0046*/ 	.short	(.L_536 - .L_535)
	.align		4
.L_535:
        /*0048*/ 	.word	index@(.nv.constant0._ZN7cutlass13device_kernelIN5flash19enable_sm80_to_sm89INS1_16FlashAttnBwdSm80INS1_25CollectiveMainloopBwdSm80ILi2ELi1EN4cute5tupleIJNS5_1CILi64EEENS7_ILi128EEENS7_ILi96EEEEEENS_10bfloat16_tEfNS_4arch4Sm80ELb1ELb0ELb1ELb0ELb1ELb0ELb0ELb0ELi2ELi2ELi4ELi2ELb1EEENS1_21CollectiveEpilogueBwdISB_SC_SE_Li256ELb0ELb0ELi2EEENS1_25SingleTileBwdLPTSchedulerILb0ELi128ELb1EEEEEEEEEvNT_6ParamsE)
        /*004c*/ 	.short	0x0380
        /*004e*/ 	.short	0x0288


	//----- nvinfo : EIATTR_SW_WAR
	.align		4
.L_536:
        /*0050*/ 	.byte	0x04, 0x36
        /*0052*/ 	.short	(.L_538 - .L_537)
.L_537:
        /*0054*/ 	.word	0x00000008
.L_538:


//--------------------- .nv.info._ZN7cutlass13device_kernelIN5flash19enable_sm80_to_sm89INS1_16FlashAttnBwdSm80INS1_25CollectiveMainloopBwdSm80ILi2ELi1EN4cute5tupleIJNS5_1CILi64EEENS7_ILi128EEENS7_ILi96EEEEEENS_10bfloat16_tEfNS_4arch4Sm80ELb1ELb0ELb1ELb0ELb0ELb0ELb0ELb0ELi2ELi2ELi4ELi2ELb1EEENS1_24CollectiveEpilogueBwdGQAISB_fSE_Li256ELb0ELb0EEENS1_25SingleTileBwdLPTSchedulerILb0ELi128ELb0EEEEEEEEEvNT_6ParamsE --------------------------
	.section	.nv.info._ZN7cutlass13device_kernelIN5flash19enable_sm80_to_sm89INS1_16FlashAttnBwdSm80INS1_25CollectiveMainloopBwdSm80ILi2ELi1EN4cute5tupleIJNS5_1CILi64EEENS7_ILi128EEENS7_ILi96EEEEEENS_10bfloat16_tEfNS_4arch4Sm80ELb1ELb0ELb1ELb0ELb0ELb0ELb0ELb0ELi2ELi2ELi4ELi2ELb1EEENS1_24CollectiveEpilogueBwdGQAISB_fSE_Li256ELb0ELb0EEENS1_25SingleTileBwdLPTSchedulerILb0ELi128ELb0EEEEEEEEEvNT_6ParamsE,"",@"SHT_CUDA_INFO"
	.sectionflags	@""
	.align	4


	//----- nvinfo : EIATTR_CUDA_API_VERSION
	.align		4
        /*0000*/ 	.byte	0x04, 0x37
        /*0002*/ 	.short	(.L_540 - .L_539)
.L_539:
        /*0004*/ 	.word	0x00000082


	//----- nvinfo : EIATTR_KPARAM_INFO
	.align		4
.L_540:
        /*0008*/ 	.byte	0x04, 0x17
        /*000a*/ 	.short	(.L_542 - .L_541)
.L_541:
        /*000c*/ 	.word	0x00000000
        /*0010*/ 	.short	0x0000
        /*0012*/ 	.short	0x0000
        /*0014*/ 	.byte	0x00, 0xf0, 0x41, 0x0a


	//----- nvinfo : EIATTR_SPARSE_MMA_MASK
	.align		4
.L_542:
        /*0018*/ 	.byte	0x03, 0x50
        /*001a*/ 	.short	0x0000


	//----- nvinfo : EIATTR_MAXREG_COUNT
	.align		4
        /*001c*/ 	.byte	0x03, 0x1b
        /*001e*/ 	.short	0x00ff


	//----- nvinfo : EIATTR_MERCURY_ISA_VERSION
	.align		4
        /*0020*/ 	.byte	0x03, 0x5f
        /*0022*/ 	.short	0x0101


	//----- nvinfo : EIATTR_VRC_CTA_INIT_COUNT
	.align		4
        /*0024*/ 	.byte	0x02, 0x4a
	.zero		1
	.zero		1


	//----- nvinfo : EIATTR_EXIT_INSTR_OFFSETS
	.align		4
        /*0028*/ 	.byte	0x04, 0x1c
        /*002a*/ 	.short	(.L_544 - .L_543)


	//   ....[0]....
.L_543:
        /*002c*/ 	.word	0x00000010


	//----- nvinfo : EIATTR_MAX_THREADS
	.align		4
.L_544:
        /*0030*/ 	.byte	0x04, 0x05
        /*0032*/ 	.short	(.L_546 - .L_545)
.L_545:
        /*0034*/ 	.word	0x00000100
        /*0038*/ 	.word	0x00000001
        /*003c*/ 	.word	0x00000001


	//----- nvinfo : EIATTR_CBANK_PARAM_SIZE
	.align		4
.L_546:
        /*0040*/ 	.byte	0x03, 0x19
        /*0042*/ 	.short	0x0290


	//----- nvinfo : EIATTR_PARAM_CBANK
	.align		4
        /*0044*/ 	.byte	0x04, 0x0a
        /*0046*/ 	.short	(.L_548 - .L_547)
	.align		4
.L_547:
        /*0048*/ 	.word	index@(.nv.constant0._ZN7cutlass13device_kernelIN5flash19enable_sm80_to_sm89INS1_16FlashAttnBwdSm80INS1_25CollectiveMainloopBwdSm80ILi2ELi1EN4cute5tupleIJNS5_1CILi64EEENS7_ILi128EEENS7_ILi96EEEEEENS_10bfloat16_tEfNS_4arch4Sm80ELb1ELb0ELb1ELb0ELb0ELb0ELb0ELb0ELi2ELi2ELi4ELi2ELb1EEENS1_24CollectiveEpilogueBwdGQAISB_fSE_Li256ELb0ELb0EEENS1_25SingleTileBwdLPTSchedulerILb0ELi128ELb0EEEEEEEEEvNT_6ParamsE)
        /*004c*/ 	.short	0x0380
        /*004e*/ 	.short	0x0290


	//----- nvinfo : EIATTR_SW_WAR
	.align		4
.L_548:
        /*0050*/ 	.byte	0x04, 0x36
        /*0052*/ 	.short	(.L_550 - .L_549)
.L_549:
        /*0054*/ 	.word	0x00000008
.L_550:


//--------------------- .nv.info._ZN7cutlass13device_kernelIN5flash19enable_sm80_to_sm89INS1_16FlashAttnBwdSm80INS1_25CollectiveMainloopBwdSm80ILi2ELi1EN4cute5tupleIJNS5_1CILi64EEENS7_ILi128EEENS7_ILi96EEEEEENS_10bfloat16_tEfNS_4arch4Sm80ELb1ELb0ELb1ELb0ELb1ELb0ELb0ELb0ELi2ELi2ELi4ELi2ELb1EEENS1_24CollectiveEpilogueBwdGQAISB_fSE_Li256ELb0ELb1EEENS1_25SingleTileBwdLPTSchedulerILb0ELi128ELb1EEEEEEEEEvNT_6ParamsE --------------------------
	.section	.nv.info._ZN7cutlass13device_kernelIN5flash19enable_sm80_to_sm89INS1_16FlashAttnBwdSm80INS1_25CollectiveMainloopBwdSm80ILi2ELi1EN4cute5tupleIJNS5_1CILi64EEENS7_ILi128EEENS7_ILi96EEEEEENS_10bfloat16_tEfNS_4arch4Sm80ELb1ELb0ELb1ELb0ELb1ELb0ELb0ELb0ELi2ELi2ELi4ELi2ELb1EEENS1_24CollectiveEpilogueBwdGQAISB_fSE_Li256ELb0ELb1EEENS1_25SingleTileBwdLPTSchedulerILb0ELi128ELb1EEEEEEEEEvNT_6ParamsE,"",@"SHT_CUDA_INFO"
	.sectionflags	@""
	.align	4


	//----- nvinfo : EIATTR_CUDA_API_VERSION
	.align		4
        /*0000*/ 	.byte	0x04, 0x37
        /*0002*/ 	.short	(.L_552 - .L_551)
.L_551:
        /*0004*/ 	.word	0x00000082


	//----- nvinfo : EIATTR_KPARAM_INFO
	.align		4
.L_552:
        /*0008*/ 	.byte	0x04, 0x17
        /*000a*/ 	.short	(.L_554 - .L_553)
.L_553:
        /*000c*/ 	.word	0x00000000
        /*0010*/ 	.short	0x0000
        /*0012*/ 	.short	0x0000
        /*0014*/ 	.byte	0x00, 0xf0, 0x41, 0x0a


	//----- nvinfo : EIATTR_SPARSE_MMA_MASK
	.align		4
.L_554:
        /*0018*/ 	.byte	0x03, 0x50
        /*001a*/ 	.short	0x0000


	//----- nvinfo : EIATTR_MAXREG_COUNT
	.align		4
        /*001c*/ 	.byte	0x03, 0x1b
        /*001e*/ 	.short	0x00ff


	//----- nvinfo : EIATTR_MERCURY_ISA_VERSION
	.align		4
        /*0020*/ 	.byte	0x03, 0x5f
        /*0022*/ 	.short	0x0101


	//----- nvinfo : EIATTR_VRC_CTA_INIT_COUNT
	.align		4
        /*0024*/ 	.byte	0x02, 0x4a
	.zero		1
	.zero		1


	//----- nvinfo : EIATTR_EXIT_INSTR_OFFSETS
	.align		4
        /*0028*/ 	.byte	0x04, 0x1c
        /*002a*/ 	.short	(.L_556 - .L_555)


	//   ....[0]....
.L_555:
        /*002c*/ 	.word	0x00000010


	//----- nvinfo : EIATTR_MAX_THREADS
	.align		4
.L_556:
        /*0030*/ 	.byte	0x04, 0x05
        /*0032*/ 	.short	(.L_558 - .L_557)
.L_557:
        /*0034*/ 	.word	0x00000100
        /*0038*/ 	.word	0x00000001
        /*003c*/ 	.word	0x00000001


	//----- nvinfo : EIATTR_CBANK_PARAM_SIZE
	.align		4
.L_558:
        /*0040*/ 	.byte	0x03, 0x19
        /*0042*/ 	.short	0x0290


	//----- nvinfo : EIATTR_PARAM_CBANK
	.align		4
        /*0044*/ 	.byte	0x04, 0x0a
        /*0046*/ 	.short	(.L_560 - .L_559)
	.align		4
.L_559:
        /*0048*/ 	.word	index@(.nv.constant0._ZN7cutlass13device_kernelIN5flash19enable_sm80_to_sm89INS1_16FlashAttnBwdSm80INS1_25CollectiveMainloopBwdSm80ILi2ELi1EN4cute5tupleIJNS5_1CILi64EEENS7_ILi128EEENS7_ILi96EEEEEENS_10bfloat16_tEfNS_4arch4Sm80ELb1ELb0ELb1ELb0ELb1ELb0ELb0ELb0ELi2ELi2ELi4ELi2ELb1EEENS1_24CollectiveEpilogueBwdGQAISB_fSE_Li256ELb0ELb1EEENS1_25SingleTileBwdLPTSchedulerILb0ELi128ELb1EEEEEEEEEvNT_6ParamsE)
        /*004c*/ 	.short	0x0380
        /*004e*/ 	.short	0x0290


	//----- nvinfo : EIATTR_SW_WAR
	.align		4
.L_560:
        /*0050*/ 	.byte	0x04, 0x36
        /*0052*/ 	.short	(.L_562 - .L_561)
.L_561:
        /*0054*/ 	.word	0x00000008
.L_562:


//--------------------- .nv.info._ZN7cutlass13device_kernelIN5flash19enable_sm80_to_sm89INS1_16FlashAttnBwdSm80INS1_25CollectiveMainloopBwdSm80ILi2ELi1EN4cute5tupleIJNS5_1CILi64EEENS7_ILi128EEENS7_ILi96EEEEEENS_10bfloat16_tEfNS_4arch4Sm80ELb1ELb0ELb1ELb1ELb0ELb0ELb0ELb0ELi2ELi2ELi4ELi2ELb1EEENS1_21CollectiveEpilogueBwdISB_SC_SE_Li256ELb1ELb0ELi2EEENS1_25SingleTileBwdLPTSchedulerILb1ELi128ELb0EEEEEEEEEvNT_6ParamsE --------------------------
	.section	.nv.info._ZN7cutlass13device_kernelIN5flash19enable_sm80_to_sm89INS1_16FlashAttnBwdSm80INS1_25CollectiveMainloopBwdSm80ILi2ELi1EN4cute5tupleIJNS5_1CILi64EEENS7_ILi128EEENS7_ILi96EEEEEENS_10bfloat16_tEfNS_4arch4Sm80ELb1ELb0ELb1ELb1ELb0ELb0ELb0ELb0ELi2ELi2ELi4ELi2ELb1EEENS1_21CollectiveEpilogueBwdISB_SC_SE_Li256ELb1ELb0ELi2EEENS1_25SingleTileBwdLPTSchedulerILb1ELi128ELb0EEEEEEEEEvNT_6ParamsE,"",@"SHT_CUDA_INFO"
	.sectionflags	@""
	.align	4


	//----- nvinfo : EIATTR_CUDA_API_VERSION
	.align		4
        /*0000*/ 	.byte	0x04, 0x37
        /*0002*/ 	.short	(.L_564 - .L_563)
.L_563:
        /*0004*/ 	.word	0x00000082


	//----- nvinfo : EIATTR_KPARAM_INFO
	.align		4
.L_564:
        /*0008*/ 	.byte	0x04, 0x17
        /*000a*/ 	.short	(.L_566 - .L_565)
.L_565:
        /*000c*/ 	.word	0x00000000
        /*0010*/ 	.short	0x0000
        /*0012*/ 	.short	0x0000
        /*0014*/ 	.byte	0x00, 0xf0, 0x21, 0x0a


	//----- nvinfo : EIATTR_SPARSE_MMA_MASK
	.align		4
.L_566:
        /*0018*/ 	.byte	0x03, 0x50
        /*001a*/ 	.short	0x0000


	//----- nvinfo : EIATTR_MAXREG_COUNT
	.align		4
        /*001c*/ 	.byte	0x03, 0x1b
        /*001e*/ 	.short	0x00ff


	//----- nvinfo : EIATTR_MERCURY_ISA_VERSION
	.align		4
        /*0020*/ 	.byte	0x03, 0x5f
        /*0022*/ 	.short	0x0101


	//----- nvinfo : EIATTR_VRC_CTA_INIT_COUNT
	.align		4
        /*0024*/ 	.byte	0x02, 0x4a
	.zero		1
	.zero		1


	//----- nvinfo : EIATTR_EXIT_INSTR_OFFSETS
	.align		4
        /*0028*/ 	.byte	0x04, 0x1c
        /*002a*/ 	.short	(.L_568 - .L_567)


	//   ....[0]....
.L_567:
        /*002c*/ 	.word	0x00000010


	//----- nvinfo : EIATTR_MAX_THREADS
	.align		4
.L_568:
        /*0030*/ 	.byte	0x04, 0x05
        /*0032*/ 	.short	(.L_570 - .L_569)
.L_569:
        /*0034*/ 	.word	0x00000100
        /*0038*/ 	.word	0x00000001
        /*003c*/ 	.word	0x00000001


	//----- nvinfo : EIATTR_CBANK_PARAM_SIZE
	.align		4
.L_570:
        /*0040*/ 	.byte	0x03, 0x19
        /*0042*/ 	.short	0x0288


	//----- nvinfo : EIATTR_PARAM_CBANK
	.align		4
        /*0044*/ 	.byte	0x04, 0x0a
        /*0046*/ 	.short	(.L_572 - .L_571)
	.align		4
.L_571:
        /*0048*/ 	.word	index@(.nv.constant0._ZN7cutlass13device_kernelIN5flash19enable_sm80_to_sm89INS1_16FlashAttnBwdSm80INS1_25CollectiveMainloopBwdSm80ILi2ELi1EN4cute5tupleIJNS5_1CILi64EEENS7_ILi128EEENS7_ILi96EEEEEENS_10bfloat16_tEfNS_4arch4Sm80ELb1ELb0ELb1ELb1ELb0ELb0ELb0ELb0ELi2ELi2ELi4ELi2ELb1EEENS1_21CollectiveEpilogueBwdISB_SC_SE_Li256ELb1ELb0ELi2EEENS1_25SingleTileBwdLPTSchedulerILb1ELi128ELb0EEEEEEEEEvNT_6ParamsE)
        /*004c*/ 	.short	0x0380
        /*004e*/ 	.short	0x0288


	//----- nvinfo : EIATTR_SW_WAR
	.align		4
.L_572:
        /*0050*/ 	.byte	0x04, 0x36
        /*0052*/ 	.short	(.L_574 - .L_573)
.L_573:
        /*0054*/ 	.word	0x00000008
.L_574:


//--------------------- .nv.info._ZN7cutlass13device_kernelIN5flash19enable_sm80_to_sm89INS1_16FlashAttnBwdSm80INS1_25CollectiveMainloopBwdSm80ILi2ELi1EN4cute5tupleIJNS5_1CILi64EEENS7_ILi128EEENS7_ILi96EEEEEENS_10bfloat16_tEfNS_4arch4Sm80ELb1ELb0ELb1ELb1ELb1ELb0ELb0ELb0ELi2ELi2ELi4ELi2ELb1EEENS1_21CollectiveEpilogueBwdISB_SC_SE_Li256ELb1ELb0ELi2EEENS1_25SingleTileBwdLPTSchedulerILb1ELi128ELb1EEEEEEEEEvNT_6ParamsE --------------------------
	.section	.nv.info._ZN7cutlass13device_kernelIN5flash19enable_sm80_to_sm89INS1_16FlashAttnBwdSm80INS1_25CollectiveMainloopBwdSm80ILi2ELi1EN4cute5tupleIJNS5_1CILi64EEENS7_ILi128EEENS7_ILi96EEEEEENS_10bfloat16_tEfNS_4arch4Sm80ELb1ELb0ELb1ELb1ELb1ELb0ELb0ELb0ELi2ELi2ELi4ELi2ELb1EEENS1_21CollectiveEpilogueBwdISB_SC_SE_Li256ELb1ELb0ELi2EEENS1_25SingleTileBwdLPTSchedulerILb1ELi128ELb1EEEEEEEEEvNT_6ParamsE,"",@"SHT_CUDA_INFO"
	.sectionflags	@""
	.align	4


	//----- nvinfo : EIATTR_CUDA_API_VERSION
	.align		4
        /*0000*/ 	.byte	0x04, 0x37
        /*0002*/ 	.short	(.L_576 - .L_575)
.L_575:
        /*0004*/ 	.word	0x00000082


	//----- nvinfo : EIATTR_KPARAM_INFO
	.align		4
.L_576:
        /*0008*/ 	.byte	0x04, 0x17
        /*000a*/ 	.short	(.L_578 - .L_577)
.L_577:
        /*000c*/ 	.word	0x00000000
        /*0010*/ 	.short	0x0000
        /*0012*/ 	.short	0x0000
        /*0014*/ 	.byte	0x00, 0xf0, 0x21, 0x0a


	//----- nvinfo : EIATTR_SPARSE_MMA_MASK
	.align		4
.L_578:
        /*0018*/ 	.byte	0x03, 0x50
        /*001a*/ 	.short	0x0000


	//----- nvinfo : EIATTR_MAXREG_COUNT
	.align		4
        /*001c*/ 	.byte	0x03, 0x1b
        /*001e*/ 	.short	0x00ff


	//----- nvinfo : EIATTR_MERCURY_ISA_VERSION
	.align		4
        /*0020*/ 	.byte	0x03, 0x5f
        /*0022*/ 	.short	0x0101


	//----- nvinfo : EIATTR_VRC_CTA_INIT_COUNT
	.align		4
        /*0024*/ 	.byte	0x02, 0x4a
	.zero		1
	.zero		1


	//----- nvinfo : EIATTR_EXIT_INSTR_OFFSETS
	.align		4
        /*0028*/ 	.byte	0x04, 0x1c
        /*002a*/ 	.short	(.L_580 - .L_579)


	//   ....[0]....
.L_579:
        /*002c*/ 	.word	0x00000010


	//----- nvinfo : EIATTR_MAX_THREADS
	.align		4
.L_580:
        /*0030*/ 	.byte	0x04, 0x05
        /*0032*/ 	.short	(.L_582 - .L_581)
.L_581:
        /*0034*/ 	.word	0x00000100
        /*0038*/ 	.word	0x00000001
        /*003c*/ 	.word	0x00000001


	//----- nvinfo : EIATTR_CBANK_PARAM_SIZE
	.align		4
.L_582:
        /*0040*/ 	.byte	0x03, 0x19
        /*0042*/ 	.short	0x0288


	//----- nvinfo : EIATTR_PARAM_CBANK
	.align		4
        /*0044*/ 	.byte	0x04, 0x0a
        /*0046*/ 	.short	(.L_584 - .L_583)
	.align		4
.L_583:
        /*0048*/ 	.word	index@(.nv.constant0._ZN7cutlass13device_kernelIN5flash19enable_sm80_to_sm89INS1_16FlashAttnBwdSm80INS1_25CollectiveMainloopBwdSm80ILi2ELi1EN4cute5tupleIJNS5_1CILi64EEENS7_ILi128EEENS7_ILi96EEEEEENS_10bfloat16_tEfNS_4arch4Sm80ELb1ELb0ELb1ELb1ELb1ELb0ELb0ELb0ELi2ELi2ELi4ELi2ELb1EEENS1_21CollectiveEpilogueBwdISB_SC_SE_Li256ELb1ELb0ELi2EEENS1_25SingleTileBwdLPTSchedulerILb1ELi128ELb1EEEEEEEEEvNT_6ParamsE)
        /*004c*/ 	.short	0x0380
        /*004e*/ 	.short	0x0288


	//----- nvinfo : EIATTR_SW_WAR
	.align		4
.L_584:
        /*0050*/ 	.byte	0x04, 0x36
        /*0052*/ 	.short	(.L_586 - .L_585)
.L_585:
        /*0054*/ 	.word	0x00000008
.L_586:


//--------------------- .nv.info._ZN7cutlass13device_kernelIN5flash19enable_sm80_to_sm89INS1_16FlashAttnBwdSm80INS1_25CollectiveMainloopBwdSm80ILi2ELi1EN4cute5tupleIJNS5_1CILi64EEENS7_ILi128EEENS7_ILi96EEEEEENS_10bfloat16_tEfNS_4arch4Sm80ELb1ELb0ELb1ELb1ELb0ELb0ELb0ELb0ELi2ELi2ELi4ELi2ELb1EEENS1_24CollectiveEpilogueBwdGQAISB_fSE_Li256ELb1ELb0EEENS1_25SingleTileBwdLPTSchedulerILb1ELi128ELb0EEEEEEEEEvNT_6ParamsE --------------------------
	.section	.nv.info._ZN7cutlass13device_kernelIN5flash19enable_sm80_to_sm89INS1_16FlashAttnBwdSm80INS1_25CollectiveMainloopBwdSm80ILi2ELi1EN4cute5tupleIJNS5_1CILi64EEENS7_ILi128EEENS7_ILi96EEEEEENS_10bfloat16_tEfNS_4arch4Sm80ELb1ELb0ELb1ELb1ELb0ELb0ELb0ELb0ELi2ELi2ELi4ELi2ELb1EEENS1_24CollectiveEpilogueBwdGQAISB_fSE_Li256ELb1ELb0EEENS1_25SingleTileBwdLPTSchedulerILb1ELi128ELb0EEEEEEEEEvNT_6ParamsE,"",@"SHT_CUDA_INFO"
	.sectionflags	@""
	.align	4


	//----- nvinfo : EIATTR_CUDA_API_VERSION
	.align		4
        /*0000*/ 	.byte	0x04, 0x37
        /*0002*/ 	.short	(.L_588 - .L_587)
.L_587:
        /*0004*/ 	.word	0x00000082


	//----- nvinfo : EIATTR_KPARAM_INFO
	.align		4
.L_588:
        /*0008*/ 	.byte	0x04, 0x17
        /*000a*/ 	.short	(.L_590 - .L_589)
.L_589:
        /*000c*/ 	.word	0x00000000
        /*0010*/ 	.short	0x0000
        /*0012*/ 	.short	0x0000
        /*0014*/ 	.byte	0x00, 0xf0, 0x41, 0x0a


	//----- nvinfo : EIATTR_SPARSE_MMA_MASK
	.align		4
.L_590:
        /*0018*/ 	.byte	0x03, 0x50
        /*001a*/ 	.short	0x0000


	//----- nvinfo : EIATTR_MAXREG_COUNT
	.align		4
        /*001c*/ 	.byte	0x03, 0x1b
        /*001e*/ 	.short	0x00ff


	//----- nvinfo : EIATTR_MERCURY_ISA_VERSION
	.align		4
        /*0020*/ 	.byte	0x03, 0x5f
        /*0022*/ 	.short	0x0101


	//----- nvinfo : EIATTR_VRC_CTA_INIT_COUNT
	.align		4
        /*0024*/ 	.byte	0x02, 0x4a
	.zero		1
	.zero		1


	//----- nvinfo : EIATTR_EXIT_INSTR_OFFSETS
	.align		4
        /*0028*/ 	.byte	0x04, 0x1c
        /*002a*/ 	.short	(.L_592 - .L_591)


	//   ....[0]....
.L_591:
        /*002c*/ 	.word	0x00000010


	//----- nvinfo : EIATTR_MAX_THREADS
	.align		4
.L_592:
        /*0030*/ 	.byte	0x04, 0x05
        /*0032*/ 	.short	(.L_594 - .L_593)
.L_593:
        /*0034*/ 	.word	0x00000100
        /*0038*/ 	.word	0x00000001
        /*003c*/ 	.word	0x00000001


	//----- nvinfo : EIATTR_CBANK_PARAM_SIZE
	.align		4
.L_594:
        /*0040*/ 	.byte	0x03, 0x19
        /*0042*/ 	.short	0x0290


	//----- nvinfo : EIATTR_PARAM_CBANK
	.align		4
        /*0044*/ 	.byte	0x04, 0x0a
        /*0046*/ 	.short	(.L_596 - .L_595)
	.align		4
.L_595:
        /*0048*/ 	.word	index@(.nv.constant0._ZN7cutlass13device_kernelIN5flash19enable_sm80_to_sm89INS1_16FlashAttnBwdSm80INS1_25CollectiveMainloopBwdSm80ILi2ELi1EN4cute5tupleIJNS5_1CILi64EEENS7_ILi128EEENS7_ILi96EEEEEENS_10bfloat16_tEfNS_4arch4Sm80ELb1ELb0ELb1ELb1ELb0ELb0ELb0ELb0ELi2ELi2ELi4ELi2ELb1EEENS1_24CollectiveEpilogueBwdGQAISB_fSE_Li256ELb1ELb0EEENS1_25SingleTileBwdLPTSchedulerILb1ELi128ELb0EEEEEEEEEvNT_6ParamsE)
        /*004c*/ 	.short	0x0380
        /*004e*/ 	.short	0x0290


	//----- nvinfo : EIATTR_SW_WAR
	.align		4
.L_596:
        /*0050*/ 	.byte	0x04, 0x36
        /*0052*/ 	.short	(.L_598 - .L_597)
.L_597:
        /*0054*/ 	.word	0x00000008
.L_598:


//--------------------- .nv.info._ZN7cutlass13device_kernelIN5flash19enable_sm80_to_sm89INS1_16FlashAttnBwdSm80INS1_25CollectiveMainloopBwdSm80ILi2ELi1EN4cute5tupleIJNS5_1CILi64EEENS7_ILi128EEENS7_ILi96EEEEEENS_10bfloat16_tEfNS_4arch4Sm80ELb1ELb0ELb1ELb1ELb1ELb0ELb0ELb0ELi2ELi2ELi4ELi2ELb1EEENS1_24CollectiveEpilogueBwdGQAISB_fSE_Li256ELb1ELb1EEENS1_25SingleTileBwdLPTSchedulerILb1ELi128ELb1EEEEEEEEEvNT_6ParamsE --------------------------
	.section	.nv.info._ZN7cutlass13device_kernelIN5flash19enable_sm80_to_sm89INS1_16FlashAttnBwdSm80INS1_25CollectiveMainloopBwdSm80ILi2ELi1EN4cute5tupleIJNS5_1CILi64EEENS7_ILi128EEENS7_ILi96EEEEEENS_10bfloat16_tEfNS_4arch4Sm80ELb1ELb0ELb1ELb1ELb1ELb0ELb0ELb0ELi2ELi2ELi4ELi2ELb1EEENS1_24CollectiveEpilogueBwdGQAISB_fSE_Li256ELb1ELb1EEENS1_25SingleTileBwdLPTSchedulerILb1ELi128ELb1EEEEEEEEEvNT_6ParamsE,"",@"SHT_CUDA_INFO"
	.sectionflags	@""
	.align	4


	//----- nvinfo : EIATTR_CUDA_API_VERSION
	.align		4
        /*0000*/ 	.byte	0x04, 0x37
        /*0002*/ 	.short	(.L_600 - .L_599)
.L_599:
        /*0004*/ 	.word	0x00000082


	//----- nvinfo : EIATTR_KPARAM_INFO
	.align		4
.L_600:
        /*0008*/ 	.byte	0x04, 0x17
        /*000a*/ 	.short	(.L_602 - .L_601)
.L_601:
        /*000c*/ 	.word	0x00000000
        /*0010*/ 	.short	0x0000
        /*0012*/ 	.short	0x0000
        /*0014*/ 	.byte	0x00, 0xf0, 0x41, 0x0a


	//----- nvinfo : EIATTR_SPARSE_MMA_MASK
	.align		4
.L_602:
        /*0018*/ 	.byte	0x03, 0x50
        /*001a*/ 	.short	0x0000


	//----- nvinfo : EIATTR_MAXREG_COUNT
	.align		4
        /*001c*/ 	.byte	0x03, 0x1b
        /*001e*/ 	.short	0x00ff


	//----- nvinfo : EIATTR_MERCURY_ISA_VERSION
	.align		4
        /*0020*/ 	.byte	0x03, 0x5f
        /*0022*/ 	.short	0x0101


	//----- nvinfo : EIATTR_VRC_CTA_INIT_COUNT
	.align		4
        /*0024*/ 	.byte	0x02, 0x4a
	.zero		1
	.zero		1


	//----- nvinfo : EIATTR_EXIT_INSTR_OFFSETS
	.align		4
        /*0028*/ 	.byte	0x04, 0x1c
        /*002a*/ 	.short	(.L_604 - .L_603)


	//   ....[0]....
.L_603:
        /*002c*/ 	.word	0x00000010


	//----- nvinfo : EIATTR_MAX_THREADS
	.align		4
.L_604:
        /*0030*/ 	.byte	0x04, 0x05
        /*0032*/ 	.short	(.L_606 - .L_605)
.L_605:
        /*0034*/ 	.word	0x00000100
        /*0038*/ 	.word	0x00000001
        /*003c*/ 	.word	0x00000001


	//----- nvinfo : EIATTR_CBANK_PARAM_SIZE
	.align		4
.L_606:
        /*0040*/ 	.byte	0x03, 0x19
        /*0042*/ 	.short	0x0290


	//----- nvinfo : EIATTR_PARAM_CBANK
	.align		4
        /*0044*/ 	.byte	0x04, 0x0a
        /*0046*/ 	.short	(.L_608 - .L_607)
	.align		4
.L_607:
        /*0048*/ 	.word	index@(.nv.constant0._ZN7cutlass13device_kernelIN5flash19enable_sm80_to_sm89INS1_16FlashAttnBwdSm80INS1_25CollectiveMainloopBwdSm80ILi2ELi1EN4cute5tupleIJNS5_1CILi64EEENS7_ILi128EEENS7_ILi96EEEEEENS_10bfloat16_tEfNS_4arch4Sm80ELb1ELb0ELb1ELb1ELb1ELb0ELb0ELb0ELi2ELi2ELi4ELi2ELb1EEENS1_24CollectiveEpilogueBwdGQAISB_fSE_Li256ELb1ELb1EEENS1_25SingleTileBwdLPTSchedulerILb1ELi128ELb1EEEEEEEEEvNT_6ParamsE)
        /*004c*/ 	.short	0x0380
        /*004e*/ 	.short	0x0290


	//----- nvinfo : EIATTR_SW_WAR
	.align		4
.L_608:
        /*0050*/ 	.byte	0x04, 0x36
        /*0052*/ 	.short	(.L_610 - .L_609)
.L_609:
        /*0054*/ 	.word	0x00000008
.L_610:


//--------------------- .nv.info._ZN7cutlass13device_kernelIN5flash19enable_sm80_to_sm89INS1_16FlashAttnBwdSm80INS1_25CollectiveMainloopBwdSm80ILi2ELi2EN4cute5tupleIJNS5_1CILi64EEENS7_ILi128EEENS7_ILi96EEEEEENS_10bfloat16_tEfNS_4arch4Sm80ELb0ELb0ELb1ELb0ELb0ELb0ELb0ELb0ELi2ELi2ELi4ELi2ELb0EEENS1_21CollectiveEpilogueBwdISB_SC_SE_Li256ELb0ELb0ELi2EEENS1_19SingleTileSchedulerILb0ELb0ELb0ELi128EEEEEEEEEvNT_6ParamsE --------------------------
	.section	.nv.info._ZN7cutlass13device_kernelIN5flash19enable_sm80_to_sm89INS1_16FlashAttnBwdSm80INS1_25CollectiveMainloopBwdSm80ILi2ELi2EN4cute5tupleIJNS5_1CILi64EEENS7_ILi128EEENS7_ILi96EEEEEENS_10bfloat16_tEfNS_4arch4Sm80ELb0ELb0ELb1ELb0ELb0ELb0ELb0ELb0ELi2ELi2ELi4ELi2ELb0EEENS1_21CollectiveEpilogueBwdISB_SC_SE_Li256ELb0ELb0ELi2EEENS1_19SingleTileSchedulerILb0ELb0ELb0ELi128EEEEEEEEEvNT_6ParamsE,"",@"SHT_CUDA_INFO"
	.sectionflags	@""
	.align	4


	//----- nvinfo : EIATTR_CUDA_API_VERSION
	.align		4
        /*0000*/ 	.byte	0x04, 0x37
        /*0002*/ 	.short	(.L_612 - .L_611)
.L_611:
        /*0004*/ 	.word	0x00000082


	//----- nvinfo : EIATTR_KPARAM_INFO
	.align		4
.L_612:
        /*0008*/ 	.byte	0x04, 0x17
        /*000a*/ 	.short	(.L_614 - .L_613)
.L_613:
        /*000c*/ 	.word	0x00000000
        /*0010*/ 	.short	0x0000
        /*0012*/ 	.short	0x0000
        /*0014*/ 	.byte	0x00, 0xf0, 0xc1, 0x09


	//----- nvinfo : EIATTR_SPARSE_MMA_MASK
	.align		4
.L_614:
        /*0018*/ 	.byte	0x03, 0x50
        /*001a*/ 	.short	0x0000


	//----- nvinfo : EIATTR_MAXREG_COUNT
	.align		4
        /*001c*/ 	.byte	0x03, 0x1b
        /*001e*/ 	.short	0x00ff


	//----- nvinfo : EIATTR_MERCURY_ISA_VERSION
	.align		4
        /*0020*/ 	.byte	0x03, 0x5f
        /*0022*/ 	.short	0x0101


	//----- nvinfo : EIATTR_VRC_CTA_INIT_COUNT
	.align		4
        /*0024*/ 	.byte	0x02, 0x4a
	.zero		1
	.zero		1


	//----- nvinfo : EIATTR_EXIT_INSTR_OFFSETS
	.align		4
        /*0028*/ 	.byte	0x04, 0x1c
        /*002a*/ 	.short	(.L_616 - .L_615)


	//   ....[0]....
.L_615:
        /*002c*/ 	.word	0x00000010


	//----- nvinfo : EIATTR_MAX_THREADS
	.align		4
.L_616:
        /*0030*/ 	.byte	0x04, 0x05
        /*0032*/ 	.short	(.L_618 - .L_617)
.L_617:
        /*0034*/ 	.word	0x00000100
        /*0038*/ 	.word	0x00000001
        /*003c*/ 	.word	0x00000001


	//----- nvinfo : EIATTR_CBANK_PARAM_SIZE
	.align		4
.L_618:
        /*0040*/ 	.byte	0x03, 0x19
        /*0042*/ 	.short	0x0270


	//----- nvinfo : EIATTR_PARAM_CBANK
	.align		4
        /*0044*/ 	.byte	0x04, 0x0a
        /*0046*/ 	.short	(.L_620 - .L_619)
	.align		4
.L_619:
        /*0048*/ 	.word	index@(.nv.constant0._ZN7cutlass13device_kernelIN5flash19enable_sm80_to_sm89INS1_16FlashAttnBwdSm80INS1_25CollectiveMainloopBwdSm80ILi2ELi2EN4cute5tupleIJNS5_1CILi64EEENS7_ILi128EEENS7_ILi96EEEEEENS_10bfloat16_tEfNS_4arch4Sm80ELb0ELb0ELb1ELb0ELb0ELb0ELb0ELb0ELi2ELi2ELi4ELi2ELb0EEENS1_21CollectiveEpilogueBwdISB_SC_SE_Li256ELb0ELb0ELi2EEENS1_19SingleTileSchedulerILb0ELb0ELb0ELi128EEEEEEEEEvNT_6ParamsE)
        /*004c*/ 	.short	0x0380
        /*004e*/ 	.short	0x0270


	//----- nvinfo : EIATTR_SW_WAR
	.align		4
.L_620:
        /*0050*/ 	.byte	0x04, 0x36
        /*0052*/ 	.short	(.L_622 - .L_621)
.L_621:
        /*0054*/ 	.word	0x00000008
.L_622:


//--------------------- .nv.info._ZN7cutlass13device_kernelIN5flash19enable_sm80_to_sm89INS1_16FlashAttnBwdSm80INS1_25CollectiveMainloopBwdSm80ILi2ELi2EN4cute5tupleIJNS5_1CILi64EEENS7_ILi128EEENS7_ILi96EEEEEENS_10bfloat16_tEfNS_4arch4Sm80ELb0ELb0ELb1ELb0ELb1ELb0ELb0ELb0ELi2ELi2ELi4ELi2ELb0EEENS1_21CollectiveEpilogueBwdISB_SC_SE_Li256ELb0ELb0ELi2EEENS1_19SingleTileSchedulerILb0ELb0ELb0ELi128EEEEEEEEEvNT_6ParamsE --------------------------
	.section	.nv.info._ZN7cutlass13device_kernelIN5flash19enable_sm80_to_sm89INS1_16FlashAttnBwdSm80INS1_25CollectiveMainloopBwdSm80ILi2ELi2EN4cute5tupleIJNS5_1CILi64EEENS7_ILi128EEENS7_ILi96EEEEEENS_10bfloat16_tEfNS_4arch4Sm80ELb0ELb0ELb1ELb0ELb1ELb0ELb0ELb0ELi2ELi2ELi4ELi2ELb0EEENS1_21CollectiveEpilogueBwdISB_SC_SE_Li256ELb0ELb0ELi2EEENS1_19SingleTileSchedulerILb0ELb0ELb0ELi128EEEEEEEEEvNT_6ParamsE,"",@"SHT_CUDA_INFO"
	.sectionflags	@""
	.align	4


	//----- nvinfo : EIATTR_CUDA_API_VERSION
	.align		4
        /*0000*/ 	.byte	0x04, 0x37
        /*0002*/ 	.short	(.L_624 - .L_623)
.L_623:
        /*0004*/ 	.word	0x00000082


	//----- nvinfo : EIATTR_KPARAM_INFO
	.align		4
.L_624:
        /*0008*/ 	.byte	0x04, 0x17
        /*000a*/ 	.short	(.L_626 - .L_625)
.L_625:
        /*000c*/ 	.word	0x00000000
        /*0010*/ 	.short	0x0000
        /*0012*/ 	.short	0x0000
        /*0014*/ 	.byte	0x00, 0xf0, 0xc1, 0x09


	//----- nvinfo : EIATTR_SPARSE_MMA_MASK
	.align		4
.L_626:
        /*0018*/ 	.byte	0x03, 0x50
        /*001a*/ 	.short	0x0000


	//----- nvinfo : EIATTR_MAXREG_COUNT
	.align		4
        /*001c*/ 	.byte	0x03, 0x1b
        /*001e*/ 	.short	0x00ff


	//----- nvinfo : EIATTR_MERCURY_ISA_VERSION
	.align		4
        /*0020*/ 	.byte	0x03, 0x5f
        /*0022*/ 	.short	0x0101


	//----- nvinfo : EIATTR_VRC_CTA_INIT_COUNT
	.align		4
        /*0024*/ 	.byte	0x02, 0x4a
	.zero		1
	.zero		1


	//----- nvinfo : EIATTR_EXIT_INSTR_OFFSETS
	.align		4
        /*0028*/ 	.byte	0x04, 0x1c
        /*002a*/ 	.short	(.L_628 - .L_627)


	//   ....[0]....
.L_627:
        /*002c*/ 	.word	0x00000010


	//----- nvinfo : EIATTR_MAX_THREADS
	.align		4
.L_628:
        /*0030*/ 	.byte	0x04, 0x05
        /*0032*/ 	.short	(.L_630 - .L_629)
.L_629:
        /*0034*/ 	.word	0x00000100
        /*0038*/ 	.word	0x00000001
        /*003c*/ 	.word	0x00000001


	//----- nvinfo : EIATTR_CBANK_PARAM_SIZE
	.align		4
.L_630:
        /*0040*/ 	.byte	0x03, 0x19
        /*0042*/ 	.short	0x0270


	//----- nvinfo : EIATTR_PARAM_CBANK
	.align		4
        /*0044*/ 	.byte	0x04, 0x0a
        /*0046*/ 	.short	(.L_632 - .L_631)
	.align		4
.L_631:
        /*0048*/ 	.word	index@(.nv.constant0._ZN7cutlass13device_kernelIN5flash19enable_sm80_to_sm89INS1_16FlashAttnBwdSm80INS1_25CollectiveMainloopBwdSm80ILi2ELi2EN4cute5tupleIJNS5_1CILi64EEENS7_ILi128EEENS7_ILi96EEEEEENS_10bfloat16_tEfNS_4arch4Sm80ELb0ELb0ELb1ELb0ELb1ELb0ELb0ELb0ELi2ELi2ELi4ELi2ELb0EEENS1_21CollectiveEpilogueBwdISB_SC_SE_Li256ELb0ELb0ELi2EEENS1_19SingleTileSchedulerILb0ELb0ELb0ELi128EEEEEEEEEvNT_6ParamsE)
        /*004c*/ 	.short	0x0380
        /*004e*/ 	.short	0x0270


	//----- nvinfo : EIATTR_SW_WAR
	.align		4
.L_632:
        /*0050*/ 	.byte	0x04, 0x36
        /*0052*/ 	.short	(.L_634 - .L_633)
.L_633:
        /*0054*/ 	.word	0x00000008
.L_634:


//--------------------- .nv.info._ZN7cutlass13device_kernelIN5flash19enable_sm80_to_sm89INS1_16FlashAttnBwdSm80INS1_25CollectiveMainloopBwdSm80ILi2ELi2EN4cute5tupleIJNS5_1CILi64EEENS7_ILi128EEENS7_ILi96EEEEEENS_10bfloat16_tEfNS_4arch4Sm80ELb0ELb0ELb1ELb0ELb0ELb0ELb0ELb0ELi2ELi2ELi4ELi2ELb0EEENS1_24CollectiveEpilogueBwdGQAISB_fSE_Li256ELb0ELb0EEENS1_19SingleTileSchedulerILb0ELb0ELb0ELi128EEEEEEEEEvNT_6ParamsE --------------------------
	.section	.nv.info._ZN7cutlass13device_kernelIN5flash19enable_sm80_to_sm89INS1_16FlashAttnBwdSm80INS1_25CollectiveMainloopBwdSm80ILi2ELi2EN4cute5tupleIJNS5_1CILi64EEENS7_ILi128EEENS7_ILi96EEEEEENS_10bfloat16_tEfNS_4arch4Sm80ELb0ELb0ELb1ELb0ELb0ELb0ELb0ELb0ELi2ELi2ELi4ELi2ELb0EEENS1_24CollectiveEpilogueBwdGQAISB_fSE_Li256ELb0ELb0EEENS1_19SingleTileSchedulerILb0ELb0ELb0ELi128EEEEEEEEEvNT_6ParamsE,"",@"SHT_CUDA_INFO"
	.sectionflags	@""
	.align	4


	//----- nvinfo : EIATTR_CUDA_API_VERSION
	.align		4
        /*0000*/ 	.byte	0x04, 0x37
        /*0002*/ 	.short	(.L_636 - .L_635)
.L_635:
        /*0004*/ 	.word	0x00000082


	//----- nvinfo : EIATTR_KPARAM_INFO
	.align		4
.L_636:
        /*0008*/ 	.byte	0x04, 0x17
        /*000a*/ 	.short	(.L_638 - .L_637)
.L_637:
        /*000c*/ 	.word	0x00000000
        /*0010*/ 	.short	0x0000
        /*0012*/ 	.short	0x0000
        /*0014*/ 	.byte	0x00, 0xf0, 0xe1, 0x09


	//----- nvinfo : EIATTR_SPARSE_MMA_MASK
	.align		4
.L_638:
        /*0018*/ 	.byte	0x03, 0x50
        /*001a*/ 	.short	0x0000


	//----- nvinfo : EIATTR_MAXREG_COUNT
	.align		4
        /*001c*/ 	.byte	0x03, 0x1b
        /*001e*/ 	.short	0x00ff


	//----- nvinfo : EIATTR_MERCURY_ISA_VERSION
	.align		4
        /*0020*/ 	.byte	0x03, 0x5f
        /*0022*/ 	.short	0x0101


	//----- nvinfo : EIATTR_VRC_CTA_INIT_COUNT
	.align		4
        /*0024*/ 	.byte	0x02, 0x4a
	.zero		1
	.zero		1


	//----- nvinfo : EIATTR_EXIT_INSTR_OFFSETS
	.align		4
        /*0028*/ 	.byte	0x04, 0x1c
        /*002a*/ 	.short	(.L_640 - .L_639)


	//   ....[0]....
.L_639:
        /*002c*/ 	.word	0x00000010


	//----- nvinfo : EIATTR_MAX_THREADS
	.align		4
.L_640:
        /*0030*/ 	.byte	0x04, 0x05
        /*0032*/ 	.short	(.L_642 - .L_641)
.L_641:
        /*0034*/ 	.word	0x00000100
        /*0038*/ 	.word	0x00000001
        /*003c*/ 	.word	0x00000001


	//----- nvinfo : EIATTR_CBANK_PARAM_SIZE
	.align		4
.L_642:
        /*0040*/ 	.byte	0x03, 0x19
        /*0042*/ 	.short	0x0278


	//----- nvinfo : EIATTR_PARAM_CBANK
	.align		4
        /*0044*/ 	.byte	0x04, 0x0a
        /*0046*/ 	.short	(.L_644 - .L_643)
	.align		4
.L_643:
        /*0048*/ 	.word	index@(.nv.constant0._ZN7cutlass13device_kernelIN5flash19enable_sm80_to_sm89INS1_16FlashAttnBwdSm80INS1_25CollectiveMainloopBwdSm80ILi2ELi2EN4cute5tupleIJNS5_1CILi64EEENS7_ILi128EEENS7_ILi96EEEEEENS_10bfloat16_tEfNS_4arch4Sm80ELb0ELb0ELb1ELb0ELb0ELb0ELb0ELb0ELi2ELi2ELi4ELi2ELb0EEENS1_24CollectiveEpilogueBwdGQAISB_fSE_Li256ELb0ELb0EEENS1_19SingleTileSchedulerILb0ELb0ELb0ELi128EEEEEEEEEvNT_6ParamsE)
        /*004c*/ 	.short	0x0380
        /*004e*/ 	.short	0x0278


	//----- nvinfo : EIATTR_SW_WAR
	.align		4
.L_644:
        /*0050*/ 	.byte	0x04, 0x36
        /*0052*/ 	.short	(.L_646 - .L_645)
.L_645:
        /*0054*/ 	.word	0x00000008
.L_646:


//--------------------- .nv.info._ZN7cutlass13device_kernelIN5flash19enable_sm80_to_sm89INS1_16FlashAttnBwdSm80INS1_25CollectiveMainloopBwdSm80ILi2ELi2EN4cute5tupleIJNS5_1CILi64EEENS7_ILi128EEENS7_ILi96EEEEEENS_10bfloat16_tEfNS_4arch4Sm80ELb0ELb0ELb1ELb0ELb1ELb0ELb0ELb0ELi2ELi2ELi4ELi2ELb0EEENS1_24CollectiveEpilogueBwdGQAISB_fSE_Li256ELb0ELb1EEENS1_19SingleTileSchedulerILb0ELb0ELb0ELi128EEEEEEEEEvNT_6ParamsE --------------------------
	.section	.nv.info._ZN7cutlass13device_kernelIN5flash19enable_sm80_to_sm89INS1_16FlashAttnBwdSm80INS1_25CollectiveMainloopBwdSm80ILi2ELi2EN4cute5tupleIJNS5_1CILi64EEENS7_ILi128EEENS7_ILi96EEEEEENS_10bfloat16_tEfNS_4arch4Sm80ELb0ELb0ELb1ELb0ELb1ELb0ELb0ELb0ELi2ELi2ELi4ELi2ELb0EEENS1_24CollectiveEpilogueBwdGQAISB_fSE_Li256ELb0ELb1EEENS1_19SingleTileSchedulerILb0ELb0ELb0ELi128EEEEEEEEEvNT_6ParamsE,"",@"SHT_CUDA_INFO"
	.sectionflags	@""
	.align	4


	//----- nvinfo : EIATTR_CUDA_API_VERSION
	.align		4
        /*0000*/ 	.byte	0x04, 0x37
        /*0002*/ 	.short	(.L_648 - .L_647)
.L_647:
        /*0004*/ 	.word	0x00000082


	//----- nvinfo : EIATTR_KPARAM_INFO
	.align		4
.L_648:
        /*0008*/ 	.byte	0x04, 0x17
        /*000a*/ 	.short	(.L_650 - .L_649)
.L_649:
        /*000c*/ 	.word	0x00000000
        /*0010*/ 	.short	0x0000
        /*0012*/ 	.short	0x0000
        /*0014*/ 	.byte	0x00, 0xf0, 0xe1, 0x09


	//----- nvinfo : EIATTR_SPARSE_MMA_MASK
	.align		4
.L_650:
        /*0018*/ 	.byte	0x03, 0x50
        /*001a*/ 	.short	0x0000


	//----- nvinfo : EIATTR_MAXREG_COUNT
	.align		4
        /*001c*/ 	.byte	0x03, 0x1b
        /*001e*/ 	.short	0x00ff


	//----- nvinfo : EIATTR_MERCURY_ISA_VERSION
	.align		4
        /*0020*/ 	.byte	0x03, 0x5f
        /*0022*/ 	.short	0x0101


	//----- nvinfo : EIATTR_VRC_CTA_INIT_COUNT
	.align		4
        /*0024*/ 	.byte	0x02, 0x4a
	.zero		1
	.zero		1


	//----- nvinfo : EIATTR_EXIT_INSTR_OFFSETS
	.align		4
        /*0028*/ 	.byte	0x04, 0x1c
        /*002a*/ 	.short	(.L_652 - .L_651)


	//   ....[0]....
.L_651:
        /*002c*/ 	.word	0x00000010


	//----- nvinfo : EIATTR_MAX_THREADS
	.align		4
.L_652:
        /*0030*/ 	.byte	0x04, 0x05
        /*0032*/ 	.short	(.L_654 - .L_653)
.L_653:
        /*0034*/ 	.word	0x00000100
        /*0038*/ 	.word	0x00000001
        /*003c*/ 	.word	0x00000001


	//----- nvinfo : EIATTR_CBANK_PARAM_SIZE
	.align		4
.L_654:
        /*0040*/ 	.byte	0x03, 0x19
        /*0042*/ 	.short	0x0278


	//----- nvinfo : EIATTR_PARAM_CBANK
	.align		4
        /*0044*/ 	.byte	0x04, 0x0a
        /*0046*/ 	.short	(.L_656 - .L_655)
	.align		4
.L_655:
        /*0048*/ 	.word	index@(.nv.constant0._ZN7cutlass13device_kernelIN5flash19enable_sm80_to_sm89INS1_16FlashAttnBwdSm80INS1_25CollectiveMainloopBwdSm80ILi2ELi2EN4cute5tupleIJNS5_1CILi64EEENS7_ILi128EEENS7_ILi96EEEEEENS_10bfloat16_tEfNS_4arch4Sm80ELb0ELb0ELb1ELb0ELb1ELb0ELb0ELb0ELi2ELi2ELi4ELi2ELb0EEENS1_24CollectiveEpilogueBwdGQAISB_fSE_Li256ELb0ELb1EEENS1_19SingleTileSchedulerILb0ELb0ELb0ELi128EEEEEEEEEvNT_6ParamsE)
        /*004c*/ 	.short	0x0380
        /*004e*/ 	.short	0x0278


	//----- nvinfo : EIATTR_SW_WAR
	.align		4
.L_656:
        /*0050*/ 	.byte	0x04, 0x36
        /*0052*/ 	.short	(.L_658 - .L_657)
.L_657:
        /*0054*/ 	.word	0x00000008
.L_658:


//--------------------- .nv.info._ZN7cutlass13device_kernelIN5flash19enable_sm80_to_sm89INS1_16FlashAttnBwdSm80INS1_25CollectiveMainloopBwdSm80ILi2ELi2EN4cute5tupleIJNS5_1CILi64EEENS7_ILi128EEENS7_ILi96EEEEEENS_10bfloat16_tEfNS_4arch4Sm80ELb0ELb0ELb1ELb1ELb0ELb0ELb0ELb0ELi2ELi2ELi4ELi2ELb0EEENS1_21CollectiveEpilogueBwdISB_SC_SE_Li256ELb1ELb0ELi2EEENS1_19SingleTileSchedulerILb1ELb0ELb0ELi128EEEEEEEEEvNT_6ParamsE --------------------------
	.section	.nv.info._ZN7cutlass13device_kernelIN5flash19enable_sm80_to_sm89INS1_16FlashAttnBwdSm80INS1_25CollectiveMainloopBwdSm80ILi2ELi2EN4cute5tupleIJNS5_1CILi64EEENS7_ILi128EEENS7_ILi96EEEEEENS_10bfloat16_tEfNS_4arch4Sm80ELb0ELb0ELb1ELb1ELb0ELb0ELb0ELb0ELi2ELi2ELi4ELi2ELb0EEENS1_21CollectiveEpilogueBwdISB_SC_SE_Li256ELb1ELb0ELi2EEENS1_19SingleTileSchedulerILb1ELb0ELb0ELi128EEEEEEEEEvNT_6ParamsE,"",@"SHT_CUDA_INFO"
	.sectionflags	@""
	.align	4


	//----- nvinfo : EIATTR_CUDA_API_VERSION
	.align		4
        /*0000*/ 	.byte	0x04, 0x37
        /*0002*/ 	.short	(.L_660 - .L_659)
.L_659:
        /*0004*/ 	.word	0x00000082


	//----- nvinfo : EIATTR_KPARAM_INFO
	.align		4
.L_660:
        /*0008*/ 	.byte	0x04, 0x17
        /*000a*/ 	.short	(.L_662 - .L_661)
.L_661:
        /*000c*/ 	.word	0x00000000
        /*0010*/ 	.short	0x0000
        /*0012*/ 	.short	0x0000
        /*0014*/ 	.byte	0x00, 0xf0, 0xc1, 0x09


	//----- nvinfo : EIATTR_SPARSE_MMA_MASK
	.align		4
.L_662:
        /*0018*/ 	.byte	0x03, 0x50
        /*001a*/ 	.short	0x0000


	//----- nvinfo : EIATTR_MAXREG_COUNT
	.align		4
        /*001c*/ 	.byte	0x03, 0x1b
        /*001e*/ 	.short	0x00ff


	//----- nvinfo : EIATTR_MERCURY_ISA_VERSION
	.align		4
        /*0020*/ 	.byte	0x03, 0x5f
        /*0022*/ 	.short	0x0101


	//----- nvinfo : EIATTR_VRC_CTA_INIT_COUNT
	.align		4
        /*0024*/ 	.byte	0x02, 0x4a
	.zero		1
	.zero		1


	//----- nvinfo : EIATTR_EXIT_INSTR_OFFSETS
	.align		4
        /*0028*/ 	.byte	0x04, 0x1c
        /*002a*/ 	.short	(.L_664 - .L_663)


	//   ....[0]....
.L_663:
        /*002c*/ 	.word	0x00000010


	//----- nvinfo : EIATTR_MAX_THREADS
	.align		4
.L_664:
        /*0030*/ 	.byte	0x04, 0x05
        /*0032*/ 	.short	(.L_666 - .L_665)
.L_665:
        /*0034*/ 	.word	0x00000100
        /*0038*/ 	.word	0x00000001
        /*003c*/ 	.word	0x00000001


	//----- nvinfo : EIATTR_CBANK_PARAM_SIZE
	.align		4
.L_666:
        /*0040*/ 	.byte	0x03, 0x19
        /*0042*/ 	.short	0x0270


	//----- nvinfo : EIATTR_PARAM_CBANK
	.align		4
        /*0044*/ 	.byte	0x04, 0x0a
        /*0046*/ 	.short	(.L_668 - .L_667)
	.align		4
.L_667:
        /*0048*/ 	.word	index@(.nv.constant0._ZN7cutlass13device_kernelIN5flash19enable_sm80_to_sm89INS1_16FlashAttnBwdSm80INS1_25CollectiveMainloopBwdSm80ILi2ELi2EN4cute5tupleIJNS5_1CILi64EEENS7_ILi128EEENS7_ILi96EEEEEENS_10bfloat16_tEfNS_4arch4Sm80ELb0ELb0ELb1ELb1ELb0ELb0ELb0ELb0ELi2ELi2ELi4ELi2ELb0EEENS1_21CollectiveEpilogueBwdISB_SC_SE_Li256ELb1ELb0ELi2EEENS1_19SingleTileSchedulerILb1ELb0ELb0ELi128EEEEEEEEEvNT_6ParamsE)
        /*004c*/ 	.short	0x0380
        /*004e*/ 	.short	0x0270


	//----- nvinfo : EIATTR_SW_WAR
	.align		4
.L_668:
        /*0050*/ 	.byte	0x04, 0x36
        /*0052*/ 	.short	(.L_670 - .L_669)
.L_669:
        /*0054*/ 	.word	0x00000008
.L_670:


//--------------------- .nv.info._ZN7cutlass13device_kernelIN5flash19enable_sm80_to_sm89INS1_16FlashAttnBwdSm80INS1_25CollectiveMainloopBwdSm80ILi2ELi2EN4cute5tupleIJNS5_1CILi64EEENS7_ILi128EEENS7_ILi96EEEEEENS_10bfloat16_tEfNS_4arch4Sm80ELb0ELb0ELb1ELb1ELb1ELb0ELb0ELb0ELi2ELi2ELi4ELi2ELb0EEENS1_21CollectiveEpilogueBwdISB_SC_SE_Li256ELb1ELb0ELi2EEENS1_19SingleTileSchedulerILb1ELb0ELb0ELi128EEEEEEEEEvNT_6ParamsE --------------------------
	.section	.nv.info._ZN7cutlass13device_kernelIN5flash19enable_sm80_to_sm89INS1_16FlashAttnBwdSm80INS1_25CollectiveMainloopBwdSm80ILi2ELi2EN4cute5tupleIJNS5_1CILi64EEENS7_ILi128EEENS7_ILi96EEEEEENS_10bfloat16_tEfNS_4arch4Sm80ELb0ELb0ELb1ELb1ELb1ELb0ELb0ELb0ELi2ELi2ELi4ELi2ELb0EEENS1_21CollectiveEpilogueBwdISB_SC_SE_Li256ELb1ELb0ELi2EEENS1_19SingleTileSchedulerILb1ELb0ELb0ELi128EEEEEEEEEvNT_6ParamsE,"",@"SHT_CUDA_INFO"
	.sectionflags	@""
	.align	4


	//----- nvinfo : EIATTR_CUDA_API_VERSION
	.align		4
        /*0000*/ 	.byte	0x04, 0x37
        /*0002*/ 	.short	(.L_672 - .L_671)
.L_671:
        /*0004*/ 	.word	0x00000082


	//----- nvinfo : EIATTR_KPARAM_INFO
	.align		4
.L_672:
        /*0008*/ 	.byte	0x04, 0x17
        /*000a*/ 	.short	(.L_674 - .L_673)
.L_673:
        /*000c*/ 	.word	0x00000000
        /*0010*/ 	.short	0x0000
        /*0012*/ 	.short	0x0000
        /*0014*/ 	.byte	0x00, 0xf0, 0xc1, 0x09


	//----- nvinfo : EIATTR_SPARSE_MMA_MASK
	.align		4
.L_674:
        /*0018*/ 	.byte	0x03, 0x50
        /*001a*/ 	.short	0x0000


	//----- nvinfo : EIATTR_MAXREG_COUNT
	.align		4
        /*001c*/ 	.byte	0x03, 0x1b
        /*001e*/ 	.short	0x00ff


	//----- nvinfo : EIATTR_MERCURY_ISA_VERSION
	.align		4
        /*0020*/ 	.byte	0x03, 0x5f
        /*0022*/ 	.short	0x0101


	//----- nvinfo : EIATTR_VRC_CTA_INIT_COUNT
	.align		4
        /*0024*/ 	.byte	0x02, 0x4a
	.zero		1
	.zero		1


	//----- nvinfo : EIATTR_EXIT_INSTR_OFFSETS
	.align		4
        /*0028*/ 	.byte	0x04, 0x1c
        /*002a*/ 	.short	(.L_676 - .L_675)


	//   ....[0]....
.L_675:
        /*002c*/ 	.word	0x00000010


	//----- nvinfo : EIATTR_MAX_THREADS
	.align		4
.L_676:
        /*0030*/ 	.byte	0x04, 0x05
        /*0032*/ 	.short	(.L_678 - .L_677)
.L_677:
        /*0034*/ 	.word	0x00000100
        /*0038*/ 	.word	0x00000001
        /*003c*/ 	.word	0x00000001


	//----- nvinfo : EIATTR_CBANK_PARAM_SIZE
	.align		4
.L_678:
        /*0040*/ 	.byte	0x03, 0x19
        /*0042*/ 	.short	0x0270


	//----- nvinfo : EIATTR_PARAM_CBANK
	.align		4
        /*0044*/ 	.byte	0x04, 0x0a
        /*0046*/ 	.short	(.L_680 - .L_679)
	.align		4
.L_679:
        /*0048*/ 	.word	index@(.nv.constant0._ZN7cutlass13device_kernelIN5flash19enable_sm80_to_sm89INS1_16FlashAttnBwdSm80INS1_25CollectiveMainloopBwdSm80ILi2ELi2EN4cute5tupleIJNS5_1CILi64EEENS7_ILi128EEENS7_ILi96EEEEEENS_10bfloat16_tEfNS_4arch4Sm80ELb0ELb0ELb1ELb1ELb1ELb0ELb0ELb0ELi2ELi2ELi4ELi2ELb0EEENS1_21CollectiveEpilogueBwdISB_SC_SE_Li256ELb1ELb0ELi2EEENS1_19SingleTileSchedulerILb1ELb0ELb0ELi128EEEEEEEEEvNT_6ParamsE)
        /*004c*/ 	.short	0x0380
        /*004e*/ 	.short	0x0270


	//----- nvinfo : EIATTR_SW_WAR
	.align		4
.L_680:
        /*0050*/ 	.byte	0x04, 0x36
        /*0052*/ 	.short	(.L_682 - .L_681)
.L_681:
        /*0054*/ 	.word	0x00000008
.L_682:


//--------------------- .nv.info._ZN7cutlass13device_kernelIN5flash19enable_sm80_to_sm89INS1_16FlashAttnBwdSm80INS1_25CollectiveMainloopBwdSm80ILi2ELi2EN4cute5tupleIJNS5_1CILi64EEENS7_ILi128EEENS7_ILi96EEEEEENS_10bfloat16_tEfNS_4arch4Sm80ELb0ELb0ELb1ELb1ELb0ELb0ELb0ELb0ELi2ELi2ELi4ELi2ELb0EEENS1_24CollectiveEpilogueBwdGQAISB_fSE_Li256ELb1ELb0EEENS1_19SingleTileSchedulerILb1ELb0ELb0ELi128EEEEEEEEEvNT_6ParamsE --------------------------
	.section	.nv.info._ZN7cutlass13device_kernelIN5flash19enable_sm80_to_sm89INS1_16FlashAttnBwdSm80INS1_25CollectiveMainloopBwdSm80ILi2ELi2EN4cute5tupleIJNS5_1CILi64EEENS7_ILi128EEENS7_ILi96EEEEEENS_10bfloat16_tEfNS_4arch4Sm80ELb0ELb0ELb1ELb1ELb0ELb0ELb0ELb0ELi2ELi2ELi4ELi2ELb0EEENS1_24CollectiveEpilogueBwdGQAISB_fSE_Li256ELb1ELb0EEENS1_19SingleTileSchedulerILb1ELb0ELb0ELi128EEEEEEEEEvNT_6ParamsE,"",@"SHT_CUDA_INFO"
	.sectionflags	@""
	.align	4


	//----- nvinfo : EIATTR_CUDA_API_VERSION
	.align		4
        /*0000*/ 	.byte	0x04, 0x37
        /*0002*/ 	.short	(.L_684 - .L_683)
.L_683:
        /*0004*/ 	.word	0x00000082


	//----- nvinfo : EIATTR_KPARAM_INFO
	.align		4
.L_684:
        /*0008*/ 	.byte	0x04, 0x17
        /*000a*/ 	.short	(.L_686 - .L_685)
.L_685:
        /*000c*/ 	.word	0x00000000
        /*0010*/ 	.short	0x0000
        /*0012*/ 	.short	0x0000
        /*0014*/ 	.byte	0x00, 0xf0, 0xe1, 0x09


	//----- nvinfo : EIATTR_SPARSE_MMA_MASK
	.align		4
.L_686:
        /*0018*/ 	.byte	0x03, 0x50
        /*001a*/ 	.short	0x0000


	//----- nvinfo : EIATTR_MAXREG_COUNT
	.align		4
        /*001c*/ 	.byte	0x03, 0x1b
        /*001e*/ 	.short	0x00ff


	//----- nvinfo : EIATTR_MERCURY_ISA_VERSION
	.align		4
        /*0020*/ 	.byte	0x03, 0x5f
        /*0022*/ 	.short	0x0101


	//----- nvinfo : EIATTR_VRC_CTA_INIT_COUNT
	.align		4
        /*0024*/ 	.byte	0x02, 0x4a
	.zero		1
	.zero		1


	//----- nvinfo : EIATTR_EXIT_INSTR_OFFSETS
	.align		4
        /*0028*/ 	.byte	0x04, 0x1c
        /*002a*/ 	.short	(.L_688 - .L_687)


	//   ....[0]....
.L_687:
        /*002c*/ 	.word	0x00000010


	//----- nvinfo : EIATTR_MAX_THREADS
	.align		4
.L_688:
        /*0030*/ 	.byte	0x04, 0x05
        /*0032*/ 	.short	(.L_690 - .L_689)
.L_689:
        /*0034*/ 	.word	0x00000100
        /*0038*/ 	.word	0x00000001
        /*003c*/ 	.word	0x00000001


	//----- nvinfo : EIATTR_CBANK_PARAM_SIZE
	.align		4
.L_690:
        /*0040*/ 	.byte	0x03, 0x19
        /*0042*/ 	.short	0x0278


	//----- nvinfo : EIATTR_PARAM_CBANK
	.align		4
        /*0044*/ 	.byte	0x04, 0x0a
        /*0046*/ 	.short	(.L_692 - .L_691)
	.align		4
.L_691:
        /*0048*/ 	.word	index@(.nv.constant0._ZN7cutlass13device_kernelIN5flash19enable_sm80_to_sm89INS1_16FlashAttnBwdSm80INS1_25CollectiveMainloopBwdSm80ILi2ELi2EN4cute5tupleIJNS5_1CILi64EEENS7_ILi128EEENS7_ILi96EEEEEENS_10bfloat16_tEfNS_4arch4Sm80ELb0ELb0ELb1ELb1ELb0ELb0ELb0ELb0ELi2ELi2ELi4ELi2ELb0EEENS1_24CollectiveEpilogueBwdGQAISB_fSE_Li256ELb1ELb0EEENS1_19SingleTileSchedulerILb1ELb0ELb0ELi128EEEEEEEEEvNT_6ParamsE)
        /*004c*/ 	.short	0x0380
        /*004e*/ 	.short	0x0278


	//----- nvinfo : EIATTR_SW_WAR
	.align		4
.L_692:
        /*0050*/ 	.byte	0x04, 0x36
        /*0052*/ 	.short	(.L_694 - .L_693)
.L_693:
        /*0054*/ 	.word	0x00000008
.L_694:


//--------------------- .nv.info._ZN7cutlass13device_kernelIN5flash19enable_sm80_to_sm89INS1_16FlashAttnBwdSm80INS1_25CollectiveMainloopBwdSm80ILi2ELi2EN4cute5tupleIJNS5_1CILi64EEENS7_ILi128EEENS7_ILi96EEEEEENS_10bfloat16_tEfNS_4arch4Sm80ELb0ELb0ELb1ELb1ELb1ELb0ELb0ELb0ELi2ELi2ELi4ELi2ELb0EEENS1_24CollectiveEpilogueBwdGQAISB_fSE_Li256ELb1ELb1EEENS1_19SingleTileSchedulerILb1ELb0ELb0ELi128EEEEEEEEEvNT_6ParamsE --------------------------
	.section	.nv.info._ZN7cutlass13device_kernelIN5flash19enable_sm80_to_sm89INS1_16FlashAttnBwdSm80INS1_25CollectiveMainloopBwdSm80ILi2ELi2EN4cute5tupleIJNS5_1CILi64EEENS7_ILi128EEENS7_ILi96EEEEEENS_10bfloat16_tEfNS_4arch4Sm80ELb0ELb0ELb1ELb1ELb1ELb0ELb0ELb0ELi2ELi2ELi4ELi2ELb0EEENS1_24CollectiveEpilogueBwdGQAISB_fSE_Li256ELb1ELb1EEENS1_19SingleTileSchedulerILb1ELb0ELb0ELi128EEEEEEEEEvNT_6ParamsE,"",@"SHT_CUDA_INFO"
	.sectionflags	@""
	.align	4


	//----- nvinfo : EIATTR_CUDA_API_VERSION
	.align		4
        /*0000*/ 	.byte	0x04, 0x37
        /*0002*/ 	.short	(.L_696 - .L_695)
.L_695:
        /*0004*/ 	.word	0x00000082


	//----- nvinfo : EIATTR_KPARAM_INFO
	.align		4
.L_696:
        /*0008*/ 	.byte	0x04, 0x17
        /*000a*/ 	.short	(.L_698 - .L_697)
.L_697:
        /*000c*/ 	.word	0x00000000
        /*0010*/ 	.short	0x0000
        /*0012*/ 	.short	0x0000
        /*0014*/ 	.byte	0x00, 0xf0, 0xe1, 0x09


	//----- nvinfo : EIATTR_SPARSE_MMA_MASK
	.align		4
.L_698:
        /*0018*/ 	.byte	0x03, 0x50
        /*001a*/ 	.short	0x0000


	//----- nvinfo : EIATTR_MAXREG_COUNT
	.align		4
        /*001c*/ 	.byte	0x03, 0x1b
        /*001e*/ 	.short	0x00ff


	//----- nvinfo : EIATTR_MERCURY_ISA_VERSION
	.align		4
        /*0020*/ 	.byte	0x03, 0x5f
        /*0022*/ 	.short	0x0101


	//----- nvinfo : EIATTR_VRC_CTA_INIT_COUNT
	.align		4
        /*0024*/ 	.byte	0x02, 0x4a
	.zero		1
	.zero		1


	//----- nvinfo : EIATTR_EXIT_INSTR_OFFSETS
	.align		4
        /*0028*/ 	.byte	0x04, 0x1c
        /*002a*/ 	.short	(.L_700 - .L_699)


	//   ....[0]....
.L_699:
        /*002c*/ 	.word	0x00000010


	//----- nvinfo : EIATTR_MAX_THREADS
	.align		4
.L_700:
        /*0030*/ 	.byte	0x04, 0x05
        /*0032*/ 	.short	(.L_702 - .L_701)
.L_701:
        /*0034*/ 	.word	0x00000100
        /*0038*/ 	.word	0x00000001
        /*003c*/ 	.word	0x00000001


	//----- nvinfo : EIATTR_CBANK_PARAM_SIZE
	.align		4
.L_702:
        /*0040*/ 	.byte	0x03, 0x19
        /*0042*/ 	.short	0x0278


	//----- nvinfo : EIATTR_PARAM_CBANK
	.align		4
        /*0044*/ 	.byte	0x04, 0x0a
        /*0046*/ 	.short	(.L_704 - .L_703)
	.align		4
.L_703:
        /*0048*/ 	.word	index@(.nv.constant0._ZN7cutlass13device_kernelIN5flash19enable_sm80_to_sm89INS1_16FlashAttnBwdSm80INS1_25CollectiveMainloopBwdSm80ILi2ELi2EN4cute5tupleIJNS5_1CILi64EEENS7_ILi128EEENS7_ILi96EEEEEENS_10bfloat16_tEfNS_4arch4Sm80ELb0ELb0ELb1ELb1ELb1ELb0ELb0ELb0ELi2ELi2ELi4ELi2ELb0EEENS1_24CollectiveEpilogueBwdGQAISB_fSE_Li256ELb1ELb1EEENS1_19SingleTileSchedulerILb1ELb0ELb0ELi128EEEEEEEEEvNT_6ParamsE)
        /*004c*/ 	.short	0x0380
        /*004e*/ 	.short	0x0278


	//----- nvinfo : EIATTR_SW_WAR
	.align		4
.L_704:
        /*0050*/ 	.byte	0x04, 0x36
        /*0052*/ 	.short	(.L_706 - .L_705)
.L_705:
        /*0054*/ 	.word	0x00000008
.L_706:


//--------------------- .nv.info._ZN7cutlass13device_kernelIN5flash19enable_sm80_to_sm89INS1_16FlashAttnBwdSm80INS1_25CollectiveMainloopBwdSm80ILi2ELi2EN4cute5tupleIJNS5_1CILi64EEENS7_ILi128EEENS7_ILi96EEEEEENS_10bfloat16_tEfNS_4arch4Sm80ELb0ELb1ELb1ELb0ELb0ELb0ELb0ELb0ELi2ELi2ELi4ELi2ELb0EEENS1_21CollectiveEpilogueBwdISB_SC_SE_Li256ELb0ELb0ELi2EEENS1_19SingleTileSchedulerILb0ELb0ELb0ELi128EEEEEEEEEvNT_6ParamsE --------------------------
	.section	.nv.info._ZN7cutlass13device_kernelIN5flash19enable_sm80_to_sm89INS1_16FlashAttnBwdSm80INS1_25CollectiveMainloopBwdSm80ILi2ELi2EN4cute5tupleIJNS5_1CILi64EEENS7_ILi128EEENS7_ILi96EEEEEENS_10bfloat16_tEfNS_4arch4Sm80ELb0ELb1ELb1ELb0ELb0ELb0ELb0ELb0ELi2ELi2ELi4ELi2ELb0EEENS1_21CollectiveEpilogueBwdISB_SC_SE_Li256ELb0ELb0ELi2EEENS1_19SingleTileSchedulerILb0ELb0ELb0ELi128EEEEEEEEEvNT_6ParamsE,"",@"SHT_CUDA_INFO"
	.sectionflags	@""
	.align	4


	//----- nvinfo : EIATTR_CUDA_API_VERSION
	.align		4
        /*0000*/ 	.byte	0x04, 0x37
        /*0002*/ 	.short	(.L_708 - .L_707)
.L_707:
        /*0004*/ 	.word	0x00000082


	//----- nvinfo : EIATTR_KPARAM_INFO
	.align		4
.L_708:
        /*0008*/ 	.byte	0x04, 0x17
        /*000a*/ 	.short	(.L_710 - .L_709)
.L_709:
        /*000c*/ 	.word	0x00000000
        /*0010*/ 	.short	0x0000
        /*0012*/ 	.short	0x0000
        /*0014*/ 	.byte	0x00, 0xf0, 0xc1, 0x09


	//----- nvinfo : EIATTR_SPARSE_MMA_MASK
	.align		4
.L_710:
        /*0018*/ 	.byte	0x03, 0x50
        /*001a*/ 	.short	0x0000


	//----- nvinfo : EIATTR_MAXREG_COUNT
	.align		4
        /*001c*/ 	.byte	0x03, 0x1b
        /*001e*/ 	.short	0x00ff


	//----- nvinfo : EIATTR_MERCURY_ISA_VERSION
	.align		4
        /*0020*/ 	.byte	0x03, 0x5f
        /*0022*/ 	.short	0x0101


	//----- nvinfo : EIATTR_VRC_CTA_INIT_COUNT
	.align		4
        /*0024*/ 	.byte	0x02, 0x4a
	.zero		1
	.zero		1


	//----- nvinfo : EIATTR_EXIT_INSTR_OFFSETS
	.align		4
        /*0028*/ 	.byte	0x04, 0x1c
        /*002a*/ 	.short	(.L_712 - .L_711)


	//   ....[0]....
.L_711:
        /*002c*/ 	.word	0x00000010


	//----- nvinfo : EIATTR_MAX_THREADS
	.align		4
.L_712:
        /*0030*/ 	.byte	0x04, 0x05
        /*0032*/ 	.short	(.L_714 - .L_713)
.L_713:
        /*0034*/ 	.word	0x00000100
        /*0038*/ 	.word	0x00000001
        /*003c*/ 	.word	0x00000001


	//----- nvinfo : EIATTR_CBANK_PARAM_SIZE
	.align		4
.L_714:
        /*0040*/ 	.byte	0x03, 0x19
        /*0042*/ 	.short	0x0270


	//----- nvinfo : EIATTR_PARAM_CBANK
	.align		4
        /*0044*/ 	.byte	0x04, 0x0a
        /*0046*/ 	.short	(.L_716 - .L_715)
	.align		4
.L_715:
        /*0048*/ 	.word	index@(.nv.constant0._ZN7cutlass13device_kernelIN5flash19enable_sm80_to_sm89INS1_16FlashAttnBwdSm80INS1_25CollectiveMainloopBwdSm80ILi2ELi2EN4cute5tupleIJNS5_1CILi64EEENS7_ILi128EEENS7_ILi96EEEEEENS_10bfloat16_tEfNS_4arch4Sm80ELb0ELb1ELb1ELb0ELb0ELb0ELb0ELb0ELi2ELi2ELi4ELi2ELb0EEENS1_21CollectiveEpilogueBwdISB_SC_SE_Li256ELb0ELb0ELi2EEENS1_19SingleTileSchedulerILb0ELb0ELb0ELi128EEEEEEEEEvNT_6ParamsE)
        /*004c*/ 	.short	0x0380
        /*004e*/ 	.short	0x0270


	//----- nvinfo : EIATTR_SW_WAR
	.align		4
.L_716:
        /*0050*/ 	.byte	0x04, 0x36
        /*0052*/ 	.short	(.L_718 - .L_717)
.L_717:
        /*0054*/ 	.word	0x00000008
.L_718:


//--------------------- .nv.info._ZN7cutlass13device_kernelIN5flash19enable_sm80_to_sm89INS1_16FlashAttnBwdSm80INS1_25CollectiveMainloopBwdSm80ILi2ELi2EN4cute5tupleIJNS5_1CILi64EEENS7_ILi128EEENS7_ILi96EEEEEENS_10bfloat16_tEfNS_4arch4Sm80ELb0ELb1ELb1ELb0ELb1ELb0ELb0ELb0ELi2ELi2ELi4ELi2ELb0EEENS1_21CollectiveEpilogueBwdISB_SC_SE_Li256ELb0ELb0ELi2EEENS1_19SingleTileSchedulerILb0ELb0ELb0ELi128EEEEEEEEEvNT_6ParamsE --------------------------
	.section	.nv.info._ZN7cutlass13device_kernelIN5flash19enable_sm80_to_sm89INS1_16FlashAttnBwdSm80INS1_25CollectiveMainloopBwdSm80ILi2ELi2EN4cute5tupleIJNS5_1CILi64EEENS7_ILi128EEENS7_ILi96EEEEEENS_10bfloat16_tEfNS_4arch4Sm80ELb0ELb1ELb1ELb0ELb1ELb0ELb0ELb0ELi2ELi2ELi4ELi2ELb0EEENS1_21CollectiveEpilogueBwdISB_SC_SE_Li256ELb0ELb0ELi2EEENS1_19SingleTileSchedulerILb0ELb0ELb0ELi128EEEEEEEEEvNT_6ParamsE,"",@"SHT_CUDA_INFO"
	.sectionflags	@""
	.align	4


	//----- nvinfo : EIATTR_CUDA_API_VERSION
	.align		4
        /*0000*/ 	.byte	0x04, 0x37
        /*0002*/ 	.short	(.L_720 - .L_719)
.L_719:
        /*0004*/ 	.word	0x00000082


	//----- nvinfo : EIATTR_KPARAM_INFO
	.align		4
.L_720:
        /*0008*/ 	.byte	0x04, 0x17
        /*000a*/ 	.short	(.L_722 - .L_721)
.L_721:
        /*000c*/ 	.word	0x00000000
        /*0010*/ 	.short	0x0000
        /*0012*/ 	.short	0x0000
        /*0014*/ 	.byte	0x00, 0xf0, 0xc1, 0x09


	//----- nvinfo : EIATTR_SPARSE_MMA_MASK
	.align		4
.L_722:
        /*0018*/ 	.byte	0x03, 0x50
        /*001a*/ 	.short	0x0000


	//----- nvinfo : EIATTR_MAXREG_COUNT
	.align		4
        /*001c*/ 	.byte	0x03, 0x1b
        /*001e*/ 	.short	0x00ff


	//----- nvinfo : EIATTR_MERCURY_ISA_VERSION
	.align		4
        /*0020*/ 	.byte	0x03, 0x5f
        /*0022*/ 	.short	0x0101


	//----- nvinfo : EIATTR_VRC_CTA_INIT_COUNT
	.align		4
        /*0024*/ 	.byte	0x02, 0x4a
	.zero		1
	.zero		1


	//----- nvinfo : EIATTR_EXIT_INSTR_OFFSETS
	.align		4
        /*0028*/ 	.byte	0x04, 0x1c
        /*002a*/ 	.short	(.L_724 - .L_723)


	//   ....[0]....
.L_723:
        /*002c*/ 	.word	0x00000010


	//----- nvinfo : EIATTR_MAX_THREADS
	.align		4
.L_724:
        /*0030*/ 	.byte	0x04, 0x05
        /*0032*/ 	.short	(.L_726 - .L_725)
.L_725:
        /*0034*/ 	.word	0x00000100
        /*0038*/ 	.word	0x00000001
        /*003c*/ 	.word	0x00000001


	//----- nvinfo : EIATTR_CBANK_PARAM_SIZE
	.align		4
.L_726:
        /*0040*/ 	.byte	0x03, 0x19
        /*0042*/ 	.short	0x0270


	//----- nvinfo : EIATTR_PARAM_CBANK
	.align		4
        /*0044*/ 	.byte	0x04, 0x0a
        /*0046*/ 	.short	(.L_728 - .L_727)
	.align		4
.L_727:
        /*0048*/ 	.word	index@(.nv.constant0._ZN7cutlass13device_kernelIN5flash19enable_sm80_to_sm89INS1_16FlashAttnBwdSm80INS1_25CollectiveMainloopBwdSm80ILi2ELi2EN4cute5tupleIJNS5_1CILi64EEENS7_ILi128EEENS7_ILi96EEEEEENS_10bfloat16_tEfNS_4arch4Sm80ELb0ELb1ELb1ELb0ELb1ELb0ELb0ELb0ELi2ELi2ELi4ELi2ELb0EEENS1_21CollectiveEpilogueBwdISB_SC_SE_Li256ELb0ELb0ELi2EEENS1_19SingleTileSchedulerILb0ELb0ELb0ELi128EEEEEEEEEvNT_6ParamsE)
        /*004c*/ 	.short	0x0380
        /*004e*/ 	.short	0x0270


	//----- nvinfo : EIATTR_SW_WAR
	.align		4
.L_728:
        /*0050*/ 	.byte	0x04, 0x36
        /*0052*/ 	.short	(.L_730 - .L_729)
.L_729:
        /*0054*/ 	.word	0x00000008
.L_730:


//--------------------- .nv.info._ZN7cutlass13device_kernelIN5flash19enable_sm80_to_sm89INS1_16FlashAttnBwdSm80INS1_25CollectiveMainloopBwdSm80ILi2ELi2EN4cute5tupleIJNS5_1CILi64EEENS7_ILi128EEENS7_ILi96EEEEEENS_10bfloat16_tEfNS_4arch4Sm80ELb0ELb1ELb1ELb0ELb0ELb0ELb0ELb0ELi2ELi2ELi4ELi2ELb0EEENS1_24CollectiveEpilogueBwdGQAISB_fSE_Li256ELb0ELb0EEENS1_19SingleTileSchedulerILb0ELb0ELb0ELi128EEEEEEEEEvNT_6ParamsE --------------------------
	.section	.nv.info._ZN7cutlass13device_kernelIN5flash19enable_sm80_to_sm89INS1_16FlashAttnBwdSm80INS1_25CollectiveMainloopBwdSm80ILi2ELi2EN4cute5tupleIJNS5_1CILi64EEENS7_ILi128EEENS7_ILi96EEEEEENS_10bfloat16_tEfNS_4arch4Sm80ELb0ELb1ELb1ELb0ELb0ELb0ELb0ELb0ELi2ELi2ELi4ELi2ELb0EEENS1_24CollectiveEpilogueBwdGQAISB_fSE_Li256ELb0ELb0EEENS1_19SingleTileSchedulerILb0ELb0ELb0ELi128EEEEEEEEEvNT_6ParamsE,"",@"SHT_CUDA_INFO"
	.sectionflags	@""
	.align	4


	//----- nvinfo : EIATTR_CUDA_API_VERSION
	.align		4
        /*0000*/ 	.byte	0x04, 0x37
        /*0002*/ 	.short	(.L_732 - .L_731)
.L_731:
        /*0004*/ 	.word	0x00000082


	//----- nvinfo : EIATTR_KPARAM_INFO
	.align		4
.L_732:
        /*0008*/ 	.byte	0x04, 0x17
        /*000a*/ 	.short	(.L_734 - .L_733)
.L_733:
        /*000c*/ 	.word	0x00000000
        /*0010*/ 	.short	0x0000
        /*0012*/ 	.short	0x0000
        /*0014*/ 	.byte	0x00, 0xf0, 0xe1, 0x09


	//----- nvinfo : EIATTR_SPARSE_MMA_MASK
	.align		4
.L_734:
        /*0018*/ 	.byte	0x03, 0x50
        /*001a*/ 	.short	0x0000


	//----- nvinfo : EIATTR_MAXREG_COUNT
	.align		4
        /*001c*/ 	.byte	0x03, 0x1b
        /*001e*/ 	.short	0x00ff


	//----- nvinfo : EIATTR_MERCURY_ISA_VERSION
	.align		4
        /*0020*/ 	.byte	0x03, 0x5f
        /*0022*/ 	.short	0x0101


	//----- nvinfo : EIATTR_VRC_CTA_INIT_COUNT
	.align		4
        /*0024*/ 	.byte	0x02, 0x4a
	.zero		1
	.zero		1


	//----- nvinfo : EIATTR_EXIT_INSTR_OFFSETS
	.align		4
        /*0028*/ 	.byte	0x04, 0x1c
        /*002a*/ 	.short	(.L_736 - .L_735)


	//   ....[0]....
.L_735:
        /*002c*/ 	.word	0x00000010


	//----- nvinfo : EIATTR_MAX_THREADS
	.align		4
.L_736:
        /*0030*/ 	.byte	0x04, 0x05
        /*0032*/ 	.short	(.L_738 - .L_737)
.L_737:
        /*0034*/ 	.word	0x00000100
        /*0038*/ 	.word	0x00000001
        /*003c*/ 	.word	0x00000001


	//----- nvinfo : EIATTR_CBANK_PARAM_SIZE
	.align		4
.L_738:
        /*0040*/ 	.byte	0x03, 0x19
        /*0042*/ 	.short	0x0278


	//----- nvinfo : EIATTR_PARAM_CBANK
	.align		4
        /*0044*/ 	.byte	0x04, 0x0a
        /*0046*/ 	.short	(.L_740 - .L_739)
	.align		4
.L_739:
        /*0048*/ 	.word	index@(.nv.constant0._ZN7cutlass13device_kernelIN5flash19enable_sm80_to_sm89INS1_16FlashAttnBwdSm80INS1_25CollectiveMainloopBwdSm80ILi2ELi2EN4cute5tupleIJNS5_1CILi64EEENS7_ILi128EEENS7_ILi96EEEEEENS_10bfloat16_tEfNS_4arch4Sm80ELb0ELb1ELb1ELb0ELb0ELb0ELb0ELb0ELi2ELi2ELi4ELi2ELb0EEENS1_24CollectiveEpilogueBwdGQAISB_fSE_Li256ELb0ELb0EEENS1_19SingleTileSchedulerILb0ELb0ELb0ELi128EEEEEEEEEvNT_6ParamsE)
        /*004c*/ 	.short	0x0380
        /*004e*/ 	.short	0x0278


	//----- nvinfo : EIATTR_SW_WAR
	.align		4
.L_740:
        /*0050*/ 	.byte	0x04, 0x36
        /*0052*/ 	.short	(.L_742 - .L_741)
.L_741:
        /*0054*/ 	.word	0x00000008
.L_742:


//--------------------- .nv.info._ZN7cutlass13device_kernelIN5flash19enable_sm80_to_sm89INS1_16FlashAttnBwdSm80INS1_25CollectiveMainloopBwdSm80ILi2ELi2EN4cute5tupleIJNS5_1CILi64EEENS7_ILi128EEENS7_ILi96EEEEEENS_10bfloat16_tEfNS_4arch4Sm80ELb0ELb1ELb1ELb0ELb1ELb0ELb0ELb0ELi2ELi2ELi4ELi2ELb0EEENS1_24CollectiveEpilogueBwdGQAISB_fSE_Li256ELb0ELb1EEENS1_19SingleTileSchedulerILb0ELb0ELb0ELi128EEEEEEEEEvNT_6ParamsE --------------------------
	.section	.nv.info._ZN7cutlass13device_kernelIN5flash19enable_sm80_to_sm89INS1_16FlashAttnBwdSm80INS1_25CollectiveMainloopBwdSm80ILi2ELi2EN4cute5tupleIJNS5_1CILi64EEENS7_ILi128EEENS7_ILi96EEEEEENS_10bfloat16_tEfNS_4arch4Sm80ELb0ELb1ELb1ELb0ELb1ELb0ELb0ELb0ELi2ELi2ELi4ELi2ELb0EEENS1_24CollectiveEpilogueBwdGQAISB_fSE_Li256ELb0ELb1EEENS1_19SingleTileSchedulerILb0ELb0ELb0ELi128EEEEEEEEEvNT_6ParamsE,"",@"SHT_CUDA_INFO"
	.sectionflags	@""
	.align	4


	//----- nvinfo : EIATTR_CUDA_API_VERSION
	.align		4
        /*0000*/ 	.byte	0x04, 0x37
        /*0002*/ 	.short	(.L_744 - .L_743)
.L_743:
        /*0004*/ 	.word	0x00000082


	//----- nvinfo : EIATTR_KPARAM_INFO
	.align		4
.L_744:
        /*0008*/ 	.byte	0x04, 0x17
        /*000a*/ 	.short	(.L_746 - .L_745)
.L_745:
        /*000c*/ 	.word	0x00000000
        /*0010*/ 	.short	0x0000
        /*0012*/ 	.short	0x0000
        /*0014*/ 	.byte	0x00, 0xf0, 0xe1, 0x09


	//----- nvinfo : EIATTR_SPARSE_MMA_MASK
	.align		4
.L_746:
        /*0018*/ 	.byte	0x03, 0x50
        /*001a*/ 	.short	0x0000


	//----- nvinfo : EIATTR_MAXREG_COUNT
	.align		4
        /*001c*/ 	.byte	0x03, 0x1b
        /*001e*/ 	.short	0x00ff


	//----- nvinfo : EIATTR_MERCURY_ISA_VERSION
	.align		4
        /*0020*/ 	.byte	0x03, 0x5f
        /*0022*/ 	.short	0x0101


	//----- nvinfo : EIATTR_VRC_CTA_INIT_COUNT
	.align		4
        /*0024*/ 	.byte	0x02, 0x4a
	.zero		1
	.zero		1


	//----- nvinfo : EIATTR_EXIT_INSTR_OFFSETS
	.align		4
        /*0028*/ 	.byte	0x04, 0x1c
        /*002a*/ 	.short	(.L_748 - .L_747)


	//   ....[0]....
.L_747:
        /*002c*/ 	.word	0x00000010


	//----- nvinfo : EIATTR_MAX_THREADS
	.align		4
.L_748:
        /*0030*/ 	.byte	0x04, 0x05
        /*0032*/ 	.short	(.L_750 - .L_749)
.L_749:
        /*0034*/ 	.word	0x00000100
        /*0038*/ 	.word	0x00000001
        /*003c*/ 	.word	0x00000001


	//----- nvinfo : EIATTR_CBANK_PARAM_SIZE
	.align		4
.L_750:
        /*0040*/ 	.byte	0x03, 0x19
        /*0042*/ 	.short	0x0278


	//----- nvinfo : EIATTR_PARAM_CBANK
	.align		4
        /*0044*/ 	.byte	0x04, 0x0a
        /*0046*/ 	.short	(.L_752 - .L_751)
	.align		4
.L_751:
        /*0048*/ 	.word	index@(.nv.constant0._ZN7cutlass13device_kernelIN5flash19enable_sm80_to_sm89INS1_16FlashAttnBwdSm80INS1_25CollectiveMainloopBwdSm80ILi2ELi2EN4cute5tupleIJNS5_1CILi64EEENS7_ILi128EEENS7_ILi96EEEEEENS_10bfloat16_tEfNS_4arch4Sm80ELb0ELb1ELb1ELb0ELb1ELb0ELb0ELb0ELi2ELi2ELi4ELi2ELb0EEENS1_24CollectiveEpilogueBwdGQAISB_fSE_Li256ELb0ELb1EEENS1_19SingleTileSchedulerILb0ELb0ELb0ELi128EEEEEEEEEvNT_6ParamsE)
        /*004c*/ 	.short	0x0380
        /*004e*/ 	.short	0x0278


	//----- nvinfo : EIATTR_SW_WAR
	.align		4
.L_752:
        /*0050*/ 	.byte	0x04, 0x36
        /*0052*/ 	.short	(.L_754 - .L_753)
.L_753:
        /*0054*/ 	.word	0x00000008
.L_754:


//--------------------- .nv.info._ZN7cutlass13device_kernelIN5flash19enable_sm80_to_sm89INS1_16FlashAttnBwdSm80INS1_25CollectiveMainloopBwdSm80ILi2ELi2EN4cute5tupleIJNS5_1CILi64EEENS7_ILi128EEENS7_ILi96EEEEEENS_10bfloat16_tEfNS_4arch4Sm80ELb0ELb1ELb1ELb1ELb0ELb0ELb0ELb0ELi2ELi2ELi4ELi2ELb0EEENS1_21CollectiveEpilogueBwdISB_SC_SE_Li256ELb1ELb0ELi2EEENS1_19SingleTileSchedulerILb1ELb0ELb0ELi128EEEEEEEEEvNT_6ParamsE --------------------------
	.section	.nv.info._ZN7cutlass13device_kernelIN5flash19enable_sm80_to_sm89INS1_16FlashAttnBwdSm80INS1_25CollectiveMainloopBwdSm80ILi2ELi2EN4cute5tupleIJNS5_1CILi64EEENS7_ILi128EEENS7_ILi96EEEEEENS_10bfloat16_tEfNS_4arch4Sm80ELb0ELb1ELb1ELb1ELb0ELb0ELb0ELb0ELi2ELi2ELi4ELi2ELb0EEENS1_21CollectiveEpilogueBwdISB_SC_SE_Li256ELb1ELb0ELi2EEENS1_19SingleTileSchedulerILb1ELb0ELb0ELi128EEEEEEEEEvNT_6ParamsE,"",@"SHT_CUDA_INFO"
	.sectionflags	@""
	.align	4


	//----- nvinfo : EIATTR_CUDA_API_VERSION
	.align		4
        /*0000*/ 	.byte	0x04, 0x37
        /*0002*/ 	.short	(.L_756 - .L_755)
.L_755:
        /*0004*/ 	.word	0x00000082


	//----- nvinfo : EIATTR_KPARAM_INFO
	.align		4
.L_756:
        /*0008*/ 	.byte	0x04, 0x17
        /*000a*/ 	.short	(.L_758 - .L_757)
.L_757:
        /*000c*/ 	.word	0x00000000
        /*0010*/ 	.short	0x0000
        /*0012*/ 	.short	0x0000
        /*0014*/ 	.byte	0x00, 0xf0, 0xc1, 0x09


	//----- nvinfo : EIATTR_SPARSE_MMA_MASK
	.align		4
.L_758:
        /*0018*/ 	.byte	0x03, 0x50
        /*001a*/ 	.short	0x0000


	//----- nvinfo : EIATTR_MAXREG_COUNT
	.align		4
        /*001c*/ 	.byte	0x03, 0x1b
        /*001e*/ 	.short	0x00ff


	//----- nvinfo : EIATTR_MERCURY_ISA_VERSION
	.align		4
        /*0020*/ 	.byte	0x03, 0x5f
        /*0022*/ 	.short	0x0101


	//----- nvinfo : EIATTR_VRC_CTA_INIT_COUNT
	.align		4
        /*0024*/ 	.byte	0x02, 0x4a
	.zero		1
	.zero		1


	//----- nvinfo : EIATTR_EXIT_INSTR_OFFSETS
	.align		4
        /*0028*/ 	.byte	0x04, 0x1c
        /*002a*/ 	.short	(.L_760 - .L_759)


	//   ....[0]....
.L_759:
        /*002c*/ 	.word	0x00000010


	//----- nvinfo : EIATTR_MAX_THREADS
	.align		4
.L_760:
        /*0030*/ 	.byte	0x04, 0x05
        /*0032*/ 	.short	(.L_762 - .L_761)
.L_761:
        /*0034*/ 	.word	0x00000100
        /*0038*/ 	.word	0x00000001
        /*003c*/ 	.word	0x00000001


	//----- nvinfo : EIATTR_CBANK_PARAM_SIZE
	.align		4
.L_762:
        /*0040*/ 	.byte	0x03, 0x19
        /*0042*/ 	.short	0x0270


	//----- nvinfo : EIATTR_PARAM_CBANK
	.align		4
        /*0044*/ 	.byte	0x04, 0x0a
        /*0046*/ 	.short	(.L_764 - .L_763)
	.align		4
.L_763:
        /*0048*/ 	.word	index@(.nv.constant0._ZN7cutlass13device_kernelIN5flash19enable_sm80_to_sm89INS1_16FlashAttnBwdSm80INS1_25CollectiveMainloopBwdSm80ILi2ELi2EN4cute5tupleIJNS5_1CILi64EEENS7_ILi128EEENS7_ILi96EEEEEENS_10bfloat16_tEfNS_4arch4Sm80ELb0ELb1ELb1ELb1ELb0ELb0ELb0ELb0ELi2ELi2ELi4ELi2ELb0EEENS1_21CollectiveEpilogueBwdISB_SC_SE_Li256ELb1ELb0ELi2EEENS1_19SingleTileSchedulerILb1ELb0ELb0ELi128EEEEEEEEEvNT_6ParamsE)
        /*004c*/ 	.short	0x0380
        /*004e*/ 	.short	0x0270


	//----- nvinfo : EIATTR_SW_WAR
	.align		4
.L_764:
        /*0050*/ 	.byte	0x04, 0x36
        /*0052*/ 	.short	(.L_766 - .L_765)
.L_765:
        /*0054*/ 	.word	0x00000008
.L_766:


//--------------------- .nv.info._ZN7cutlass13device_kernelIN5flash19enable_sm80_to_sm89INS1_16FlashAttnBwdSm80INS1_25CollectiveMainloopBwdSm80ILi2ELi2EN4cute5tupleIJNS5_1CILi64EEENS7_ILi128EEENS7_ILi96EEEEEENS_10bfloat16_tEfNS_4arch4Sm80ELb0ELb1ELb1ELb1ELb1ELb0ELb0ELb0ELi2ELi2ELi4ELi2ELb0EEENS1_21CollectiveEpilogueBwdISB_SC_SE_Li256ELb1ELb0ELi2EEENS1_19SingleTileSchedulerILb1ELb0ELb0ELi128EEEEEEEEEvNT_6ParamsE --------------------------
	.section	.nv.info._ZN7cutlass13device_kernelIN5flash19enable_sm80_to_sm89INS1_16FlashAttnBwdSm80INS1_25CollectiveMainloopBwdSm80ILi2ELi2EN4cute5tupleIJNS5_1CILi64EEENS7_ILi128EEENS7_ILi96EEEEEENS_10bfloat16_tEfNS_4arch4Sm80ELb0ELb1ELb1ELb1ELb1ELb0ELb0ELb0ELi2ELi2ELi4ELi2ELb0EEENS1_21CollectiveEpilogueBwdISB_SC_SE_Li256ELb1ELb0ELi2EEENS1_19SingleTileSchedulerILb1ELb0ELb0ELi128EEEEEEEEEvNT_6ParamsE,"",@"SHT_CUDA_INFO"
	.sectionflags	@""
	.align	4


	//----- nvinfo : EIATTR_CUDA_API_VERSION
	.align		4
        /*0000*/ 	.byte	0x04, 0x37
        /*0002*/ 	.short	(.L_768 - .L_767)
.L_767:
        /*0004*/ 	.word	0x00000082


	//----- nvinfo : EIATTR_KPARAM_INFO
	.align		4
.L_768:
        /*0008*/ 	.byte	0x04, 0x17
        /*000a*/ 	.short	(.L_770 - .L_769)
.L_769:
        /*000c*/ 	.word	0x00000000
        /*0010*/ 	.short	0x0000
        /*0012*/ 	.short	0x0000
        /*0014*/ 	.byte	0x00, 0xf0, 0xc1, 0x09


	//----- nvinfo : EIATTR_SPARSE_MMA_MASK
	.align		4
.L_770:
        /*0018*/ 	.byte	0x03, 0x50
        /*001a*/ 	.short	0x0000


	//----- nvinfo : EIATTR_MAXREG_COUNT
	.align		4
        /*001c*/ 	.byte	0x03, 0x1b
        /*001e*/ 	.short	0x00ff


	//----- nvinfo : EIATTR_MERCURY_ISA_VERSION
	.align		4
        /*0020*/ 	.byte	0x03, 0x5f
        /*0022*/ 	.short	0x0101


	//----- nvinfo : EIATTR_VRC_CTA_INIT_COUNT
	.align		4
        /*0024*/ 	.byte	0x02, 0x4a
	.zero		1
	.zero		1


	//----- nvinfo : EIATTR_EXIT_INSTR_OFFSETS
	.align		4
        /*0028*/ 	.byte	0x04, 0x1c
        /*002a*/ 	.short	(.L_772 - .L_771)


	//   ....[0]....
.L_771:
        /*002c*/ 	.word	0x00000010


	//----- nvinfo : EIATTR_MAX_THREADS
	.align		4
.L_772:
        /*0030*/ 	.byte	0x04, 0x05
        /*0032*/ 	.short	(.L_774 - .L_773)
.L_773:
        /*0034*/ 	.word	0x00000100
        /*0038*/ 	.word	0x00000001
        /*003c*/ 	.word	0x00000001


	//----- nvinfo : EIATTR_CBANK_PARAM_SIZE
	.align		4
.L_774:
        /*0040*/ 	.byte	0x03, 0x19
        /*0042*/ 	.short	0x0270


	//----- nvinfo : EIATTR_PARAM_CBANK
	.align		4
        /*0044*/ 	.byte	0x04, 0x0a
        /*0046*/ 	.short	(.L_776 - .L_775)
	.align		4
.L_775:
        /*0048*/ 	.word	index@(.nv.constant0._ZN7cutlass13device_kernelIN5flash19enable_sm80_to_sm89INS1_16FlashAttnBwdSm80INS1_25CollectiveMainloopBwdSm80ILi2ELi2EN4cute5tupleIJNS5_1CILi64EEENS7_ILi128EEENS7_ILi96EEEEEENS_10bfloat16_tEfNS_4arch4Sm80ELb0ELb1ELb1ELb1ELb1ELb0ELb0ELb0ELi2ELi2ELi4ELi2ELb0EEENS1_21CollectiveEpilogueBwdISB_SC_SE_Li256ELb1ELb0ELi2EEENS1_19SingleTileSchedulerILb1ELb0ELb0ELi128EEEEEEEEEvNT_6ParamsE)
        /*004c*/ 	.short	0x0380
        /*004e*/ 	.short	0x0270


	//----- nvinfo : EIATTR_SW_WAR
	.align		4
.L_776:
        /*0050*/ 	.byte	0x04, 0x36
        /*0052*/ 	.short	(.L_778 - .L_777)
.L_777:
        /*0054*/ 	.word	0x00000008
.L_778:


//--------------------- .nv.info._ZN7cutlass13device_kernelIN5flash19enable_sm80_to_sm89INS1_16FlashAttnBwdSm80INS1_25CollectiveMainloopBwdSm80ILi2ELi2EN4cute5tupleIJNS5_1CILi64EEENS7_ILi128EEENS7_ILi96EEEEEENS_10bfloat16_tEfNS_4arch4Sm80ELb0ELb1ELb1ELb1ELb0ELb0ELb0ELb0ELi2ELi2ELi4ELi2ELb0EEENS1_24CollectiveEpilogueBwdGQAISB_fSE_Li256ELb1ELb0EEENS1_19SingleTileSchedulerILb1ELb0ELb0ELi128EEEEEEEEEvNT_6ParamsE --------------------------
	.section	.nv.info._ZN7cutlass13device_kernelIN5flash19enable_sm80_to_sm89INS1_16FlashAttnBwdSm80INS1_25CollectiveMainloopBwdSm80ILi2ELi2EN4cute5tupleIJNS5_1CILi64EEENS7_ILi128EEENS7_ILi96EEEEEENS_10bfloat16_tEfNS_4arch4Sm80ELb0ELb1ELb1ELb1ELb0ELb0ELb0ELb0ELi2ELi2ELi4ELi2ELb0EEENS1_24CollectiveEpilogueBwdGQAISB_fSE_Li256ELb1ELb0EEENS1_19SingleTileSchedulerILb1ELb0ELb0ELi128EEEEEEEEEvNT_6ParamsE,"",@"SHT_CUDA_INFO"
	.sectionflags	@""
	.align	4


	//----- nvinfo : EIATTR_CUDA_API_VERSION
	.align		4
        /*0000*/ 	.byte	0x04, 0x37
        /*0002*/ 	.short	(.L_780 - .L_779)
.L_779:
        /*0004*/ 	.word	0x00000082


	//----- nvinfo : EIATTR_KPARAM_INFO
	.align		4
.L_780:
        /*0008*/ 	.byte	0x04, 0x17
        /*000a*/ 	.short	(.L_782 - .L_781)
.L_781:
        /*000c*/ 	.word	0x00000000
        /*0010*/ 	.short	0x0000
        /*0012*/ 	.short	0x0000
        /*0014*/ 	.byte	0x00, 0xf0, 0xe1, 0x09


	//----- nvinfo : EIATTR_SPARSE_MMA_MASK
	.align		4
.L_782:
        /*0018*/ 	.byte	0x03, 0x50
        /*001a*/ 	.short	0x0000


	//----- nvinfo : EIATTR_MAXREG_COUNT
	.align		4
        /*001c*/ 	.byte	0x03, 0x1b
        /*001e*/ 	.short	0x00ff


	//----- nvinfo : EIATTR_MERCURY_ISA_VERSION
	.align		4
        /*0020*/ 	.byte	0x03, 0x5f
        /*0022*/ 	.short	0x0101


	//----- nvinfo : EIATTR_VRC_CTA_INIT_COUNT
	.align		4
        /*0024*/ 	.byte	0x02, 0x4a
	.zero		1
	.zero		1


	//----- nvinfo : EIATTR_EXIT_INSTR_OFFSETS
	.align		4
        /*0028*/ 	.byte	0x04, 0x1c
        /*002a*/ 	.short	(.L_784 - .L_783)


	//   ....[0]....
.L_783:
        /*002c*/ 	.word	0x00000010


	//----- nvinfo : EIATTR_MAX_THREADS
	.align		4
.L_784:
        /*0030*/ 	.byte	0x04, 0x05
        /*0032*/ 	.short	(.L_786 - .L_785)
.L_785:
        /*0034*/ 	.word	0x00000100
        /*0038*/ 	.word	0x00000001
        /*003c*/ 	.word	0x00000001


	//----- nvinfo : EIATTR_CBANK_PARAM_SIZE
	.align		4
.L_786:
        /*0040*/ 	.byte	0x03, 0x19
        /*0042*/ 	.short	0x0278


	//----- nvinfo : EIATTR_PARAM_CBANK
	.align		4
        /*0044*/ 	.byte	0x04, 0x0a
        /*0046*/ 	.short	(.L_788 - .L_787)
	.align		4
.L_787:
        /*0048*/ 	.word	index@(.nv.constant0._ZN7cutlass13device_kernelIN5flash19enable_sm80_to_sm89INS1_16FlashAttnBwdSm80INS1_25CollectiveMainloopBwdSm80ILi2ELi2EN4cute5tupleIJNS5_1CILi64EEENS7_ILi128EEENS7_ILi96EEEEEENS_10bfloat16_tEfNS_4arch4Sm80ELb0ELb1ELb1ELb1ELb0ELb0ELb0ELb0ELi2ELi2ELi4ELi2ELb0EEENS1_24CollectiveEpilogueBwdGQAISB_fSE_Li256ELb1ELb0EEENS1_19SingleTileSchedulerILb1ELb0ELb0ELi128EEEEEEEEEvNT_6ParamsE)
        /*004c*/ 	.short	0x0380
        /*004e*/ 	.short	0x0278


	//----- nvinfo : EIATTR_SW_WAR
	.align		4
.L_788:
        /*0050*/ 	.byte	0x04, 0x36
        /*0052*/ 	.short	(.L_790 - .L_789)
.L_789:
        /*0054*/ 	.word	0x00000008
.L_790:


//--------------------- .nv.info._ZN7cutlass13device_kernelIN5flash19enable_sm80_to_sm89INS1_16FlashAttnBwdSm80INS1_25CollectiveMainloopBwdSm80ILi2ELi2EN4cute5tupleIJNS5_1CILi64EEENS7_ILi128EEENS7_ILi96EEEEEENS_10bfloat16_tEfNS_4arch4Sm80ELb0ELb1ELb1ELb1ELb1ELb0ELb0ELb0ELi2ELi2ELi4ELi2ELb0EEENS1_24CollectiveEpilogueBwdGQAISB_fSE_Li256ELb1ELb1EEENS1_19SingleTileSchedulerILb1ELb0ELb0ELi128EEEEEEEEEvNT_6ParamsE --------------------------
	.section	.nv.info._ZN7cutlass13device_kernelIN5flash19enable_sm80_to_sm89INS1_16FlashAttnBwdSm80INS1_25CollectiveMainloopBwdSm80ILi2ELi2EN4cute5tupleIJNS5_1CILi64EEENS7_ILi128EEENS7_ILi96EEEEEENS_10bfloat16_tEfNS_4arch4Sm80ELb0ELb1ELb1ELb1ELb1ELb0ELb0ELb0ELi2ELi2ELi4ELi2ELb0EEENS1_24CollectiveEpilogueBwdGQAISB_fSE_Li256ELb1ELb1EEENS1_19SingleTileSchedulerILb1ELb0ELb0ELi128EEEEEEEEEvNT_6ParamsE,"",@"SHT_CUDA_INFO"
	.sectionflags	@""
	.align	4


	//----- nvinfo : EIATTR_CUDA_API_VERSION
	.align		4
        /*0000*/ 	.byte	0x04, 0x37
        /*0002*/ 	.short	(.L_792 - .L_791)
.L_791:
        /*0004*/ 	.word	0x00000082


	//----- nvinfo : EIATTR_KPARAM_INFO
	.align		4
.L_792:
        /*0008*/ 	.byte	0x04, 0x17
        /*000a*/ 	.short	(.L_794 - .L_793)
.L_793:
        /*000c*/ 	.word	0x00000000
        /*0010*/ 	.short	0x0000
        /*0012*/ 	.short	0x0000
        /*0014*/ 	.byte	0x00, 0xf0, 0xe1, 0x09


	//----- nvinfo : EIATTR_SPARSE_MMA_MASK
	.align		4
.L_794:
        /*0018*/ 	.byte	0x03, 0x50
        /*001a*/ 	.short	0x0000


	//----- nvinfo : EIATTR_MAXREG_COUNT
	.align		4
        /*001c*/ 	.byte	0x03, 0x1b
        /*001e*/ 	.short	0x00ff


	//----- nvinfo : EIATTR_MERCURY_ISA_VERSION
	.align		4
        /*0020*/ 	.byte	0x03, 0x5f
        /*0022*/ 	.short	0x0101


	//----- nvinfo : EIATTR_VRC_CTA_INIT_COUNT
	.align		4
        /*0024*/ 	.byte	0x02, 0x4a
	.zero		1
	.zero		1


	//----- nvinfo : EIATTR_EXIT_INSTR_OFFSETS
	.align		4
        /*0028*/ 	.byte	0x04, 0x1c
        /*002a*/ 	.short	(.L_796 - .L_795)


	//   ....[0]....
.L_795:
        /*002c*/ 	.word	0x00000010


	//----- nvinfo : EIATTR_MAX_THREADS
	.align		4
.L_796:
        /*0030*/ 	.byte	0x04, 0x05
        /*0032*/ 	.short	(.L_798 - .L_797)
.L_797:
        /*0034*/ 	.word	0x00000100
        /*0038*/ 	.word	0x00000001
        /*003c*/ 	.word	0x00000001


	//----- nvinfo : EIATTR_CBANK_PARAM_SIZE
	.align		4
.L_798:
        /*0040*/ 	.byte	0x03, 0x19
        /*0042*/ 	.short	0x0278


	//----- nvinfo : EIATTR_PARAM_CBANK
	.align		4
        /*0044*/ 	.byte	0x04, 0x0a
        /*0046*/ 	.short	(.L_800 - .L_799)
	.align		4
.L_799:
        /*0048*/ 	.word	index@(.nv.constant0._ZN7cutlass13device_kernelIN5flash19enable_sm80_to_sm89INS1_16FlashAttnBwdSm80INS1_25CollectiveMainloopBwdSm80ILi2ELi2EN4cute5tupleIJNS5_1CILi64EEENS7_ILi128EEENS7_ILi96EEEEEENS_10bfloat16_tEfNS_4arch4Sm80ELb0ELb1ELb1ELb1ELb1ELb0ELb0ELb0ELi2ELi2ELi4ELi2ELb0EEENS1_24CollectiveEpilogueBwdGQAISB_fSE_Li256ELb1ELb1EEENS1_19SingleTileSchedulerILb1ELb0ELb0ELi128EEEEEEEEEvNT_6ParamsE)
        /*004c*/ 	.short	0x0380
        /*004e*/ 	.short	0x0278


	//----- nvinfo : EIATTR_SW_WAR
	.align		4
.L_800:
        /*0050*/ 	.byte	0x04, 0x36
        /*0052*/ 	.short	(.L_802 - .L_801)
.L_801:
        /*0054*/ 	.word	0x00000008
.L_802:


//--------------------- .nv.info._ZN7cutlass13device_kernelIN5flash19enable_sm80_to_sm89INS1_16FlashAttnBwdSm80INS1_25CollectiveMainloopBwdSm80ILi2ELi2EN4cute5tupleIJNS5_1CILi64EEENS7_ILi128EEENS7_ILi96EEEEEENS_10bfloat16_tEfNS_4arch4Sm80ELb1ELb0ELb1ELb0ELb0ELb0ELb0ELb0ELi2ELi2ELi4ELi2ELb0EEENS1_21CollectiveEpilogueBwdISB_SC_SE_Li256ELb0ELb0ELi2EEENS1_25SingleTileBwdLPTSchedulerILb0ELi128ELb0EEEEEEEEEvNT_6ParamsE --------------------------
	.section	.nv.info._ZN7cutlass13device_kernelIN5flash19enable_sm80_to_sm89INS1_16FlashAttnBwdSm80INS1_25CollectiveMainloopBwdSm80ILi2ELi2EN4cute5tupleIJNS5_1CILi64EEENS7_ILi128EEENS7_ILi96EEEEEENS_10bfloat16_tEfNS_4arch4Sm80ELb1ELb0ELb1ELb0ELb0ELb0ELb0ELb0ELi2ELi2ELi4ELi2ELb0EEENS1_21CollectiveEpilogueBwdISB_SC_SE_Li256ELb0ELb0ELi2EEENS1_25SingleTileBwdLPTSchedulerILb0ELi128ELb0EEEEEEEEEvNT_6ParamsE,"",@"SHT_CUDA_INFO"
	.sectionflags	@""
	.align	4


	//----- nvinfo : EIATTR_CUDA_API_VERSION
	.align		4
        /*0000*/ 	.byte	0x04, 0x37
        /*0002*/ 	.short	(.L_804 - .L_803)
.L_803:
        /*0004*/ 	.word	0x00000082


	//----- nvinfo : EIATTR_KPARAM_INFO
	.align		4
.L_804:
        /*0008*/ 	.byte	0x04, 0x17
        /*000a*/ 	.short	(.L_806 - .L_805)
.L_805:
        /*000c*/ 	.word	0x00000000
        /*0010*/ 	.short	0x0000
        /*0012*/ 	.short	0x0000
        /*0014*/ 	.byte	0x00, 0xf0, 0x21, 0x0a


	//----- nvinfo : EIATTR_SPARSE_MMA_MASK
	.align		4
.L_806:
        /*0018*/ 	.byte	0x03, 0x50
        /*001a*/ 	.short	0x0000


	//----- nvinfo : EIATTR_MAXREG_COUNT
	.align		4
        /*001c*/ 	.byte	0x03, 0x1b
        /*001e*/ 	.short	0x00ff


	//----- nvinfo : EIATTR_MERCURY_ISA_VERSION
	.align		4
        /*0020*/ 	.byte	0x03, 0x5f
        /*0022*/ 	.short	0x0101


	//----- nvinfo : EIATTR_VRC_CTA_INIT_COUNT
	.align		4
        /*0024*/ 	.byte	0x02, 0x4a
	.zero		1
	.zero		1


	//----- nvinfo : EIATTR_EXIT_INSTR_OFFSETS
	.align		4
        /*0028*/ 	.byte	0x04, 0x1c
        /*002a*/ 	.short	(.L_808 - .L_807)


	//   ....[0]....
.L_807:
        /*002c*/ 	.word	0x00000010


	//----- nvinfo : EIATTR_MAX_THREADS
	.align		4
.L_808:
        /*0030*/ 	.byte	0x04, 0x05
        /*0032*/ 	.short	(.L_810 - .L_809)
.L_809:
        /*0034*/ 	.word	0x00000100
        /*0038*/ 	.word	0x00000001
        /*003c*/ 	.word	0x00000001


	//----- nvinfo : EIATTR_CBANK_PARAM_SIZE
	.align		4
.L_810:
        /*0040*/ 	.byte	0x03, 0x19
        /*0042*/ 	.short	0x0288


	//----- nvinfo : EIATTR_PARAM_CBANK
	.align		4
        /*0044*/ 	.byte	0x04, 0x0a
        /*0046*/ 	.short	(.L_812 - .L_811)
	.align		4
.L_811:
        /*0048*/ 	.word	index@(.nv.constant0._ZN7cutlass13device_kernelIN5flash19enable_sm80_to_sm89INS1_16FlashAttnBwdSm80INS1_25CollectiveMainloopBwdSm80ILi2ELi2EN4cute5tupleIJNS5_1CILi64EEENS7_ILi128EEENS7_ILi96EEEEEENS_10bfloat16_tEfNS_4arch4Sm80ELb1ELb0ELb1ELb0ELb0ELb0ELb0ELb0ELi2ELi2ELi4ELi2ELb0EEENS1_21CollectiveEpilogueBwdISB_SC_SE_Li256ELb0ELb0ELi2EEENS1_25SingleTileBwdLPTSchedulerILb0ELi128ELb0EEEEEEEEEvNT_6ParamsE)
        /*004c*/ 	.short	0x0380
        /*004e*/ 	.short	0x0288


	//----- nvinfo : EIATTR_SW_WAR
	.align		4
.L_812:
        /*0050*/ 	.byte	0x04, 0x36
        /*0052*/ 	.short	(.L_814 - .L_813)
.L_813:
        /*0054*/ 	.word	0x00000008
.L_814:


//--------------------- .nv.info._ZN7cutlass13device_kernelIN5flash19enable_sm80_to_sm89INS1_16FlashAttnBwdSm80INS1_25CollectiveMainloopBwdSm80ILi2ELi2EN4cute5tupleIJNS5_1CILi64EEENS7_ILi128EEENS7_ILi96EEEEEENS_10bfloat16_tEfNS_4arch4Sm80ELb1ELb0ELb1ELb0ELb1ELb0ELb0ELb0ELi2ELi2ELi4ELi2ELb0EEENS1_21CollectiveEpilogueBwdISB_SC_SE_Li256ELb0ELb0ELi2EEENS1_25SingleTileBwdLPTSchedulerILb0ELi128ELb1EEEEEEEEEvNT_6ParamsE --------------------------
	.section	.nv.info._ZN7cutlass13device_kernelIN5flash19enable_sm80_to_sm89INS1_16FlashAttnBwdSm80INS1_25CollectiveMainloopBwdSm80ILi2ELi2EN4cute5tupleIJNS5_1CILi64EEENS7_ILi128EEENS7_ILi96EEEEEENS_10bfloat16_tEfNS_4arch4Sm80ELb1ELb0ELb1ELb0ELb1ELb0ELb0ELb0ELi2ELi2ELi4ELi2ELb0EEENS1_21CollectiveEpilogueBwdISB_SC_SE_Li256ELb0ELb0ELi2EEENS1_25SingleTileBwdLPTSchedulerILb0ELi128ELb1EEEEEEEEEvNT_6ParamsE,"",@"SHT_CUDA_INFO"
	.sectionflags	@""
	.align	4


	//----- nvinfo : EIATTR_CUDA_API_VERSION
	.align		4
        /*0000*/ 	.byte	0x04, 0x37
        /*0002*/ 	.short	(.L_816 - .L_815)
.L_815:
        /*0004*/ 	.word	0x00000082


	//----- nvinfo : EIATTR_KPARAM_INFO
	.align		4
.L_816:
        /*0008*/ 	.byte	0x04, 0x17
        /*000a*/ 	.short	(.L_818 - .L_817)
.L_817:
        /*000c*/ 	.word	0x00000000
        /*0010*/ 	.short	0x0000
        /*0012*/ 	.short	0x0000
        /*0014*/ 	.byte	0x00, 0xf0, 0x21, 0x0a


	//----- nvinfo : EIATTR_SPARSE_MMA_MASK
	.align		4
.L_818:
        /*0018*/ 	.byte	0x03, 0x50
        /*001a*/ 	.short	0x0000


	//----- nvinfo : EIATTR_MAXREG_COUNT
	.align		4
        /*001c*/ 	.byte	0x03, 0x1b
        /*001e*/ 	.short	0x00ff


	//----- nvinfo : EIATTR_MERCURY_ISA_VERSION
	.align		4
        /*0020*/ 	.byte	0x03, 0x5f
        /*0022*/ 	.short	0x0101


	//----- nvinfo : EIATTR_VRC_CTA_INIT_COUNT
	.align		4
        /*0024*/ 	.byte	0x02, 0x4a
	.zero		1
	.zero		1


	//----- nvinfo : EIATTR_EXIT_INSTR_OFFSETS
	.align		4
        /*0028*/ 	.byte	0x04, 0x1c
        /*002a*/ 	.short	(.L_820 - .L_819)


	//   ....[0]....
.L_819:
        /*002c*/ 	.word	0x00000010


	//----- nvinfo : EIATTR_MAX_THREADS
	.align		4
.L_820:
        /*0030*/ 	.byte	0x04, 0x05
        /*0032*/ 	.short	(.L_822 - .L_821)
.L_821:
        /*0034*/ 	.word	0x00000100
        /*0038*/ 	.word	0x00000001
        /*003c*/ 	.word	0x00000001


	//----- nvinfo : EIATTR_CBANK_PARAM_SIZE
	.align		4
.L_822:
        /*0040*/ 	.byte	0x03, 0x19
        /*0042*/ 	.short	0x0288


	//----- nvinfo : EIATTR_PARAM_CBANK
	.align		4
        /*0044*/ 	.byte	0x04, 0x0a
        /*0046*/ 	.short	(.L_824 - .L_823)
	.align		4
.L_823:
        /*0048*/ 	.word	index@(.nv.constant0._ZN7cutlass13device_kernelIN5flash19enable_sm80_to_sm89INS1_16FlashAttnBwdSm80INS1_25CollectiveMainloopBwdSm80ILi2ELi2EN4cute5tupleIJNS5_1CILi64EEENS7_ILi128EEENS7_ILi96EEEEEENS_10bfloat16_tEfNS_4arch4Sm80ELb1ELb0ELb1ELb0ELb1ELb0ELb0ELb0ELi2ELi2ELi4ELi2ELb0EEENS1_21CollectiveEpilogueBwdISB_SC_SE_Li256ELb0ELb0ELi2EEENS1_25SingleTileBwdLPTSchedulerILb0ELi128ELb1EEEEEEEEEvNT_6ParamsE)
        /*004c*/ 	.short	0x0380
        /*004e*/ 	.short	0x0288


	//----- nvinfo : EIATTR_SW_WAR
	.align		4
.L_824:
        /*0050*/ 	.byte	0x04, 0x36
        /*0052*/ 	.short	(.L_826 - .L_825)
.L_825:
        /*0054*/ 	.word	0x00000008
.L_826:


//--------------------- .nv.info._ZN7cutlass13device_kernelIN5flash19enable_sm80_to_sm89INS1_16FlashAttnBwdSm80INS1_25CollectiveMainloopBwdSm80ILi2ELi2EN4cute5tupleIJNS5_1CILi64EEENS7_ILi128EEENS7_ILi96EEEEEENS_10bfloat16_tEfNS_4arch4Sm80ELb1ELb0ELb1ELb0ELb0ELb0ELb0ELb0ELi2ELi2ELi4ELi2ELb0EEENS1_24CollectiveEpilogueBwdGQAISB_fSE_Li256ELb0ELb0EEENS1_25SingleTileBwdLPTSchedulerILb0ELi128ELb0EEEEEEEEEvNT_6ParamsE --------------------------
	.section	.nv.info._ZN7cutlass13device_kernelIN5flash19enable_sm80_to_sm89INS1_16FlashAttnBwdSm80INS1_25CollectiveMainloopBwdSm80ILi2ELi2EN4cute5tupleIJNS5_1CILi64EEENS7_ILi128EEENS7_ILi96EEEEEENS_10bfloat16_tEfNS_4arch4Sm80ELb1ELb0ELb1ELb0ELb0ELb0ELb0ELb0ELi2ELi2ELi4ELi2ELb0EEENS1_24CollectiveEpilogueBwdGQAISB_fSE_Li256ELb0ELb0EEENS1_25SingleTileBwdLPTSchedulerILb0ELi128ELb0EEEEEEEEEvNT_6ParamsE,"",@"SHT_CUDA_INFO"
	.sectionflags	@""
	.align	4


	//----- nvinfo : EIATTR_CUDA_API_VERSION
	.align		4
        /*0000*/ 	.byte	0x04, 0x37
        /*0002*/ 	.short	(.L_828 - .L_827)
.L_827:
        /*0004*/ 	.word	0x00000082


	//----- nvinfo : EIATTR_KPARAM_INFO
	.align		4
.L_828:
        /*0008*/ 	.byte	0x04, 0x17
        /*000a*/ 	.short	(.L_830 - .L_829)
.L_829:
        /*000c*/ 	.word	0x00000000
        /*0010*/ 	.short	0x0000
        /*0012*/ 	.short	0x0000
        /*0014*/ 	.byte	0x00, 0xf0, 0x41, 0x0a


	//----- nvinfo : EIATTR_SPARSE_MMA_MASK
	.align		4
.L_830:
        /*0018*/ 	.byte	0x03, 0x50
        /*001a*/ 	.short	0x0000


	//----- nvinfo : EIATTR_MAXREG_COUNT
	.align		4
        /*001c*/ 	.byte	0x03, 0x1b
        /*001e*/ 	.short	0x00ff


	//----- nvinfo : EIATTR_MERCURY_ISA_VERSION
	.align		4
        /*0020*/ 	.byte	0x03, 0x5f
        /*0022*/ 	.short	0x0101


	//----- nvinfo : EIATTR_VRC_CTA_INIT_COUNT
	.align		4
        /*0024*/ 	.byte	0x02, 0x4a
	.zero		1
	.zero		1


	//----- nvinfo : EIATTR_EXIT_INSTR_OFFSETS
	.align		4
        /*0028*/ 	.byte	0x04, 0x1c
        /*002a*/ 	.short	(.L_832 - .L_831)


	//   ....[0]....
.L_831:
        /*002c*/ 	.word	0x00000010


	//----- nvinfo : EIATTR_MAX_THREADS
	.align		4
.L_832:
        /*0030*/ 	.byte	0x04, 0x05
        /*0032*/ 	.short	(.L_834 - .L_833)
.L_833:
        /*0034*/ 	.word	0x00000100
        /*0038*/ 	.word	0x00000001
        /*003c*/ 	.word	0x00000001


	//----- nvinfo : EIATTR_CBANK_PARAM_SIZE
	.align		4
.L_834:
        /*0040*/ 	.byte	0x03, 0x19
        /*0042*/ 	.short	0x0290


	//----- nvinfo : EIATTR_PARAM_CBANK
	.align		4
        /*0044*/ 	.byte	0x04, 0x0a
        /*0046*/ 	.short	(.L_836 - .L_835)
	.align		4
.L_835:
        /*0048*/ 	.word	index@(.nv.constant0._ZN7cutlass13device_kernelIN5flash19enable_sm80_to_sm89INS1_16FlashAttnBwdSm80INS1_25CollectiveMainloopBwdSm80ILi2ELi2EN4cute5tupleIJNS5_1CILi64EEENS7_ILi128EEENS7_ILi96EEEEEENS_10bfloat16_tEfNS_4arch4Sm80ELb1ELb0ELb1ELb0ELb0ELb0ELb0ELb0ELi2ELi2ELi4ELi2ELb0EEENS1_24CollectiveEpilogueBwdGQAISB_fSE_Li256ELb0ELb0EEENS1_25SingleTileBwdLPTSchedulerILb0ELi128ELb0EEEEEEEEEvNT_6ParamsE)
        /*004c*/ 	.short	0x0380
        /*004e*/ 	.short	0x0290


	//----- nvinfo : EIATTR_SW_WAR
	.align		4
.L_836:
        /*0050*/ 	.byte	0x04, 0x36
        /*0052*/ 	.short	(.L_838 - .L_837)
.L_837:
        /*0054*/ 	.word	0x00000008
.L_838:


//--------------------- .nv.info._ZN7cutlass13device_kernelIN5flash19enable_sm80_to_sm89INS1_16FlashAttnBwdSm80INS1_25CollectiveMainloopBwdSm80ILi2ELi2EN4cute5tupleIJNS5_1CILi64EEENS7_ILi128EEENS7_ILi96EEEEEENS_10bfloat16_tEfNS_4arch4Sm80ELb1ELb0ELb1ELb0ELb1ELb0ELb0ELb0ELi2ELi2ELi4ELi2ELb0EEENS1_24CollectiveEpilogueBwdGQAISB_fSE_Li256ELb0ELb1EEENS1_25SingleTileBwdLPTSchedulerILb0ELi128ELb1EEEEEEEEEvNT_6ParamsE --------------------------
	.section	.nv.info._ZN7cutlass13device_kernelIN5flash19enable_sm80_to_sm89INS1_16FlashAttnBwdSm80INS1_25CollectiveMainloopBwdSm80ILi2ELi2EN4cute5tupleIJNS5_1CILi64EEENS7_ILi128EEENS7_ILi96EEEEEENS_10bfloat16_tEfNS_4arch4Sm80ELb1ELb0ELb1ELb0ELb1ELb0ELb0ELb0ELi2ELi2ELi4ELi2ELb0EEENS1_24CollectiveEpilogueBwdGQAISB_fSE_Li256ELb0ELb1EEENS1_25SingleTileBwdLPTSchedulerILb0ELi128ELb1EEEEEEEEEvNT_6ParamsE,"",@"SHT_CUDA_INFO"
	.sectionflags	@""
	.align	4


	//----- nvinfo : EIATTR_CUDA_API_VERSION
	.align		4
        /*0000*/ 	.byte	0x04, 0x37
        /*0002*/ 	.short	(.L_840 - .L_839)
.L_839:
        /*0004*/ 	.word	0x00000082


	//----- nvinfo : EIATTR_KPARAM_INFO
	.align		4
.L_840:
        /*0008*/ 	.byte	0x04, 0x17
        /*000a*/ 	.short	(.L_842 - .L_841)
.L_841:
        /*000c*/ 	.word	0x00000000
        /*0010*/ 	.short	0x0000
        /*0012*/ 	.short	0x0000
        /*0014*/ 	.byte	0x00, 0xf0, 0x41, 0x0a


	//----- nvinfo : EIATTR_SPARSE_MMA_MASK
	.align		4
.L_842:
        /*0018*/ 	.byte	0x03, 0x50
        /*001a*/ 	.short	0x0000


	//----- nvinfo : EIATTR_MAXREG_COUNT
	.align		4
        /*001c*/ 	.byte	0x03, 0x1b
        /*001e*/ 	.short	0x00ff


	//----- nvinfo : EIATTR_MERCURY_ISA_VERSION
	.align		4
        /*0020*/ 	.byte	0x03, 0x5f
        /*0022*/ 	.short	0x0101


	//----- nvinfo : EIATTR_VRC_CTA_INIT_COUNT
	.align		4
        /*0024*/ 	.byte	0x02, 0x4a
	.zero		1
	.zero		1


	//----- nvinfo : EIATTR_EXIT_INSTR_OFFSETS
	.align		4
        /*0028*/ 	.byte	0x04, 0x1c
        /*002a*/ 	.short	(.L_844 - .L_843)


	//   ....[0]....
.L_843:
        /*002c*/ 	.word	0x00000010


	//----- nvinfo : EIATTR_MAX_THREADS
	.align		4
.L_844:
        /*0030*/ 	.byte	0x04, 0x05
        /*0032*/ 	.short	(.L_846 - .L_845)
.L_845:
        /*0034*/ 	.word	0x00000100
        /*0038*/ 	.word	0x00000001
        /*003c*/ 	.word	0x00000001


	//----- nvinfo : EIATTR_CBANK_PARAM_SIZE
	.align		4
.L_846:
        /*0040*/ 	.byte	0x03, 0x19
        /*0042*/ 	.short	0x0290


	//----- nvinfo : EIATTR_PARAM_CBANK
	.align		4
        /*0044*/ 	.byte	0x04, 0x0a
        /*0046*/ 	.short	(.L_848 - .L_847)
	.align		4
.L_847:
        /*0048*/ 	.word	index@(.nv.constant0._ZN7cutlass13device_kernelIN5flash19enable_sm80_to_sm89INS1_16FlashAttnBwdSm80INS1_25CollectiveMainloopBwdSm80ILi2ELi2EN4cute5tupleIJNS5_1CILi64EEENS7_ILi128EEENS7_ILi96EEEEEENS_10bfloat16_tEfNS_4arch4Sm80ELb1ELb0ELb1ELb0ELb1ELb0ELb0ELb0ELi2ELi2ELi4ELi2ELb0EEENS1_24CollectiveEpilogueBwdGQAISB_fSE_Li256ELb0ELb1EEENS1_25SingleTileBwdLPTSchedulerILb0ELi128ELb1EEEEEEEEEvNT_6ParamsE)
        /*004c*/ 	.short	0x0380
        /*004e*/ 	.short	0x0290


	//----- nvinfo : EIATTR_SW_WAR
	.align		4
.L_848:
        /*0050*/ 	.byte	0x04, 0x36
        /*0052*/ 	.short	(.L_850 - .L_849)
.L_849:
        /*0054*/ 	.word	0x00000008
.L_850:


//--------------------- .nv.info._ZN7cutlass13device_kernelIN5flash22FlashAttnBwdPreprocessIN4cute5tupleIJNS3_1CILi64EEENS5_ILi96EEEEEENS_10bfloat16_tEfNS_4arch4Sm80ELb1ELb0EEEEEvNT_6ParamsE --------------------------
	.section	.nv.info._ZN7cutlass13device_kernelIN5flash22FlashAttnBwdPreprocessIN4cute5tupleIJNS3_1CILi64EEENS5_ILi96EEEEEENS_10bfloat16_tEfNS_4arch4Sm80ELb1ELb0EEEEEvNT_6ParamsE,"",@"SHT_CUDA_INFO"
	.sectionflags	@""
	.align	4


	//----- nvinfo : EIATTR_CUDA_API_VERSION
	.align		4
        /*0000*/ 	.byte	0x04, 0x37
        /*0002*/ 	.short	(.L_852 - .L_851)
.L_851:
        /*0004*/ 	.word	0x00000082


	//----- nvinfo : EIATTR_KPARAM_INFO
	.align		4
.L_852:
        /*0008*/ 	.byte	0x04, 0x17
        /*000a*/ 	.short	(.L_854 - .L_853)
.L_853:
        /*000c*/ 	.word	0x00000000
        /*0010*/ 	.short	0x0000
        /*0012*/ 	.short	0x0000
        /*0014*/ 	.byte	0x00, 0xf0, 0xc1, 0x03


	//----- nvinfo : EIATTR_SPARSE_MMA_MASK
	.align		4
.L_854:
        /*0018*/ 	.byte	0x03, 0x50
        /*001a*/ 	.short	0x0000


	//----- nvinfo : EIATTR_MAXREG_COUNT
	.align		4
        /*001c*/ 	.byte	0x03, 0x1b
        /*001e*/ 	.short	0x0080


	//----- nvinfo : EIATTR_MERCURY_ISA_VERSION
	.align		4
        /*0020*/ 	.byte	0x03, 0x5f
        /*0022*/ 	.short	0x0101


	//----- nvinfo : EIATTR_COOP_GROUP_MASK_REGIDS
	.align		4
        /*0024*/ 	.byte	0x04, 0x29
        /*0026*/ 	.short	(.L_856 - .L_855)


	//   ....[0]....
.L_855:
        /*0028*/ 	.word	0xffffffff


	//   ....[1]....
        /*002c*/ 	.word	0xffffffff


	//----- nvinfo : EIATTR_COOP_GROUP_INSTR_OFFSETS
	.align		4
.L_856:
        /*0030*/ 	.byte	0x04, 0x28
        /*0032*/ 	.short	(.L_858 - .L_857)


	//   ....[0]....
.L_857:
        /*0034*/ 	.word	0x00000ac0


	//   ....[1]....
        /*0038*/ 	.word	0x00000b70


	//----- nvinfo : EIATTR_VRC_CTA_INIT_COUNT
	.align		4
.L_858:
        /*003c*/ 	.byte	0x02, 0x4a
	.zero		1
	.zero		1


	//----- nvinfo : EIATTR_EXIT_INSTR_OFFSETS
	.align		4
        /*0040*/ 	.byte	0x04, 0x1c
        /*0042*/ 	.short	(.L_860 - .L_859)


	//   ....[0]....
.L_859:
        /*0044*/ 	.word	0x00000ed0


	//   ....[1]....
        /*0048*/ 	.word	0x00000f50


	//----- nvinfo : EIATTR_MAX_THREADS
	.align		4
.L_860:
        /*004c*/ 	.byte	0x04, 0x05
        /*004e*/ 	.short	(.L_862 - .L_861)
.L_861:
        /*0050*/ 	.word	0x00000100
        /*0054*/ 	.word	0x00000001
        /*0058*/ 	.word	0x00000001


	//----- nvinfo : EIATTR_CRS_STACK_SIZE
	.align		4
.L_862:
        /*005c*/ 	.byte	0x04, 0x1e
        /*005e*/ 	.short	(.L_864 - .L_863)
.L_863:
        /*0060*/ 	.word	0x00000000


	//----- nvinfo : EIATTR_CBANK_PARAM_SIZE
	.align		4
.L_864:
        /*0064*/ 	.byte	0x03, 0x19
        /*0066*/ 	.short	0x00f0


	//----- nvinfo : EIATTR_PARAM_CBANK
	.align		4
        /*0068*/ 	.byte	0x04, 0x0a
        /*006a*/ 	.short	(.L_866 - .L_865)
	.align		4
.L_865:
        /*006c*/ 	.word	index@(.nv.constant0._ZN7cutlass13device_kernelIN5flash22FlashAttnBwdPreprocessIN4cute5tupleIJNS3_1CILi64EEENS5_ILi96EEEEEENS_10bfloat16_tEfNS_4arch4Sm80ELb1ELb0EEEEEvNT_6ParamsE)
        /*0070*/ 	.short	0x0380
        /*0072*/ 	.short	0x00f0


	//----- nvinfo : EIATTR_SW_WAR
	.align		4
.L_866:
        /*0074*/ 	.byte	0x04, 0x36
        /*0076*/ 	.short	(.L_868 - .L_867)
.L_867:
        /*0078*/ 	.word	0x00000008
.L_868:


//--------------------- .nv.info._ZN7cutlass13device_kernelIN5flash19enable_sm80_to_sm89INS1_16FlashAttnBwdSm80INS1_25CollectiveMainloopBwdSm80ILi2ELi2EN4cute5tupleIJNS5_1CILi64EEENS7_ILi128EEENS7_ILi96EEEEEENS_10bfloat16_tEfNS_4arch4Sm80ELb1ELb0ELb1ELb1ELb0ELb0ELb0ELb0ELi2ELi2ELi4ELi2ELb0EEENS1_21CollectiveEpilogueBwdISB_SC_SE_Li256ELb1ELb0ELi2EEENS1_25SingleTileBwdLPTSchedulerILb1ELi128ELb0EEEEEEEEEvNT_6ParamsE --------------------------
	.section	.nv.info._ZN7cutlass13device_kernelIN5flash19enable_sm80_to_sm89INS1_16FlashAttnBwdSm80INS1_25CollectiveMainloopBwdSm80ILi2ELi2EN4cute5tupleIJNS5_1CILi64EEENS7_ILi128EEENS7_ILi96EEEEEENS_10bfloat16_tEfNS_4arch4Sm80ELb1ELb0ELb1ELb1ELb0ELb0ELb0ELb0ELi2ELi2ELi4ELi2ELb0EEENS1_21CollectiveEpilogueBwdISB_SC_SE_Li256ELb1ELb0ELi2EEENS1_25SingleTileBwdLPTSchedulerILb1ELi128ELb0EEEEEEEEEvNT_6ParamsE,"",@"SHT_CUDA_INFO"
	.sectionflags	@""
	.align	4


	//----- nvinfo : EIATTR_CUDA_API_VERSION
	.align		4
        /*0000*/ 	.byte	0x04, 0x37
        /*0002*/ 	.short	(.L_870 - .L_869)
.L_869:
        /*0004*/ 	.word	0x00000082


	//----- nvinfo : EIATTR_KPARAM_INFO
	.align		4
.L_870:
        /*0008*/ 	.byte	0x04, 0x17
        /*000a*/ 	.short	(.L_872 - .L_871)
.L_871:
        /*000c*/ 	.word	0x00000000
        /*0010*/ 	.short	0x0000
        /*0012*/ 	.short	0x0000
        /*0014*/ 	.byte	0x00, 0xf0, 0x21, 0x0a


	//----- nvinfo : EIATTR_SPARSE_MMA_MASK
	.align		4
.L_872:
        /*0018*/ 	.byte	0x03, 0x50
        /*001a*/ 	.short	0x0000


	//----- nvinfo : EIATTR_MAXREG_COUNT
	.align		4
        /*001c*/ 	.byte	0x03, 0x1b
        /*001e*/ 	.short	0x00ff


	//----- nvinfo : EIATTR_MERCURY_ISA_VERSION
	.align		4
        /*0020*/ 	.byte	0x03, 0x5f
        /*0022*/ 	.short	0x0101


	//----- nvinfo : EIATTR_VRC_CTA_INIT_COUNT
	.align		4
        /*0024*/ 	.byte	0x02, 0x4a
	.zero		1
	.zero		1


	//----- nvinfo : EIATTR_EXIT_INSTR_OFFSETS
	.align		4
        /*0028*/ 	.byte	0x04, 0x1c
        /*002a*/ 	.short	(.L_874 - .L_873)


	//   ....[0]....
.L_873:
        /*002c*/ 	.word	0x00000010


	//----- nvinfo : EIATTR_MAX_THREADS
	.align		4
.L_874:
        /*0030*/ 	.byte	0x04, 0x05
        /*0032*/ 	.short	(.L_876 - .L_875)
.L_875:
        /*0034*/ 	.word	0x00000100
        /*0038*/ 	.word	0x00000001
        /*003c*/ 	.word	0x00000001


	//----- nvinfo : EIATTR_CBANK_PARAM_SIZE
	.align		4
.L_876:
        /*0040*/ 	.byte	0x03, 0x19
        /*0042*/ 	.short	0x0288


	//----- nvinfo : EIATTR_PARAM_CBANK
	.align		4
        /*0044*/ 	.byte	0x04, 0x0a
        /*0046*/ 	.short	(.L_878 - .L_877)
	.align		4
.L_877:
        /*0048*/ 	.word	index@(.nv.constant0._ZN7cutlass13device_kernelIN5flash19enable_sm80_to_sm89INS1_16FlashAttnBwdSm80INS1_25CollectiveMainloopBwdSm80ILi2ELi2EN4cute5tupleIJNS5_1CILi64EEENS7_ILi128EEENS7_ILi96EEEEEENS_10bfloat16_tEfNS_4arch4Sm80ELb1ELb0ELb1ELb1ELb0ELb0ELb0ELb0ELi2ELi2ELi4ELi2ELb0EEENS1_21CollectiveEpilogueBwdISB_SC_SE_Li256ELb1ELb0ELi2EEENS1_25SingleTileBwdLPTSchedulerILb1ELi128ELb0EEEEEEEEEvNT_6ParamsE)
        /*004c*/ 	.short	0x0380
        /*004e*/ 	.short	0x0288


	//----- nvinfo : EIATTR_SW_WAR
	.align		4
.L_878:
        /*0050*/ 	.byte	0x04, 0x36
        /*0052*/ 	.short	(.L_880 - .L_879)
.L_879:
        /*0054*/ 	.word	0x00000008
.L_880:


//--------------------- .nv.info._ZN7cutlass13device_kernelIN5flash19enable_sm80_to_sm89INS1_16FlashAttnBwdSm80INS1_25CollectiveMainloopBwdSm80ILi2ELi2EN4cute5tupleIJNS5_1CILi64EEENS7_ILi128EEENS7_ILi96EEEEEENS_10bfloat16_tEfNS_4arch4Sm80ELb1ELb0ELb1ELb1ELb1ELb0ELb0ELb0ELi2ELi2ELi4ELi2ELb0EEENS1_21CollectiveEpilogueBwdISB_SC_SE_Li256ELb1ELb0ELi2EEENS1_25SingleTileBwdLPTSchedulerILb1ELi128ELb1EEEEEEEEEvNT_6ParamsE --------------------------
	.section	.nv.info._ZN7cutlass13device_kernelIN5flash19enable_sm80_to_sm89INS1_16FlashAttnBwdSm80INS1_25CollectiveMainloopBwdSm80ILi2ELi2EN4cute5tupleIJNS5_1CILi64EEENS7_ILi128EEENS7_ILi96EEEEEENS_10bfloat16_tEfNS_4arch4Sm80ELb1ELb0ELb1ELb1ELb1ELb0ELb0ELb0ELi2ELi2ELi4ELi2ELb0EEENS1_21CollectiveEpilogueBwdISB_SC_SE_Li256ELb1ELb0ELi2EEENS1_25SingleTileBwdLPTSchedulerILb1ELi128ELb1EEEEEEEEEvNT_6ParamsE,"",@"SHT_CUDA_INFO"
	.sectionflags	@""
	.align	4


	//----- nvinfo : EIATTR_CUDA_API_VERSION
	.align		4
        /*0000*/ 	.byte	0x04, 0x37
        /*0002*/ 	.short	(.L_882 - .L_881)
.L_881:
        /*0004*/ 	.word	0x00000082


	//----- nvinfo : EIATTR_KPARAM_INFO
	.align		4
.L_882:
        /*0008*/ 	.byte	0x04, 0x17
        /*000a*/ 	.short	(.L_884 - .L_883)
.L_883:
        /*000c*/ 	.word	0x00000000
        /*0010*/ 	.short	0x0000
        /*0012*/ 	.short	0x0000
        /*0014*/ 	.byte	0x00, 0xf0, 0x21, 0x0a


	//----- nvinfo : EIATTR_SPARSE_MMA_MASK
	.align		4
.L_884:
        /*0018*/ 	.byte	0x03, 0x50
        /*001a*/ 	.short	0x0000


	//----- nvinfo : EIATTR_MAXREG_COUNT
	.align		4
        /*001c*/ 	.byte	0x03, 0x1b
        /*001e*/ 	.short	0x00ff


	//----- nvinfo : EIATTR_MERCURY_ISA_VERSION
	.align		4
        /*0020*/ 	.byte	0x03, 0x5f
        /*0022*/ 	.short	0x0101


	//----- nvinfo : EIATTR_VRC_CTA_INIT_COUNT
	.align		4
        /*0024*/ 	.byte	0x02, 0x4a
	.zero		1
	.zero		1


	//----- nvinfo : EIATTR_EXIT_INSTR_OFFSETS
	.align		4
        /*0028*/ 	.byte	0x04, 0x1c
        /*002a*/ 	.short	(.L_886 - .L_885)


	//   ....[0]....
.L_885:
        /*002c*/ 	.word	0x00000010


	//----- nvinfo : EIATTR_MAX_THREADS
	.align		4
.L_886:
        /*0030*/ 	.byte	0x04, 0x05
        /*0032*/ 	.short	(.L_888 - .L_887)
.L_887:
        /*0034*/ 	.word	0x00000100
        /*0038*/ 	.word	0x00000001
        /*003c*/ 	.word	0x00000001


	//----- nvinfo : EIATTR_CBANK_PARAM_SIZE
	.align		4
.L_888:
        /*0040*/ 	.byte	0x03, 0x19
        /*0042*/ 	.short	0x0288


	//----- nvinfo : EIATTR_PARAM_CBANK
	.align		4
        /*0044*/ 	.byte	0x04, 0x0a
        /*0046*/ 	.short	(.L_890 - .L_889)
	.align		4
.L_889:
        /*0048*/ 	.word	index@(.nv.constant0._ZN7cutlass13device_kernelIN5flash19enable_sm80_to_sm89INS1_16FlashAttnBwdSm80INS1_25CollectiveMainloopBwdSm80ILi2ELi2EN4cute5tupleIJNS5_1CILi64EEENS7_ILi128EEENS7_ILi96EEEEEENS_10bfloat16_tEfNS_4arch4Sm80ELb1ELb0ELb1ELb1ELb1ELb0ELb0ELb0ELi2ELi2ELi4ELi2ELb0EEENS1_21CollectiveEpilogueBwdISB_SC_SE_Li256ELb1ELb0ELi2EEENS1_25SingleTileBwdLPTSchedulerILb1ELi128ELb1EEEEEEEEEvNT_6ParamsE)
        /*004c*/ 	.short	0x0380
        /*004e*/ 	.short	0x0288


	//----- nvinfo : EIATTR_SW_WAR
	.align		4
.L_890:
        /*0050*/ 	.byte	0x04, 0x36
        /*0052*/ 	.short	(.L_892 - .L_891)
.L_891:
        /*0054*/ 	.word	0x00000008
.L_892:


//--------------------- .nv.info._ZN7cutlass13device_kernelIN5flash19enable_sm80_to_sm89INS1_16FlashAttnBwdSm80INS1_25CollectiveMainloopBwdSm80ILi2ELi2EN4cute5tupleIJNS5_1CILi64EEENS7_ILi128EEENS7_ILi96EEEEEENS_10bfloat16_tEfNS_4arch4Sm80ELb1ELb0ELb1ELb1ELb0ELb0ELb0ELb0ELi2ELi2ELi4ELi2ELb0EEENS1_24CollectiveEpilogueBwdGQAISB_fSE_Li256ELb1ELb0EEENS1_25SingleTileBwdLPTSchedulerILb1ELi128ELb0EEEEEEEEEvNT_6ParamsE --------------------------
	.section	.nv.info._ZN7cutlass13device_kernelIN5flash19enable_sm80_to_sm89INS1_16FlashAttnBwdSm80INS1_25CollectiveMainloopBwdSm80ILi2ELi2EN4cute5tupleIJNS5_1CILi64EEENS7_ILi128EEENS7_ILi96EEEEEENS_10bfloat16_tEfNS_4arch4Sm80ELb1ELb0ELb1ELb1ELb0ELb0ELb0ELb0ELi2ELi2ELi4ELi2ELb0EEENS1_24CollectiveEpilogueBwdGQAISB_fSE_Li256ELb1ELb0EEENS1_25SingleTileBwdLPTSchedulerILb1ELi128ELb0EEEEEEEEEvNT_6ParamsE,"",@"SHT_CUDA_INFO"
	.sectionflags	@""
	.align	4


	//----- nvinfo : EIATTR_CUDA_API_VERSION
	.align		4
        /*0000*/ 	.byte	0x04, 0x37
        /*0002*/ 	.short	(.L_894 - .L_893)
.L_893:
        /*0004*/ 	.word	0x00000082


	//----- nvinfo : EIATTR_KPARAM_INFO
	.align		4
.L_894:
        /*0008*/ 	.byte	0x04, 0x17
        /*000a*/ 	.short	(.L_896 - .L_895)
.L_895:
        /*000c*/ 	.word	0x00000000
        /*0010*/ 	.short	0x0000
        /*0012*/ 	.short	0x0000
        /*0014*/ 	.byte	0x00, 0xf0, 0x41, 0x0a


	//----- nvinfo : EIATTR_SPARSE_MMA_MASK
	.align		4
.L_896:
        /*0018*/ 	.byte	0x03, 0x50
        /*001a*/ 	.short	0x0000


	//----- nvinfo : EIATTR_MAXREG_COUNT
	.align		4
        /*001c*/ 	.byte	0x03, 0x1b
        /*001e*/ 	.short	0x00ff


	//----- nvinfo : EIATTR_MERCURY_ISA_VERSION
	.align		4
        /*0020*/ 	.byte	0x03, 0x5f
        /*0022*/ 	.short	0x0101


	//----- nvinfo : EIATTR_VRC_CTA_INIT_COUNT
	.align		4
        /*0024*/ 	.byte	0x02, 0x4a
	.zero		1
	.zero		1


	//----- nvinfo : EIATTR_EXIT_INSTR_OFFSETS
	.align		4
        /*0028*/ 	.byte	0x04, 0x1c
        /*002a*/ 	.short	(.L_898 - .L_897)


	//   ....[0]....
.L_897:
        /*002c*/ 	.word	0x00000010


	//----- nvinfo : EIATTR_MAX_THREADS
	.align		4
.L_898:
        /*0030*/ 	.byte	0x04, 0x05
        /*0032*/ 	.short	(.L_900 - .L_899)
.L_899:
        /*0034*/ 	.word	0x00000100
        /*0038*/ 	.word	0x00000001
        /*003c*/ 	.word	0x00000001


	//----- nvinfo : EIATTR_CBANK_PARAM_SIZE
	.align		4
.L_900:
        /*0040*/ 	.byte	0x03, 0x19
        /*0042*/ 	.short	0x0290


	//----- nvinfo : EIATTR_PARAM_CBANK
	.align		4
        /*0044*/ 	.byte	0x04, 0x0a
        /*0046*/ 	.short	(.L_902 - .L_901)
	.align		4
.L_901:
        /*0048*/ 	.word	index@(.nv.constant0._ZN7cutlass13device_kernelIN5flash19enable_sm80_to_sm89INS1_16FlashAttnBwdSm80INS1_25CollectiveMainloopBwdSm80ILi2ELi2EN4cute5tupleIJNS5_1CILi64EEENS7_ILi128EEENS7_ILi96EEEEEENS_10bfloat16_tEfNS_4arch4Sm80ELb1ELb0ELb1ELb1ELb0ELb0ELb0ELb0ELi2ELi2ELi4ELi2ELb0EEENS1_24CollectiveEpilogueBwdGQAISB_fSE_Li256ELb1ELb0EEENS1_25SingleTileBwdLPTSchedulerILb1ELi128ELb0EEEEEEEEEvNT_6ParamsE)
        /*004c*/ 	.short	0x0380
        /*004e*/ 	.short	0x0290


	//----- nvinfo : EIATTR_SW_WAR
	.align		4
.L_902:
        /*0050*/ 	.byte	0x04, 0x36
        /*0052*/ 	.short	(.L_904 - .L_903)
.L_903:
        /*0054*/ 	.word	0x00000008
.L_904:


//--------------------- .nv.info._ZN7cutlass13device_kernelIN5flash32FlashAttnBwdPostprocessConvertdQIN4cute5tupleIJNS3_1CILi128EEENS5_ILi96EEEEEENS_10bfloat16_tEfNS_4arch4Sm80ELi256ENS3_8TiledMMAINS3_8MMA_AtomIJNS3_30SM80_16x8x16_F32BF16BF16F32_TNEEEENS3_6LayoutINS4_IJNS5_ILi4EEENS5_ILi2EEENS5_ILi1EEEEEENS4_IJSJ_SH_NS5_ILi0EEEEEEEENS4_IJNS5_ILi64EEENS5_ILi32EEENS5_ILi16EEEEEEEELb0EEEEEvNT_6ParamsE --------------------------
	.section	.nv.info._ZN7cutlass13device_kernelIN5flash32FlashAttnBwdPostprocessConvertdQIN4cute5tupleIJNS3_1CILi128EEENS5_ILi96EEEEEENS_10bfloat16_tEfNS_4arch4Sm80ELi256ENS3_8TiledMMAINS3_8MMA_AtomIJNS3_30SM80_16x8x16_F32BF16BF16F32_TNEEEENS3_6LayoutINS4_IJNS5_ILi4EEENS5_ILi2EEENS5_ILi1EEEEEENS4_IJSJ_SH_NS5_ILi0EEEEEEEENS4_IJNS5_ILi64EEENS5_ILi32EEENS5_ILi16EEEEEEEELb0EEEEEvNT_6ParamsE,"",@"SHT_CUDA_INFO"
	.sectionflags	@""
	.align	4


	//----- nvinfo : EIATTR_CUDA_API_VERSION
	.align		4
        /*0000*/ 	.byte	0x04, 0x37
        /*0002*/ 	.short	(.L_906 - .L_905)
.L_905:
        /*0004*/ 	.word	0x00000082


	//----- nvinfo : EIATTR_KPARAM_INFO
	.align		4
.L_906:
        /*0008*/ 	.byte	0x04, 0x17
        /*000a*/ 	.short	(.L_908 - .L_907)
.L_907:
        /*000c*/ 	.word	0x00000000
        /*0010*/ 	.short	0x0000
        /*0012*/ 	.short	0x0000
        /*0014*/ 	.byte	0x00, 0xf0, 0xc1, 0x01


	//----- nvinfo : EIATTR_SPARSE_MMA_MASK
	.align		4
.L_908:
        /*0018*/ 	.byte	0x03, 0x50
        /*001a*/ 	.short	0x0000


	//----- nvinfo : EIATTR_MAXREG_COUNT
	.align		4
        /*001c*/ 	.byte	0x03, 0x1b
        /*001e*/ 	.short	0x0080


	//----- nvinfo : EIATTR_NUM_BARRIERS
	.align		4
        /*0020*/ 	.byte	0x02, 0x4c
        /*0022*/ 	.byte	0x01
	.zero		1


	//----- nvinfo : EIATTR_MERCURY_ISA_VERSION
	.align		4
        /*0024*/ 	.byte	0x03, 0x5f
        /*0026*/ 	.short	0x0101


	//----- nvinfo : EIATTR_VRC_CTA_INIT_COUNT
	.align		4
        /*0028*/ 	.byte	0x02, 0x4a
	.zero		1
	.zero		1


	//----- nvinfo : EIATTR_EXIT_INSTR_OFFSETS
	.align		4
        /*002c*/ 	.byte	0x04, 0x1c
        /*002e*/ 	.short	(.L_910 - .L_909)


	//   ....[0]....
.L_909:
        /*0030*/ 	.word	0x00000280


	//   ....[1]....
        /*0034*/ 	.word	0x000012a0


	//   ....[2]....
        /*0038*/ 	.word	0x000013e0


	//   ....[3]....
        /*003c*/ 	.word	0x00001400


	//----- nvinfo : EIATTR_MAX_THREADS
	.align		4
.L_910:
        /*0040*/ 	.byte	0x04, 0x05
        /*0042*/ 	.short	(.L_912 - .L_911)
.L_911:
        /*0044*/ 	.word	0x00000100
        /*0048*/ 	.word	0x00000001
        /*004c*/ 	.word	0x00000001


	//----- nvinfo : EIATTR_CRS_STACK_SIZE
	.align		4
.L_912:
        /*0050*/ 	.byte	0x04, 0x1e
        /*0052*/ 	.short	(.L_914 - .L_913)
.L_913:
        /*0054*/ 	.word	0x00000000


	//----- nvinfo : EIATTR_CBANK_PARAM_SIZE
	.align		4
.L_914:
        /*0058*/ 	.byte	0x03, 0x19
        /*005a*/ 	.short	0x0070


	//----- nvinfo : EIATTR_PARAM_CBANK
	.align		4
        /*005c*/ 	.byte	0x04, 0x0a
        /*005e*/ 	.short	(.L_916 - .L_915)
	.align		4
.L_915:
        /*0060*/ 	.word	index@(.nv.constant0._ZN7cutlass13device_kernelIN5flash32FlashAttnBwdPostprocessConvertdQIN4cute5tupleIJNS3_1CILi128EEENS5_ILi96EEEEEENS_10bfloat16_tEfNS_4arch4Sm80ELi256ENS3_8TiledMMAINS3_8MMA_AtomIJNS3_30SM80_16x8x16_F32BF16BF16F32_TNEEEENS3_6LayoutINS4_IJNS5_ILi4EEENS5_ILi2EEENS5_ILi1EEEEEENS4_IJSJ_SH_NS5_ILi0EEEEEEEENS4_IJNS5_ILi64EEENS5_ILi32EEENS5_ILi16EEEEEEEELb0EEEEEvNT_6ParamsE)
        /*0064*/ 	.short	0x0380
        /*0066*/ 	.short	0x0070


	//----- nvinfo : EIATTR_SW_WAR
	.align		4
.L_916:
        /*0068*/ 	.byte	0x04, 0x36
        /*006a*/ 	.short	(.L_918 - .L_917)
.L_917:
        /*006c*/ 	.word	0x00000008
.L_918:


//--------------------- .nv.info._ZN7cutlass13device_kernelIN5flash32FlashAttnBwdPostprocessConvertdQIN4cute5tupleIJNS3_1CILi64EEENS5_ILi96EEEEEENS_10bfloat16_tEfNS_4arch4Sm80ELi256ENS3_8TiledMMAINS3_8MMA_AtomIJNS3_30SM80_16x8x16_F32BF16BF16F32_TNEEEENS3_6LayoutINS4_IJNS5_ILi2EEENS5_ILi4EEENS5_ILi1EEEEEENS4_IJSJ_SH_NS5_ILi0EEEEEEEENS4_IJNS5_ILi32EEESO_NS5_ILi16EEEEEEEELb0EEEEEvNT_6ParamsE --------------------------
	.section	.nv.info._ZN7cutlass13device_kernelIN5flash32FlashAttnBwdPostprocessConvertdQIN4cute5tupleIJNS3_1CILi64EEENS5_ILi96EEEEEENS_10bfloat16_tEfNS_4arch4Sm80ELi256ENS3_8TiledMMAINS3_8MMA_AtomIJNS3_30SM80_16x8x16_F32BF16BF16F32_TNEEEENS3_6LayoutINS4_IJNS5_ILi2EEENS5_ILi4EEENS5_ILi1EEEEEENS4_IJSJ_SH_NS5_ILi0EEEEEEEENS4_IJNS5_ILi32EEESO_NS5_ILi16EEEEEEEELb0EEEEEvNT_6ParamsE,"",@"SHT_CUDA_INFO"
	.sectionflags	@""
	.align	4


	//----- nvinfo : EIATTR_CUDA_API_VERSION
	.align		4
        /*0000*/ 	.byte	0x04, 0x37
        /*0002*/ 	.short	(.L_920 - .L_919)
.L_919:
        /*0004*/ 	.word	0x00000082


	//----- nvinfo : EIATTR_KPARAM_INFO
	.align		4
.L_920:
        /*0008*/ 	.byte	0x04, 0x17
        /*000a*/ 	.short	(.L_922 - .L_921)
.L_921:
        /*000c*/ 	.word	0x00000000
        /*0010*/ 	.short	0x0000
        /*0012*/ 	.short	0x0000
        /*0014*/ 	.byte	0x00, 0xf0, 0xc1, 0x01


	//----- nvinfo : EIATTR_SPARSE_MMA_MASK
	.align		4
.L_922:
        /*0018*/ 	.byte	0x03, 0x50
        /*001a*/ 	.short	0x0000


	//----- nvinfo : EIATTR_MAXREG_COUNT
	.align		4
        /*001c*/ 	.byte	0x03, 0x1b
        /*001e*/ 	.short	0x0080


	//----- nvinfo : EIATTR_NUM_BARRIERS
	.align		4
        /*0020*/ 	.byte	0x02, 0x4c
        /*0022*/ 	.byte	0x01
	.zero		1


	//----- nvinfo : EIATTR_MERCURY_ISA_VERSION
	.align		4
        /*0024*/ 	.byte	0x03, 0x5f
        /*0026*/ 	.short	0x0101


	//----- nvinfo : EIATTR_VRC_CTA_INIT_COUNT
	.align		4
        /*0028*/ 	.byte	0x02, 0x4a
	.zero		1
	.zero		1


	//----- nvinfo : EIATTR_EXIT_INSTR_OFFSETS
	.align		4
        /*002c*/ 	.byte	0x04, 0x1c
        /*002e*/ 	.short	(.L_924 - .L_923)


	//   ....[0]....
.L_923:
        /*0030*/ 	.word	0x00000280


	//   ....[1]....
        /*0034*/ 	.word	0x00000ae0


	//   ....[2]....
        /*0038*/ 	.word	0x00000cc0


	//   ....[3]....
        /*003c*/ 	.word	0x00000cf0


	//----- nvinfo : EIATTR_MAX_THREADS
	.align		4
.L_924:
        /*0040*/ 	.byte	0x04, 0x05
        /*0042*/ 	.short	(.L_926 - .L_925)
.L_925:
        /*0044*/ 	.word	0x00000100
        /*0048*/ 	.word	0x00000001
        /*004c*/ 	.word	0x00000001


	//----- nvinfo : EIATTR_CBANK_PARAM_SIZE
	.align		4
.L_926:
        /*0050*/ 	.byte	0x03, 0x19
        /*0052*/ 	.short	0x0070


	//----- nvinfo : EIATTR_PARAM_CBANK
	.align		4
        /*0054*/ 	.byte	0x04, 0x0a
        /*0056*/ 	.short	(.L_928 - .L_927)
	.align		4
.L_927:
        /*0058*/ 	.word	index@(.nv.constant0._ZN7cutlass13device_kernelIN5flash32FlashAttnBwdPostprocessConvertdQIN4cute5tupleIJNS3_1CILi64EEENS5_ILi96EEEEEENS_10bfloat16_tEfNS_4arch4Sm80ELi256ENS3_8TiledMMAINS3_8MMA_AtomIJNS3_30SM80_16x8x16_F32BF16BF16F32_TNEEEENS3_6LayoutINS4_IJNS5_ILi2EEENS5_ILi4EEENS5_ILi1EEEEEENS4_IJSJ_SH_NS5_ILi0EEEEEEEENS4_IJNS5_ILi32EEESO_NS5_ILi16EEEEEEEELb0EEEEEvNT_6ParamsE)
        /*005c*/ 	.short	0x0380
        /*005e*/ 	.short	0x0070


	//----- nvinfo : EIATTR_SW_WAR
	.align		4
.L_928:
        /*0060*/ 	.byte	0x04, 0x36
        /*0062*/ 	.short	(.L_930 - .L_929)
.L_929:
        /*0064*/ 	.word	0x00000008
.L_930:


//--------------------- .nv.info._ZN7cutlass13device_kernelIN5flash19enable_sm80_to_sm89INS1_16FlashAttnBwdSm80INS1_25CollectiveMainloopBwdSm80ILi2ELi2EN4cute5tupleIJNS5_1CILi64EEENS7_ILi128EEENS7_ILi96EEEEEENS_10bfloat16_tEfNS_4arch4Sm80ELb1ELb0ELb1ELb1ELb1ELb0ELb0ELb0ELi2ELi2ELi4ELi2ELb0EEENS1_24CollectiveEpilogueBwdGQAISB_fSE_Li256ELb1ELb1EEENS1_25SingleTileBwdLPTSchedulerILb1ELi128ELb1EEEEEEEEEvNT_6ParamsE --------------------------
	.section	.nv.info._ZN7cutlass13device_kernelIN5flash19enable_sm80_to_sm89INS1_16FlashAttnBwdSm80INS1_25CollectiveMainloopBwdSm80ILi2ELi2EN4cute5tupleIJNS5_1CILi64EEENS7_ILi128EEENS7_ILi96EEEEEENS_10bfloat16_tEfNS_4arch4Sm80ELb1ELb0ELb1ELb1ELb1ELb0ELb0ELb0ELi2ELi2ELi4ELi2ELb0EEENS1_24CollectiveEpilogueBwdGQAISB_fSE_Li256ELb1ELb1EEENS1_25SingleTileBwdLPTSchedulerILb1ELi128ELb1EEEEEEEEEvNT_6ParamsE,"",@"SHT_CUDA_INFO"
	.sectionflags	@""
	.align	4


	//----- nvinfo : EIATTR_CUDA_API_VERSION
	.align		4
        /*0000*/ 	.byte	0x04, 0x37
        /*0002*/ 	.short	(.L_932 - .L_931)
.L_931:
        /*0004*/ 	.word	0x00000082


	//----- nvinfo : EIATTR_KPARAM_INFO
	.align		4
.L_932:
        /*0008*/ 	.byte	0x04, 0x17
        /*000a*/ 	.short	(.L_934 - .L_933)
.L_933:
        /*000c*/ 	.word	0x00000000
        /*0010*/ 	.short	0x0000
        /*0012*/ 	.short	0x0000
        /*0014*/ 	.byte	0x00, 0xf0, 0x41, 0x0a


	//----- nvinfo : EIATTR_SPARSE_MMA_MASK
	.align		4
.L_934:
        /*0018*/ 	.byte	0x03, 0x50
        /*001a*/ 	.short	0x0000


	//----- nvinfo : EIATTR_MAXREG_COUNT
	.align		4
        /*001c*/ 	.byte	0x03, 0x1b
        /*001e*/ 	.short	0x00ff


	//----- nvinfo : EIATTR_MERCURY_ISA_VERSION
	.align		4
        /*0020*/ 	.byte	0x03, 0x5f
        /*0022*/ 	.short	0x0101


	//----- nvinfo : EIATTR_VRC_CTA_INIT_COUNT
	.align		4
        /*0024*/ 	.byte	0x02, 0x4a
	.zero		1
	.zero		1


	//----- nvinfo : EIATTR_EXIT_INSTR_OFFSETS
	.align		4
        /*0028*/ 	.byte	0x04, 0x1c
        /*002a*/ 	.short	(.L_936 - .L_935)


	//   ....[0]....
.L_935:
        /*002c*/ 	.word	0x00000010


	//----- nvinfo : EIATTR_MAX_THREADS
	.align		4
.L_936:
        /*0030*/ 	.byte	0x04, 0x05
        /*0032*/ 	.short	(.L_938 - .L_937)
.L_937:
        /*0034*/ 	.word	0x00000100
        /*0038*/ 	.word	0x00000001
        /*003c*/ 	.word	0x00000001


	//----- nvinfo : EIATTR_CBANK_PARAM_SIZE
	.align		4
.L_938:
        /*0040*/ 	.byte	0x03, 0x19
        /*0042*/ 	.short	0x0290


	//----- nvinfo : EIATTR_PARAM_CBANK
	.align		4
        /*0044*/ 	.byte	0x04, 0x0a
        /*0046*/ 	.short	(.L_940 - .L_939)
	.align		4
.L_939:
        /*0048*/ 	.word	index@(.nv.constant0._ZN7cutlass13device_kernelIN5flash19enable_sm80_to_sm89INS1_16FlashAttnBwdSm80INS1_25CollectiveMainloopBwdSm80ILi2ELi2EN4cute5tupleIJNS5_1CILi64EEENS7_ILi128EEENS7_ILi96EEEEEENS_10bfloat16_tEfNS_4arch4Sm80ELb1ELb0ELb1ELb1ELb1ELb0ELb0ELb0ELi2ELi2ELi4ELi2ELb0EEENS1_24CollectiveEpilogueBwdGQAISB_fSE_Li256ELb1ELb1EEENS1_25SingleTileBwdLPTSchedulerILb1ELi128ELb1EEEEEEEEEvNT_6ParamsE)
        /*004c*/ 	.short	0x0380
        /*004e*/ 	.short	0x0290


	//----- nvinfo : EIATTR_SW_WAR
	.align		4
.L_940:
        /*0050*/ 	.byte	0x04, 0x36
        /*0052*/ 	.short	(.L_942 - .L_941)
.L_941:
        /*0054*/ 	.word	0x00000008
.L_942:


//--------------------- .nv.info._ZN7cutlass13device_kernelIN5flash22FlashAttnBwdPreprocessIN4cute5tupleIJNS3_1CILi64EEENS5_ILi96EEEEEENS_10bfloat16_tEfNS_4arch4Sm80ELb1ELb1EEEEEvNT_6ParamsE --------------------------
	.section	.nv.info._ZN7cutlass13device_kernelIN5flash22FlashAttnBwdPreprocessIN4cute5tupleIJNS3_1CILi64EEENS5_ILi96EEEEEENS_10bfloat16_tEfNS_4arch4Sm80ELb1ELb1EEEEEvNT_6ParamsE,"",@"SHT_CUDA_INFO"
	.sectionflags	@""
	.align	4


	//----- nvinfo : EIATTR_CUDA_API_VERSION
	.align		4
        /*0000*/ 	.byte	0x04, 0x37
        /*0002*/ 	.short	(.L_944 - .L_943)
.L_943:
        /*0004*/ 	.word	0x00000082


	//----- nvinfo : EIATTR_KPARAM_INFO
	.align		4
.L_944:
        /*0008*/ 	.byte	0x04, 0x17
        /*000a*/ 	.short	(.L_946 - .L_945)
.L_945:
        /*000c*/ 	.word	0x00000000
        /*0010*/ 	.short	0x0000
        /*0012*/ 	.short	0x0000
        /*0014*/ 	.byte	0x00, 0xf0, 0xc1, 0x03


	//----- nvinfo : EIATTR_SPARSE_MMA_MASK
	.align		4
.L_946:
        /*0018*/ 	.byte	0x03, 0x50
        /*001a*/ 	.short	0x0000


	//----- nvinfo : EIATTR_MAXREG_COUNT
	.align		4
        /*001c*/ 	.byte	0x03, 0x1b
        /*001e*/ 	.short	0x0080


	//----- nvinfo : EIATTR_MERCURY_ISA_VERSION
	.align		4
        /*0020*/ 	.byte	0x03, 0x5f
        /*0022*/ 	.short	0x0101


	//----- nvinfo : EIATTR_COOP_GROUP_MASK_REGIDS
	.align		4
        /*0024*/ 	.byte	0x04, 0x29
        /*0026*/ 	.short	(.L_948 - .L_947)


	//   ....[0]....
.L_947:
        /*0028*/ 	.word	0xffffffff


	//   ....[1]....
        /*002c*/ 	.word	0xffffffff


	//----- nvinfo : EIATTR_COOP_GROUP_INSTR_OFFSETS
	.align		4
.L_948:
        /*0030*/ 	.byte	0x04, 0x28
        /*0032*/ 	.short	(.L_950 - .L_949)


	//   ....[0]....
.L_949:
        /*0034*/ 	.word	0x00000d30


	//   ....[1]....
        /*0038*/ 	.word	0x00000df0


	//----- nvinfo : EIATTR_VRC_CTA_INIT_COUNT
	.align		4
.L_950:
        /*003c*/ 	.byte	0x02, 0x4a
	.zero		1
	.zero		1


	//----- nvinfo : EIATTR_EXIT_INSTR_OFFSETS
	.align		4
        /*0040*/ 	.byte	0x04, 0x1c
        /*0042*/ 	.short	(.L_952 - .L_951)


	//   ....[0]....
.L_951:
        /*0044*/ 	.word	0x00000280


	//   ....[1]....
        /*0048*/ 	.word	0x00001170


	//   ....[2]....
        /*004c*/ 	.word	0x000011f0


	//----- nvinfo : EIATTR_MAX_THREADS
	.align		4
.L_952:
        /*0050*/ 	.byte	0x04, 0x05
        /*0052*/ 	.short	(.L_954 - .L_953)
.L_953:
        /*0054*/ 	.word	0x00000100
        /*0058*/ 	.word	0x00000001
        /*005c*/ 	.word	0x00000001


	//----- nvinfo : EIATTR_CRS_STACK_SIZE
	.align		4
.L_954:
        /*0060*/ 	.byte	0x04, 0x1e
        /*0062*/ 	.short	(.L_956 - .L_955)
.L_955:
        /*0064*/ 	.word	0x00000000


	//----- nvinfo : EIATTR_CBANK_PARAM_SIZE
	.align		4
.L_956:
        /*0068*/ 	.byte	0x03, 0x19
        /*006a*/ 	.short	0x00f0


	//----- nvinfo : EIATTR_PARAM_CBANK
	.align		4
        /*006c*/ 	.byte	0x04, 0x0a
        /*006e*/ 	.short	(.L_958 - .L_957)
	.align		4
.L_957:
        /*0070*/ 	.word	index@(.nv.constant0._ZN7cutlass13device_kernelIN5flash22FlashAttnBwdPreprocessIN4cute5tupleIJNS3_1CILi64EEENS5_ILi96EEEEEENS_10bfloat16_tEfNS_4arch4Sm80ELb1ELb1EEEEEvNT_6ParamsE)
        /*0074*/ 	.short	0x0380
        /*0076*/ 	.short	0x00f0


	//----- nvinfo : EIATTR_SW_WAR
	.align		4
.L_958:
        /*0078*/ 	.byte	0x04, 0x36
        /*007a*/ 	.short	(.L_960 - .L_959)
.L_959:
        /*007c*/ 	.word	0x00000008
.L_960:


//--------------------- .nv.callgraph             --------------------------
	.section	.nv.callgraph,"",@"SHT_CUDA_CALLGRAPH"
	.align	4
	.sectionentsize	8
	.align		4
        /*0000*/ 	.word	0x00000000
	.align		4
        /*0004*/ 	.word	0xffffffff
	.align		4
        /*0008*/ 	.word	0x00000000
	.align		4
        /*000c*/ 	.word	0xfffffffe
	.align		4
        /*0010*/ 	.word	0x00000000
	.align		4
        /*0014*/ 	.word	0xfffffffd
	.align		4
        /*0018*/ 	.word	0x00000000
	.align		4
        /*001c*/ 	.word	0xfffffffc


//--------------------- .nv.constant4             --------------------------
	.section	.nv.constant4,"a",@progbits
	.align	8
	.align		8
.nv.constant4:
        /*0000*/ 	.dword	_ZN73_INTERNAL_7cad860e_37_flash_bwd_hdim96_bf16_softcap_sm80_cu_744032ad_28404cuda3std3__45__cpo5beginE
	.align		8
        /*0008*/ 	.dword	_ZN73_INTERNAL_7cad860e_37_flash_bwd_hdim96_bf16_softcap_sm80_cu_744032ad_28404cuda3std3__45__cpo3endE
	.align		8
        /*0010*/ 	.dword	_ZN73_INTERNAL_7cad860e_37_flash_bwd_hdim96_bf16_softcap_sm80_cu_744032ad_28404cuda3std3__45__cpo6cbeginE
	.align		8
        /*0018*/ 	.dword	_ZN73_INTERNAL_7cad860e_37_flash_bwd_hdim96_bf16_softcap_sm80_cu_744032ad_28404cuda3std3__45__cpo4cendE
	.align		8
        /*0020*/ 	.dword	_ZN73_INTERNAL_7cad860e_37_flash_bwd_hdim96_bf16_softcap_sm80_cu_744032ad_28404cuda3std3__475_GLOBAL__N__7cad860e_37_flash_bwd_hdim96_bf16_softcap_sm80_cu_744032ad_28406ignoreE
	.align		8
        /*0028*/ 	.dword	_ZN73_INTERNAL_7cad860e_37_flash_bwd_hdim96_bf16_softcap_sm80_cu_744032ad_28404cuda3std3__419piecewise_constructE
	.align		8
        /*0030*/ 	.dword	_ZN73_INTERNAL_7cad860e_37_flash_bwd_hdim96_bf16_softcap_sm80_cu_744032ad_28404cuda3std3__48in_placeE
	.align		8
        /*0038*/ 	.dword	_ZN73_INTERNAL_7cad860e_37_flash_bwd_hdim96_bf16_softcap_sm80_cu_744032ad_28404cuda3std6ranges3__45__cpo4swapE
	.align		8
        /*0040*/ 	.dword	_ZN73_INTERNAL_7cad860e_37_flash_bwd_hdim96_bf16_softcap_sm80_cu_744032ad_28404cuda3std6ranges3__45__cpo9iter_moveE
	.align		8
        /*0048*/ 	.dword	_ZN73_INTERNAL_7cad860e_37_flash_bwd_hdim96_bf16_softcap_sm80_cu_744032ad_28404cute7productE
	.align		8
        /*0050*/ 	.dword	_ZN73_INTERNAL_7cad860e_37_flash_bwd_hdim96_bf16_softcap_sm80_cu_744032ad_28404cute1_E


//--------------------- .text._ZN7cutlass13device_kernelIN5flash19enable_sm80_to_sm89INS1_16FlashAttnBwdSm80INS1_25CollectiveMainloopBwdSm80ILi2ELi1EN4cute5tupleIJNS5_1CILi64EEENS7_ILi128EEENS7_ILi96EEEEEENS_10bfloat16_tEfNS_4arch4Sm80ELb0ELb0ELb1ELb0ELb0ELb0ELb0ELb0ELi2ELi2ELi4ELi2ELb1EEENS1_21CollectiveEpilogueBwdISB_SC_SE_Li256ELb0ELb0ELi2EEENS1_19SingleTileSchedulerILb0ELb0ELb0ELi128EEEEEEEEEvNT_6ParamsE --------------------------
	.section	.text._ZN7cutlass13device_kernelIN5flash19enable_sm80_to_sm89INS1_16FlashAttnBwdSm80INS1_25CollectiveMainloopBwdSm80ILi2ELi1EN4cute5tupleIJNS5_1CILi64EEENS7_ILi128EEENS7_ILi96EEEEEENS_10bfloat16_tEfNS_4arch4Sm80ELb0ELb0ELb1ELb0ELb0ELb0ELb0ELb0ELi2ELi2ELi4ELi2ELb1EEENS1_21CollectiveEpilogueBwdISB_SC_SE_Li256ELb0ELb0ELi2EEENS1_19SingleTileSchedulerILb0ELb0ELb0ELi128EEEEEEEEEvNT_6ParamsE,"ax",@progbits
	.align	128
.text._ZN7cutlass13device_kernelIN5flash19enable_sm80_to_sm89INS1_16FlashAttnBwdSm80INS1_25CollectiveMainloopBwdSm80ILi2ELi1EN4cute5tupleIJNS5_1CILi64EEENS7_ILi128EEENS7_ILi96EEEEEENS_10bfloat16_tEfNS_4arch4Sm80ELb0ELb0ELb1ELb0ELb0ELb0ELb0ELb0ELi2ELi2ELi4ELi2ELb1EEENS1_21CollectiveEpilogueBwdISB_SC_SE_Li256ELb0ELb0ELi2EEENS1_19SingleTileSchedulerILb0ELb0ELb0ELi128EEEEEEEEEvNT_6ParamsE:
        .type           _ZN7cutlass13device_kernelIN5flash19enable_sm80_to_sm89INS1_16FlashAttnBwdSm80INS1_25CollectiveMainloopBwdSm80ILi2ELi1EN4cute5tupleIJNS5_1CILi64EEENS7_ILi128EEENS7_ILi96EEEEEENS_10bfloat16_tEfNS_4arch4Sm80ELb0ELb0ELb1ELb0ELb0ELb0ELb0ELb0ELi2ELi2ELi4ELi2ELb1EEENS1_21CollectiveEpilogueBwdISB_SC_SE_Li256ELb0ELb0ELi2EEENS1_19SingleTileSchedulerILb0ELb0ELb0ELi128EEEEEEEEEvNT_6ParamsE,@function
        .size           _ZN7cutlass13device_kernelIN5flash19enable_sm80_to_sm89INS1_16FlashAttnBwdSm80INS1_25CollectiveMainloopBwdSm80ILi2ELi1EN4cute5tupleIJNS5_1CILi64EEENS7_ILi128EEENS7_ILi96EEEEEENS_10bfloat16_tEfNS_4arch4Sm80ELb0ELb0ELb1ELb0ELb0ELb0ELb0ELb0ELi2ELi2ELi4ELi2ELb1EEENS1_21CollectiveEpilogueBwdISB_SC_SE_Li256ELb0ELb0ELi2EEENS1_19SingleTileSchedulerILb0ELb0ELb0ELi128EEEEEEEEEvNT_6ParamsE,(.L_x_82 - _ZN7cutlass13device_kernelIN5flash19enable_sm80_to_sm89INS1_16FlashAttnBwdSm80INS1_25CollectiveMainloopBwdSm80ILi2ELi1EN4cute5tupleIJNS5_1CILi64EEENS7_ILi128EEENS7_ILi96EEEEEENS_10bfloat16_tEfNS_4arch4Sm80ELb0ELb0ELb1ELb0ELb0ELb0ELb0ELb0ELi2ELi2ELi4ELi2ELb1EEENS1_21CollectiveEpilogueBwdISB_SC_SE_Li256ELb0ELb0ELi2EEENS1_19SingleTileSchedulerILb0ELb0ELb0ELi128EEEEEEEEEvNT_6ParamsE)
        .other          _ZN7cutlass13device_kernelIN5flash19enable_sm80_to_sm89INS1_16FlashAttnBwdSm80INS1_25CollectiveMainloopBwdSm80ILi2ELi1EN4cute5tupleIJNS5_1CILi64EEENS7_ILi128EEENS7_ILi96EEEEEENS_10bfloat16_tEfNS_4arch4Sm80ELb0ELb0ELb1ELb0ELb0ELb0ELb0ELb0ELi2ELi2ELi4ELi2ELb1EEENS1_21CollectiveEpilogueBwdISB_SC_SE_Li256ELb0ELb0ELi2EEENS1_19SingleTileSchedulerILb0ELb0ELb0ELi128EEEEEEEEEvNT_6ParamsE,@"STO_CUDA_ENTRY STV_DEFAULT"
_ZN7cutlass13device_kernelIN5flash19enable_sm80_to_sm89INS1_16FlashAttnBwdSm80INS1_25CollectiveMainloopBwdSm80ILi2ELi1EN4cute5tupleIJNS5_1CILi64EEENS7_ILi128EEENS7_ILi96EEEEEENS_10bfloat16_tEfNS_4arch4Sm80ELb0ELb0ELb1ELb0ELb0ELb0ELb0ELb0ELi2ELi2ELi4ELi2ELb1EEENS1_21CollectiveEpilogueBwdISB_SC_SE_Li256ELb0ELb0ELi2EEENS1_19SingleTileSchedulerILb0ELb0ELb0ELi128EEEEEEEEEvNT_6ParamsE:
[----:B------:R-:W-:Y:S01]  /*0000*/  LDC R1, c[0x0][0x37c] ;  /* 0x0000df00ff017b82 */ /* 0x000fe20000000800 */
[----:B------:R-:W-:Y:S05]  /*0010*/  EXIT ;  /* 0x000000000000794d */ /* 0x000fea0003800000 */
.L_x_0:
[----:B------:R-:W-:-:S00]  /*0020*/  BRA `(.L_x_0) ;  /* 0xfffffffc00fc7947 */ /* 0x000fc0000383ffff */
[----:B------:R-:W-:-:S00]  /*0030*/  NOP ;  /* 0x0000000000007918 */ /* 0x000fc00000000000 */
        /* <DEDUP_REMOVED lines=12> */
.L_x_82:


//--------------------- .text._ZN7cutlass13device_kernelIN5flash19enable_sm80_to_sm89INS1_16FlashAttnBwdSm80INS1_25CollectiveMainloopBwdSm80ILi2ELi1EN4cute5tupleIJNS5_1CILi64EEENS7_ILi128EEENS7_ILi96EEEEEENS_10bfloat16_tEfNS_4arch4Sm80ELb0ELb0ELb1ELb0ELb1ELb0ELb0ELb0ELi2ELi2ELi4ELi2ELb1EEENS1_21CollectiveEpilogueBwdISB_SC_SE_Li256ELb0ELb0ELi2EEENS1_19SingleTileSchedulerILb0ELb0ELb0ELi128EEEEEEEEEvNT_6ParamsE --------------------------
	.section	.text._ZN7cutlass13device_kernelIN5flash19enable_sm80_to_sm89INS1_16FlashAttnBwdSm80INS1_25CollectiveMainloopBwdSm80ILi2ELi1EN4cute5tupleIJNS5_1CILi64EEENS7_ILi128EEENS7_ILi96EEEEEENS_10bfloat16_tEfNS_4arch4Sm80ELb0ELb0ELb1ELb0ELb1ELb0ELb0ELb0ELi2ELi2ELi4ELi2ELb1EEENS1_21CollectiveEpilogueBwdISB_SC_SE_Li256ELb0ELb0ELi2EEENS1_19SingleTileSchedulerILb0ELb0ELb0ELi128EEEEEEEEEvNT_6ParamsE,"ax",@progbits
	.align	128
.text._ZN7cutlass13device_kernelIN5flash19enable_sm80_to_sm89INS1_16FlashAttnBwdSm80INS1_25CollectiveMainloopBwdSm80ILi2ELi1EN4cute5tupleIJNS5_1CILi64EEENS7_ILi128EEENS7_ILi96EEEEEENS_10bfloat16_tEfNS_4arch4Sm80ELb0ELb0ELb1ELb0ELb1ELb0ELb0ELb0ELi2ELi2ELi4ELi2ELb1EEENS1_21CollectiveEpilogueBwdISB_SC_SE_Li256ELb0ELb0ELi2EEENS1_19SingleTileSchedulerILb0ELb0ELb0ELi128EEEEEEEEEvNT_6ParamsE:
        .type           _ZN7cutlass13device_kernelIN5flash19enable_sm80_to_sm89INS1_16FlashAttnBwdSm80INS1_25CollectiveMainloopBwdSm80ILi2ELi1EN4cute5tupleIJNS5_1CILi64EEENS7_ILi128EEENS7_ILi96EEEEEENS_10bfloat16_tEfNS_4arch4Sm80ELb0ELb0ELb1ELb0ELb1ELb0ELb0ELb0ELi2ELi2ELi4ELi2ELb1EEENS1_21CollectiveEpilogueBwdISB_SC_SE_Li256ELb0ELb0ELi2EEENS1_19SingleTileSchedulerILb0ELb0ELb0ELi128EEEEEEEEEvNT_6ParamsE,@function
        .size           _ZN7cutlass13device_kernelIN5flash19enable_sm80_to_sm89INS1_16FlashAttnBwdSm80INS1_25CollectiveMainloopBwdSm80ILi2ELi1EN4cute5tupleIJNS5_1CILi64EEENS7_ILi128EEENS7_ILi96EEEEEENS_10bfloat16_tEfNS_4arch4Sm80ELb0ELb0ELb1ELb0ELb1ELb0ELb0ELb0ELi2ELi2ELi4ELi2ELb1EEENS1_21CollectiveEpilogueBwdISB_SC_SE_Li256ELb0ELb0ELi2EEENS1_19SingleTileSchedulerILb0ELb0ELb0ELi128EEEEEEEEEvNT_6ParamsE,(.L_x_83 - _ZN7cutlass13device_kernelIN5flash19enable_sm80_to_sm89INS1_16FlashAttnBwdSm80INS1_25CollectiveMainloopBwdSm80ILi2ELi1EN4cute5tupleIJNS5_1CILi64EEENS7_ILi128EEENS7_ILi96EEEEEENS_10bfloat16_tEfNS_4arch4Sm80ELb0ELb0ELb1ELb0ELb1ELb0ELb0ELb0ELi2ELi2ELi4ELi2ELb1EEENS1_21CollectiveEpilogueBwdISB_SC_SE_Li256ELb0ELb0ELi2EEENS1_19SingleTileSchedulerILb0ELb0ELb0ELi128EEEEEEEEEvNT_6ParamsE)
        .other          _ZN7cutlass13device_kernelIN5flash19enable_sm80_to_sm89INS1_16FlashAttnBwdSm80INS1_25CollectiveMainloopBwdSm80ILi2ELi1EN4cute5tupleIJNS5_1CILi64EEENS7_ILi128EEENS7_ILi96EEEEEENS_10bfloat16_tEfNS_4arch4Sm80ELb0ELb0ELb1ELb0ELb1ELb0ELb0ELb0ELi2ELi2ELi4ELi2ELb1EEENS1_21CollectiveEpilogueBwdISB_SC_SE_Li256ELb0ELb0ELi2EEENS1_19SingleTileSchedulerILb0ELb0ELb0ELi128EEEEEEEEEvNT_6ParamsE,@"STO_CUDA_ENTRY STV_DEFAULT"
_ZN7cutlass13device_kernelIN5flash19enable_sm80_to_sm89INS1_16FlashAttnBwdSm80INS1_25CollectiveMainloopBwdSm80ILi2ELi1EN4cute5tupleIJNS5_1CILi64EEENS7_ILi128EEENS7_ILi96EEEEEENS_10bfloat16_tEfNS_4arch4Sm80ELb0ELb0ELb1ELb0ELb1ELb0ELb0ELb0ELi2ELi2ELi4ELi2ELb1EEENS1_21CollectiveEpilogueBwdISB_SC_SE_Li256ELb0ELb0ELi2EEENS1_19SingleTileSchedulerILb0ELb0ELb0ELi128EEEEEEEEEvNT_6ParamsE:
[----:B------:R-:W-:Y:S01]  /*0000*/  LDC R1, c[0x0][0x37c] ;  /* 0x0000df00ff017b82 */ /* 0x000fe20000000800 */
[----:B------:R-:W-:Y:S05]  /*0010*/  EXIT ;  /* 0x000000000000794d */ /* 0x000fea0003800000 */
.L_x_1:
        /* <DEDUP_REMOVED lines=14> */
.L_x_83:


//--------------------- .text._ZN7cutlass13device_kernelIN5flash19enable_sm80_to_sm89INS1_16FlashAttnBwdSm80INS1_25CollectiveMainloopBwdSm80ILi2ELi1EN4cute5tupleIJNS5_1CILi64EEENS7_ILi128EEENS7_ILi96EEEEEENS_10bfloat16_tEfNS_4arch4Sm80ELb0ELb0ELb1ELb0ELb0ELb0ELb0ELb0ELi2ELi2ELi4ELi2ELb1EEENS1_24CollectiveEpilogueBwdGQAISB_fSE_Li256ELb0ELb0EEENS1_19SingleTileSchedulerILb0ELb0ELb0ELi128EEEEEEEEEvNT_6ParamsE --------------------------
	.section	.text._ZN7cutlass13device_kernelIN5flash19enable_sm80_to_sm89INS1_16FlashAttnBwdSm80INS1_25CollectiveMainloopBwdSm80ILi2ELi1EN4cute5tupleIJNS5_1CILi64EEENS7_ILi128EEENS7_ILi96EEEEEENS_10bfloat16_tEfNS_4arch4Sm80ELb0ELb0ELb1ELb0ELb0ELb0ELb0ELb0ELi2ELi2ELi4ELi2ELb1EEENS1_24CollectiveEpilogueBwdGQAISB_fSE_Li256ELb0ELb0EEENS1_19SingleTileSchedulerILb0ELb0ELb0ELi128EEEEEEEEEvNT_6ParamsE,"ax",@progbits
	.align	128
.text._ZN7cutlass13device_kernelIN5flash19enable_sm80_to_sm89INS1_16FlashAttnBwdSm80INS1_25CollectiveMainloopBwdSm80ILi2ELi1EN4cute5tupleIJNS5_1CILi64EEENS7_ILi128EEENS7_ILi96EEEEEENS_10bfloat16_tEfNS_4arch4Sm80ELb0ELb0ELb1ELb0ELb0ELb0ELb0ELb0ELi2ELi2ELi4ELi2ELb1EEENS1_24CollectiveEpilogueBwdGQAISB_fSE_Li256ELb0ELb0EEENS1_19SingleTileSchedulerILb0ELb0ELb0ELi128EEEEEEEEEvNT_6ParamsE:
        .type           _ZN7cutlass13device_kernelIN5flash19enable_sm80_to_sm89INS1_16FlashAttnBwdSm80INS1_25CollectiveMainloopBwdSm80ILi2ELi1EN4cute5tupleIJNS5_1CILi64EEENS7_ILi128EEENS7_ILi96EEEEEENS_10bfloat16_tEfNS_4arch4Sm80ELb0ELb0ELb1ELb0ELb0ELb0ELb0ELb0ELi2ELi2ELi4ELi2ELb1EEENS1_24CollectiveEpilogueBwdGQAISB_fSE_Li256ELb0ELb0EEENS1_19SingleTileSchedulerILb0ELb0ELb0ELi128EEEEEEEEEvNT_6ParamsE,@function
        .size           _ZN7cutlass13device_kernelIN5flash19enable_sm80_to_sm89INS1_16FlashAttnBwdSm80INS1_25CollectiveMainloopBwdSm80ILi2ELi1EN4cute5tupleIJNS5_1CILi64EEENS7_ILi128EEENS7_ILi96EEEEEENS_10bfloat16_tEfNS_4arch4Sm80ELb0ELb0ELb1ELb0ELb0ELb0ELb0ELb0ELi2ELi2ELi4ELi2ELb1EEENS1_24CollectiveEpilogueBwdGQAISB_fSE_Li256ELb0ELb0EEENS1_19SingleTileSchedulerILb0ELb0ELb0ELi128EEEEEEEEEvNT_6ParamsE,(.L_x_84 - _ZN7cutlass13device_kernelIN5flash19enable_sm80_to_sm89INS1_16FlashAttnBwdSm80INS1_25CollectiveMainloopBwdSm80ILi2ELi1EN4cute5tupleIJNS5_1CILi64EEENS7_ILi128EEENS7_ILi96EEEEEENS_10bfloat16_tEfNS_4arch4Sm80ELb0ELb0ELb1ELb0ELb0ELb0ELb0ELb0ELi2ELi2ELi4ELi2ELb1EEENS1_24CollectiveEpilogueBwdGQAISB_fSE_Li256ELb0ELb0EEENS1_19SingleTileSchedulerILb0ELb0ELb0ELi128EEEEEEEEEvNT_6ParamsE)
        .other          _ZN7cutlass13device_kernelIN5flash19enable_sm80_to_sm89INS1_16FlashAttnBwdSm80INS1_25CollectiveMainloopBwdSm80ILi2ELi1EN4cute5tupleIJNS5_1CILi64EEENS7_ILi128EEENS7_ILi96EEEEEENS_10bfloat16_tEfNS_4arch4Sm80ELb0ELb0ELb1ELb0ELb0ELb0ELb0ELb0ELi2ELi2ELi4ELi2ELb1EEENS1_24CollectiveEpilogueBwdGQAISB_fSE_Li256ELb0ELb0EEENS1_19SingleTileSchedulerILb0ELb0ELb0ELi128EEEEEEEEEvNT_6ParamsE,@"STO_CUDA_ENTRY STV_DEFAULT"
_ZN7cutlass13device_kernelIN5flash19enable_sm80_to_sm89INS1_16FlashAttnBwdSm80INS1_25CollectiveMainloopBwdSm80ILi2ELi1EN4cute5tupleIJNS5_1CILi64EEENS7_ILi128EEENS7_ILi96EEEEEENS_10bfloat16_tEfNS_4arch4Sm80ELb0ELb0ELb1ELb0ELb0ELb0ELb0ELb0ELi2ELi2ELi4ELi2ELb1EEENS1_24CollectiveEpilogueBwdGQAISB_fSE_Li256ELb0ELb0EEENS1_19SingleTileSchedulerILb0ELb0ELb0ELi128EEEEEEEEEvNT_6ParamsE:
[----:B------:R-:W-:Y:S01]  /*0000*/  LDC R1, c[0x0][0x37c] ;  /* 0x0000df00ff017b82 */ /* 0x000fe20000000800 */
[----:B------:R-:W-:Y:S05]  /*0010*/  EXIT ;  /* 0x000000000000794d */ /* 0x000fea0003800000 */
.L_x_2:
        /* <DEDUP_REMOVED lines=14> */
.L_x_84:


//--------------------- .text._ZN7cutlass13device_kernelIN5flash19enable_sm80_to_sm89INS1_16FlashAttnBwdSm80INS1_25CollectiveMainloopBwdSm80ILi2ELi1EN4cute5tupleIJNS5_1CILi64EEENS7_ILi128EEENS7_ILi96EEEEEENS_10bfloat16_tEfNS_4arch4Sm80ELb0ELb0ELb1ELb0ELb1ELb0ELb0ELb0ELi2ELi2ELi4ELi2ELb1EEENS1_24CollectiveEpilogueBwdGQAISB_fSE_Li256ELb0ELb1EEENS1_19SingleTileSchedulerILb0ELb0ELb0ELi128EEEEEEEEEvNT_6ParamsE --------------------------
	.section	.text._ZN7cutlass13device_kernelIN5flash19enable_sm80_to_sm89INS1_16FlashAttnBwdSm80INS1_25CollectiveMainloopBwdSm80ILi2ELi1EN4cute5tupleIJNS5_1CILi64EEENS7_ILi128EEENS7_ILi96EEEEEENS_10bfloat16_tEfNS_4arch4Sm80ELb0ELb0ELb1ELb0ELb1ELb0ELb0ELb0ELi2ELi2ELi4ELi2ELb1EEENS1_24CollectiveEpilogueBwdGQAISB_fSE_Li256ELb0ELb1EEENS1_19SingleTileSchedulerILb0ELb0ELb0ELi128EEEEEEEEEvNT_6ParamsE,"ax",@progbits
	.align	128
.text._ZN7cutlass13device_kernelIN5flash19enable_sm80_to_sm89INS1_16FlashAttnBwdSm80INS1_25CollectiveMainloopBwdSm80ILi2ELi1EN4cute5tupleIJNS5_1CILi64EEENS7_ILi128EEENS7_ILi96EEEEEENS_10bfloat16_tEfNS_4arch4Sm80ELb0ELb0ELb1ELb0ELb1ELb0ELb0ELb0ELi2ELi2ELi4ELi2ELb1EEENS1_24CollectiveEpilogueBwdGQAISB_fSE_Li256ELb0ELb1EEENS1_19SingleTileSchedulerILb0ELb0ELb0ELi128EEEEEEEEEvNT_6ParamsE:
        .type           _ZN7cutlass13device_kernelIN5flash19enable_sm80_to_sm89INS1_16FlashAttnBwdSm80INS1_25CollectiveMainloopBwdSm80ILi2ELi1EN4cute5tupleIJNS5_1CILi64EEENS7_ILi128EEENS7_ILi96EEEEEENS_10bfloat16_tEfNS_4arch4Sm80ELb0ELb0ELb1ELb0ELb1ELb0ELb0ELb0ELi2ELi2ELi4ELi2ELb1EEENS1_24CollectiveEpilogueBwdGQAISB_fSE_Li256ELb0ELb1EEENS1_19SingleTileSchedulerILb0ELb0ELb0ELi128EEEEEEEEEvNT_6ParamsE,@function
        .size           _ZN7cutlass13device_kernelIN5flash19enable_sm80_to_sm89INS1_16FlashAttnBwdSm80INS1_25CollectiveMainloopBwdSm80ILi2ELi1EN4cute5tupleIJNS5_1CILi64EEENS7_ILi128EEENS7_ILi96EEEEEENS_10bfloat16_tEfNS_4arch4Sm80ELb0ELb0ELb1ELb0ELb1ELb0ELb0ELb0ELi2ELi2ELi4ELi2ELb1EEENS1_24CollectiveEpilogueBwdGQAISB_fSE_Li256ELb0ELb1EEENS1_19SingleTileSchedulerILb0ELb0ELb0ELi128EEEEEEEEEvNT_6ParamsE,(.L_x_85 - _ZN7cutlass13device_kernelIN5flash19enable_sm80_to_sm89INS1_16FlashAttnBwdSm80INS1_25CollectiveMainloopBwdSm80ILi2ELi1EN4cute5tupleIJNS5_1CILi64EEENS7_ILi128EEENS7_ILi96EEEEEENS_10bfloat16_tEfNS_4arch4Sm80ELb0ELb0ELb1ELb0ELb1ELb0ELb0ELb0ELi2ELi2ELi4ELi2ELb1EEENS1_24CollectiveEpilogueBwdGQAISB_fSE_Li256ELb0ELb1EEENS1_19SingleTileSchedulerILb0ELb0ELb0ELi128EEEEEEEEEvNT_6ParamsE)
        .other          _ZN7cutlass13device_kernelIN5flash19enable_sm80_to_sm89INS1_16FlashAttnBwdSm80INS1_25CollectiveMainloopBwdSm80ILi2ELi1EN4cute5tupleIJNS5_1CILi64EEENS7_ILi128EEENS7_ILi96EEEEEENS_10bfloat16_tEfNS_4arch4Sm80ELb0ELb0ELb1ELb0ELb1ELb0ELb0ELb0ELi2ELi2ELi4ELi2ELb1EEENS1_24CollectiveEpilogueBwdGQAISB_fSE_Li256ELb0ELb1EEENS1_19SingleTileSchedulerILb0ELb0ELb0ELi128EEEEEEEEEvNT_6ParamsE,@"STO_CUDA_ENTRY STV_DEFAULT"
_ZN7cutlass13device_kernelIN5flash19enable_sm80_to_sm89INS1_16FlashAttnBwdSm80INS1_25CollectiveMainloopBwdSm80ILi2ELi1EN4cute5tupleIJNS5_1CILi64EEENS7_ILi128EEENS7_ILi96EEEEEENS_10bfloat16_tEfNS_4arch4Sm80ELb0ELb0ELb1ELb0ELb1ELb0ELb0ELb0ELi2ELi2ELi4ELi2ELb1EEENS1_24CollectiveEpilogueBwdGQAISB_fSE_Li256ELb0ELb1EEENS1_19SingleTileSchedulerILb0ELb0ELb0ELi128EEEEEEEEEvNT_6ParamsE:
[----:B------:R-:W-:Y:S01]  /*0000*/  LDC R1, c[0x0][0x37c] ;  /* 0x0000df00ff017b82 */ /* 0x000fe20000000800 */
[----:B------:R-:W-:Y:S05]  /*0010*/  EXIT ;  /* 0x000000000000794d */ /* 0x000fea0003800000 */
.L_x_3:
        /* <DEDUP_REMOVED lines=14> */
.L_x_85:


//--------------------- .text._ZN7cutlass13device_kernelIN5flash19enable_sm80_to_sm89INS1_16FlashAttnBwdSm80INS1_25CollectiveMainloopBwdSm80ILi2ELi1EN4cute5tupleIJNS5_1CILi64EEENS7_ILi128EEENS7_ILi96EEEEEENS_10bfloat16_tEfNS_4arch4Sm80ELb0ELb0ELb1ELb1ELb0ELb0ELb0ELb0ELi2ELi2ELi4ELi2ELb1EEENS1_21CollectiveEpilogueBwdISB_SC_SE_Li256ELb1ELb0ELi2EEENS1_19SingleTileSchedulerILb1ELb0ELb0ELi128EEEEEEEEEvNT_6ParamsE --------------------------
	.section	.text._ZN7cutlass13device_kernelIN5flash19enable_sm80_to_sm89INS1_16FlashAttnBwdSm80INS1_25CollectiveMainloopBwdSm80ILi2ELi1EN4cute5tupleIJNS5_1CILi64EEENS7_ILi128EEENS7_ILi96EEEEEENS_10bfloat16_tEfNS_4arch4Sm80ELb0ELb0ELb1ELb1ELb0ELb0ELb0ELb0ELi2ELi2ELi4ELi2ELb1EEENS1_21CollectiveEpilogueBwdISB_SC_SE_Li256ELb1ELb0ELi2EEENS1_19SingleTileSchedulerILb1ELb0ELb0ELi128EEEEEEEEEvNT_6ParamsE,"ax",@progbits
	.align	128
.text._ZN7cutlass13device_kernelIN5flash19enable_sm80_to_sm89INS1_16FlashAttnBwdSm80INS1_25CollectiveMainloopBwdSm80ILi2ELi1EN4cute5tupleIJNS5_1CILi64EEENS7_ILi128EEENS7_ILi96EEEEEENS_10bfloat16_tEfNS_4arch4Sm80ELb0ELb0ELb1ELb1ELb0ELb0ELb0ELb0ELi2ELi2ELi4ELi2ELb1EEENS1_21CollectiveEpilogueBwdISB_SC_SE_Li256ELb1ELb0ELi2EEENS1_19SingleTileSchedulerILb1ELb0ELb0ELi128EEEEEEEEEvNT_6ParamsE:
        .type           _ZN7cutlass13device_kernelIN5flash19enable_sm80_to_sm89INS1_16FlashAttnBwdSm80INS1_25CollectiveMainloopBwdSm80ILi2ELi1EN4cute5tupleIJNS5_1CILi64EEENS7_ILi128EEENS7_ILi96EEEEEENS_10bfloat16_tEfNS_4arch4Sm80ELb0ELb0ELb1ELb1ELb0ELb0ELb0ELb0ELi2ELi2ELi4ELi2ELb1EEENS1_21CollectiveEpilogueBwdISB_SC_SE_Li256ELb1ELb0ELi2EEENS1_19SingleTileSchedulerILb1ELb0ELb0ELi128EEEEEEEEEvNT_6ParamsE,@function
        .size           _ZN7cutlass13device_kernelIN5flash19enable_sm80_to_sm89INS1_16FlashAttnBwdSm80INS1_25CollectiveMainloopBwdSm80ILi2ELi1EN4cute5tupleIJNS5_1CILi64EEENS7_ILi128EEENS7_ILi96EEEEEENS_10bfloat16_tEfNS_4arch4Sm80ELb0ELb0ELb1ELb1ELb0ELb0ELb0ELb0ELi2ELi2ELi4ELi2ELb1EEENS1_21CollectiveEpilogueBwdISB_SC_SE_Li256ELb1ELb0ELi2EEENS1_19SingleTileSchedulerILb1ELb0ELb0ELi128EEEEEEEEEvNT_6ParamsE,(.L_x_86 - _ZN7cutlass13device_kernelIN5flash19enable_sm80_to_sm89INS1_16FlashAttnBwdSm80INS1_25CollectiveMainloopBwdSm80ILi2ELi1EN4cute5tupleIJNS5_1CILi64EEENS7_ILi128EEENS7_ILi96EEEEEENS_10bfloat16_tEfNS_4arch4Sm80ELb0ELb0ELb1ELb1ELb0ELb0ELb0ELb0ELi2ELi2ELi4ELi2ELb1EEENS1_21CollectiveEpilogueBwdISB_SC_SE_Li256ELb1ELb0ELi2EEENS1_19SingleTileSchedulerILb1ELb0ELb0ELi128EEEEEEEEEvNT_6ParamsE)
        .other          _ZN7cutlass13device_kernelIN5flash19enable_sm80_to_sm89INS1_16FlashAttnBwdSm80INS1_25CollectiveMainloopBwdSm80ILi2ELi1EN4cute5tupleIJNS5_1CILi64EEENS7_ILi128EEENS7_ILi96EEEEEENS_10bfloat16_tEfNS_4arch4Sm80ELb0ELb0ELb1ELb1ELb0ELb0ELb0ELb0ELi2ELi2ELi4ELi2ELb1EEENS1_21CollectiveEpilogueBwdISB_SC_SE_Li256ELb1ELb0ELi2EEENS1_19SingleTileSchedulerILb1ELb0ELb0ELi128EEEEEEEEEvNT_6ParamsE,@"STO_CUDA_ENTRY STV_DEFAULT"
_ZN7cutlass13device_kernelIN5flash19enable_sm80_to_sm89INS1_16FlashAttnBwdSm80INS1_25CollectiveMainloopBwdSm80ILi2ELi1EN4cute5tupleIJNS5_1CILi64EEENS7_ILi128EEENS7_ILi96EEEEEENS_10bfloat16_tEfNS_4arch4Sm80ELb0ELb0ELb1ELb1ELb0ELb0ELb0ELb0ELi2ELi2ELi4ELi2ELb1EEENS1_21CollectiveEpilogueBwdISB_SC_SE_Li256ELb1ELb0ELi2EEENS1_19SingleTileSchedulerILb1ELb0ELb0ELi128EEEEEEEEEvNT_6ParamsE:
[----:B------:R-:W-:Y:S01]  /*0000*/  LDC R1, c[0x0][0x37c] ;  /* 0x0000df00ff017b82 */ /* 0x000fe20000000800 */
[----:B------:R-:W-:Y:S05]  /*0010*/  EXIT ;  /* 0x000000000000794d */ /* 0x000fea0003800000 */
.L_x_4:
        /* <DEDUP_REMOVED lines=14> */
.L_x_86:


//--------------------- .text._ZN7cutlass13device_kernelIN5flash19enable_sm80_to_sm89INS1_16FlashAttnBwdSm80INS1_25CollectiveMainloopBwdSm80ILi2ELi1EN4cute5tupleIJNS5_1CILi64EEENS7_ILi128EEENS7_ILi96EEEEEENS_10bfloat16_tEfNS_4arch4Sm80ELb0ELb0ELb1ELb1ELb1ELb0ELb0ELb0ELi2ELi2ELi4ELi2ELb1EEENS1_21CollectiveEpilogueBwdISB_SC_SE_Li256ELb1ELb0ELi2EEENS1_19SingleTileSchedulerILb1ELb0ELb0ELi128EEEEEEEEEvNT_6ParamsE --------------------------
	.section	.text._ZN7cutlass13device_kernelIN5flash19enable_sm80_to_sm89INS1_16FlashAttnBwdSm80INS1_25CollectiveMainloopBwdSm80ILi2ELi1EN4cute5tupleIJNS5_1CILi64EEENS7_ILi128EEENS7_ILi96EEEEEENS_10bfloat16_tEfNS_4arch4Sm80ELb0ELb0ELb1ELb1ELb1ELb0ELb0ELb0ELi2ELi2ELi4ELi2ELb1EEENS1_21CollectiveEpilogueBwdISB_SC_SE_Li256ELb1ELb0ELi2EEENS1_19SingleTileSchedulerILb1ELb0ELb0ELi128EEEEEEEEEvNT_6ParamsE,"ax",@progbits
	.align	128
.text._ZN7cutlass13device_kernelIN5flash19enable_sm80_to_sm89INS1_16FlashAttnBwdSm80INS1_25CollectiveMainloopBwdSm80ILi2ELi1EN4cute5tupleIJNS5_1CILi64EEENS7_ILi128EEENS7_ILi96EEEEEENS_10bfloat16_tEfNS_4arch4Sm80ELb0ELb0ELb1ELb1ELb1ELb0ELb0ELb0ELi2ELi2ELi4ELi2ELb1EEENS1_21CollectiveEpilogueBwdISB_SC_SE_Li256ELb1ELb0ELi2EEENS1_19SingleTileSchedulerILb1ELb0ELb0ELi128EEEEEEEEEvNT_6ParamsE:
        .type           _ZN7cutlass13device_kernelIN5flash19enable_sm80_to_sm89INS1_16FlashAttnBwdSm80INS1_25CollectiveMainloopBwdSm80ILi2ELi1EN4cute5tupleIJNS5_1CILi64EEENS7_ILi128EEENS7_ILi96EEEEEENS_10bfloat16_tEfNS_4arch4Sm80ELb0ELb0ELb1ELb1ELb1ELb0ELb0ELb0ELi2ELi2ELi4ELi2ELb1EEENS1_21CollectiveEpilogueBwdISB_SC_SE_Li256ELb1ELb0ELi2EEENS1_19SingleTileSchedulerILb1ELb0ELb0ELi128EEEEEEEEEvNT_6ParamsE,@function
        .size           _ZN7cutlass13device_kernelIN5flash19enable_sm80_to_sm89INS1_16FlashAttnBwdSm80INS1_25CollectiveMainloopBwdSm80ILi2ELi1EN4cute5tupleIJNS5_1CILi64EEENS7_ILi128EEENS7_ILi96EEEEEENS_10bfloat16_tEfNS_4arch4Sm80ELb0ELb0ELb1ELb1ELb1ELb0ELb0ELb0ELi2ELi2ELi4ELi2ELb1EEENS1_21CollectiveEpilogueBwdISB_SC_SE_Li256ELb1ELb0ELi2EEENS1_19SingleTileSchedulerILb1ELb0ELb0ELi128EEEEEEEEEvNT_6ParamsE,(.L_x_87 - _ZN7cutlass13device_kernelIN5flash19enable_sm80_to_sm89INS1_16FlashAttnBwdSm80INS1_25CollectiveMainloopBwdSm80ILi2ELi1EN4cute5tupleIJNS5_1CILi64EEENS7_ILi128EEENS7_ILi96EEEEEENS_10bfloat16_tEfNS_4arch4Sm80ELb0ELb0ELb1ELb1ELb1ELb0ELb0ELb0ELi2ELi2ELi4ELi2ELb1EEENS1_21CollectiveEpilogueBwdISB_SC_SE_Li256ELb1ELb0ELi2EEENS1_19SingleTileSchedulerILb1ELb0ELb0ELi128EEEEEEEEEvNT_6ParamsE)
        .other          _ZN7cutlass13device_kernelIN5flash19enable_sm80_to_sm89INS1_16FlashAttnBwdSm80INS1_25CollectiveMainloopBwdSm80ILi2ELi1EN4cute5tupleIJNS5_1CILi64EEENS7_ILi128EEENS7_ILi96EEEEEENS_10bfloat16_tEfNS_4arch4Sm80ELb0ELb0ELb1ELb1ELb1ELb0ELb0ELb0ELi2ELi2ELi4ELi2ELb1EEENS1_21CollectiveEpilogueBwdISB_SC_SE_Li256ELb1ELb0ELi2EEENS1_19SingleTileSchedulerILb1ELb0ELb0ELi128EEEEEEEEEvNT_6ParamsE,@"STO_CUDA_ENTRY STV_DEFAULT"
_ZN7cutlass13device_kernelIN5flash19enable_sm80_to_sm89INS1_16FlashAttnBwdSm80INS1_25CollectiveMainloopBwdSm80ILi2ELi1EN4cute5tupleIJNS5_1CILi64EEENS7_ILi128EEENS7_ILi96EEEEEENS_10bfloat16_tEfNS_4arch4Sm80ELb0ELb0ELb1ELb1ELb1ELb0ELb0ELb0ELi2ELi2ELi4ELi2ELb1EEENS1_21CollectiveEpilogueBwdISB_SC_SE_Li256ELb1ELb0ELi2EEENS1_19SingleTileSchedulerILb1ELb0ELb0ELi128EEEEEEEEEvNT_6ParamsE:
[----:B------:R-:W-:Y:S01]  /*0000*/  LDC R1, c[0x0][0x37c] ;  /* 0x0000df00ff017b82 */ /* 0x000fe20000000800 */
[----:B------:R-:W-:Y:S05]  /*0010*/  EXIT ;  /* 0x000000000000794d */ /* 0x000fea0003800000 */
.L_x_5:
        /* <DEDUP_REMOVED lines=14> */
.L_x_87:


//--------------------- .text._ZN7cutlass13device_kernelIN5flash19enable_sm80_to_sm89INS1_16FlashAttnBwdSm80INS1_25CollectiveMainloopBwdSm80ILi2ELi1EN4cute5tupleIJNS5_1CILi64EEENS7_ILi128EEENS7_ILi96EEEEEENS_10bfloat16_tEfNS_4arch4Sm80ELb0ELb0ELb1ELb1ELb0ELb0ELb0ELb0ELi2ELi2ELi4ELi2ELb1EEENS1_24CollectiveEpilogueBwdGQAISB_fSE_Li256ELb1ELb0EEENS1_19SingleTileSchedulerILb1ELb0ELb0ELi128EEEEEEEEEvNT_6ParamsE --------------------------
	.section	.text._ZN7cutlass13device_kernelIN5flash19enable_sm80_to_sm89INS1_16FlashAttnBwdSm80INS1_25CollectiveMainloopBwdSm80ILi2ELi1EN4cute5tupleIJNS5_1CILi64EEENS7_ILi128EEENS7_ILi96EEEEEENS_10bfloat16_tEfNS_4arch4Sm80ELb0ELb0ELb1ELb1ELb0ELb0ELb0ELb0ELi2ELi2ELi4ELi2ELb1EEENS1_24CollectiveEpilogueBwdGQAISB_fSE_Li256ELb1ELb0EEENS1_19SingleTileSchedulerILb1ELb0ELb0ELi128EEEEEEEEEvNT_6ParamsE,"ax",@progbits
	.align	128
.text._ZN7cutlass13device_kernelIN5flash19enable_sm80_to_sm89INS1_16FlashAttnBwdSm80INS1_25CollectiveMainloopBwdSm80ILi2ELi1EN4cute5tupleIJNS5_1CILi64EEENS7_ILi128EEENS7_ILi96EEEEEENS_10bfloat16_tEfNS_4arch4Sm80ELb0ELb0ELb1ELb1ELb0ELb0ELb0ELb0ELi2ELi2ELi4ELi2ELb1EEENS1_24CollectiveEpilogueBwdGQAISB_fSE_Li256ELb1ELb0EEENS1_19SingleTileSchedulerILb1ELb0ELb0ELi128EEEEEEEEEvNT_6ParamsE:
        .type           _ZN7cutlass13device_kernelIN5flash19enable_sm80_to_sm89INS1_16FlashAttnBwdSm80INS1_25CollectiveMainloopBwdSm80ILi2ELi1EN4cute5tupleIJNS5_1CILi64EEENS7_ILi128EEENS7_ILi96EEEEEENS_10bfloat16_tEfNS_4arch4Sm80ELb0ELb0ELb1ELb1ELb0ELb0ELb0ELb0ELi2ELi2ELi4ELi2ELb1EEENS1_24CollectiveEpilogueBwdGQAISB_fSE_Li256ELb1ELb0EEENS1_19SingleTileSchedulerILb1ELb0ELb0ELi128EEEEEEEEEvNT_6ParamsE,@function
        .size           _ZN7cutlass13device_kernelIN5flash19enable_sm80_to_sm89INS1_16FlashAttnBwdSm80INS1_25CollectiveMainloopBwdSm80ILi2ELi1EN4cute5tupleIJNS5_1CILi64EEENS7_ILi128EEENS7_ILi96EEEEEENS_10bfloat16_tEfNS_4arch4Sm80ELb0ELb0ELb1ELb1ELb0ELb0ELb0ELb0ELi2ELi2ELi4ELi2ELb1EEENS1_24CollectiveEpilogueBwdGQAISB_fSE_Li256ELb1ELb0EEENS1_19SingleTileSchedulerILb1ELb0ELb0ELi128EEEEEEEEEvNT_6ParamsE,(.L_x_88 - _ZN7cutlass13device_kernelIN5flash19enable_sm80_to_sm89INS1_16FlashAttnBwdSm80INS1_25CollectiveMainloopBwdSm80ILi2ELi1EN4cute5tupleIJNS5_1CILi64EEENS7_ILi128EEENS7_ILi96EEEEEENS_10bfloat16_tEfNS_4arch4Sm80ELb0ELb0ELb1ELb1ELb0ELb0ELb0ELb0ELi2ELi2ELi4ELi2ELb1EEENS1_24CollectiveEpilogueBwdGQAISB_fSE_Li256ELb1ELb0EEENS1_19SingleTileSchedulerILb1ELb0ELb0ELi128EEEEEEEEEvNT_6ParamsE)
        .other          _ZN7cutlass13device_kernelIN5flash19enable_sm80_to_sm89INS1_16FlashAttnBwdSm80INS1_25CollectiveMainloopBwdSm80ILi2ELi1EN4cute5tupleIJNS5_1CILi64EEENS7_ILi128EEENS7_ILi96EEEEEENS_10bfloat16_tEfNS_4arch4Sm80ELb0ELb0ELb1ELb1ELb0ELb0ELb0ELb0ELi2ELi2ELi4ELi2ELb1EEENS1_24CollectiveEpilogueBwdGQAISB_fSE_Li256ELb1ELb0EEENS1_19SingleTileSchedulerILb1ELb0ELb0ELi128EEEEEEEEEvNT_6ParamsE,@"STO_CUDA_ENTRY STV_DEFAULT"
_ZN7cutlass13device_kernelIN5flash19enable_sm80_to_sm89INS1_16FlashAttnBwdSm80INS1_25CollectiveMainloopBwdSm80ILi2ELi1EN4cute5tupleIJNS5_1CILi64EEENS7_ILi128EEENS7_ILi96EEEEEENS_10bfloat16_tEfNS_4arch4Sm80ELb0ELb0ELb1ELb1ELb0ELb0ELb0ELb0ELi2ELi2ELi4ELi2ELb1EEENS1_24CollectiveEpilogueBwdGQAISB_fSE_Li256ELb1ELb0EEENS1_19SingleTileSchedulerILb1ELb0ELb0ELi128EEEEEEEEEvNT_6ParamsE:
[----:B------:R-:W-:Y:S01]  /*0000*/  LDC R1, c[0x0][0x37c] ;  /* 0x0000df00ff017b82 */ /* 0x000fe20000000800 */
[----:B------:R-:W-:Y:S05]  /*0010*/  EXIT ;  /* 0x000000000000794d */ /* 0x000fea0003800000 */
.L_x_6:
        /* <DEDUP_REMOVED lines=14> */
.L_x_88:


//--------------------- .text._ZN7cutlass13device_kernelIN5flash19enable_sm80_to_sm89INS1_16FlashAttnBwdSm80INS1_25CollectiveMainloopBwdSm80ILi2ELi1EN4cute5tupleIJNS5_1CILi64EEENS7_ILi128EEENS7_ILi96EEEEEENS_10bfloat16_tEfNS_4arch4Sm80ELb0ELb0ELb1ELb1ELb1ELb0ELb0ELb0ELi2ELi2ELi4ELi2ELb1EEENS1_24CollectiveEpilogueBwdGQAISB_fSE_Li256ELb1ELb1EEENS1_19SingleTileSchedulerILb1ELb0ELb0ELi128EEEEEEEEEvNT_6ParamsE --------------------------
	.section	.text._ZN7cutlass13device_kernelIN5flash19enable_sm80_to_sm89INS1_16FlashAttnBwdSm80INS1_25CollectiveMainloopBwdSm80ILi2ELi1EN4cute5tupleIJNS5_1CILi64EEENS7_ILi128EEENS7_ILi96EEEEEENS_10bfloat16_tEfNS_4arch4Sm80ELb0ELb0ELb1ELb1ELb1ELb0ELb0ELb0ELi2ELi2ELi4ELi2ELb1EEENS1_24CollectiveEpilogueBwdGQAISB_fSE_Li256ELb1ELb1EEENS1_19SingleTileSchedulerILb1ELb0ELb0ELi128EEEEEEEEEvNT_6ParamsE,"ax",@progbits
	.align	128
.text._ZN7cutlass13device_kernelIN5flash19enable_sm80_to_sm89INS1_16FlashAttnBwdSm80INS1_25CollectiveMainloopBwdSm80ILi2ELi1EN4cute5tupleIJNS5_1CILi64EEENS7_ILi128EEENS7_ILi96EEEEEENS_10bfloat16_tEfNS_4arch4Sm80ELb0ELb0ELb1ELb1ELb1ELb0ELb0ELb0ELi2ELi2ELi4ELi2ELb1EEENS1_24CollectiveEpilogueBwdGQAISB_fSE_Li256ELb1ELb1EEENS1_19SingleTileSchedulerILb1ELb0ELb0ELi128EEEEEEEEEvNT_6ParamsE:
        .type           _ZN7cutlass13device_kernelIN5flash19enable_sm80_to_sm89INS1_16FlashAttnBwdSm80INS1_25CollectiveMainloopBwdSm80ILi2ELi1EN4cute5tupleIJNS5_1CILi64EEENS7_ILi128EEENS7_ILi96EEEEEENS_10bfloat16_tEfNS_4arch4Sm80ELb0ELb0ELb1ELb1ELb1ELb0ELb0ELb0ELi2ELi2ELi4ELi2ELb1EEENS1_24CollectiveEpilogueBwdGQAISB_fSE_Li256ELb1ELb1EEENS1_19SingleTileSchedulerILb1ELb0ELb0ELi128EEEEEEEEEvNT_6ParamsE,@function
        .size           _ZN7cutlass13device_kernelIN5flash19enable_sm80_to_sm89INS1_16FlashAttnBwdSm80INS1_25CollectiveMainloopBwdSm80ILi2ELi1EN4cute5tupleIJNS5_1CILi64EEENS7_ILi128EEENS7_ILi96EEEEEENS_10bfloat16_tEfNS_4arch4Sm80ELb0ELb0ELb1ELb1ELb1ELb0ELb0ELb0ELi2ELi2ELi4ELi2ELb1EEENS1_24CollectiveEpilogueBwdGQAISB_fSE_Li256ELb1ELb1EEENS1_19SingleTileSchedulerILb1ELb0ELb0ELi128EEEEEEEEEvNT_6ParamsE,(.L_x_89 - _ZN7cutlass13device_kernelIN5flash19enable_sm80_to_sm89INS1_16FlashAttnBwdSm80INS1_25CollectiveMainloopBwdSm80ILi2ELi1EN4cute5tupleIJNS5_1CILi64EEENS7_ILi128EEENS7_ILi96EEEEEENS_10bfloat16_tEfNS_4arch4Sm80ELb0ELb0ELb1ELb1ELb1ELb0ELb0ELb0ELi2ELi2ELi4ELi2ELb1EEENS1_24CollectiveEpilogueBwdGQAISB_fSE_Li256ELb1ELb1EEENS1_19SingleTileSchedulerILb1ELb0ELb0ELi128EEEEEEEEEvNT_6ParamsE)
        .other          _ZN7cutlass13device_kernelIN5flash19enable_sm80_to_sm89INS1_16FlashAttnBwdSm80INS1_25CollectiveMainloopBwdSm80ILi2ELi1EN4cute5tupleIJNS5_1CILi64EEENS7_ILi128EEENS7_ILi96EEEEEENS_10bfloat16_tEfNS_4arch4Sm80ELb0ELb0ELb1ELb1ELb1ELb0ELb0ELb0ELi2ELi2ELi4ELi2ELb1EEENS1_24CollectiveEpilogueBwdGQAISB_fSE_Li256ELb1ELb1EEENS1_19SingleTileSchedulerILb1ELb0ELb0ELi128EEEEEEEEEvNT_6ParamsE,@"STO_CUDA_ENTRY STV_DEFAULT"
_ZN7cutlass13device_kernelIN5flash19enable_sm80_to_sm89INS1_16FlashAttnBwdSm80INS1_25CollectiveMainloopBwdSm80ILi2ELi1EN4cute5tupleIJNS5_1CILi64EEENS7_ILi128EEENS7_ILi96EEEEEENS_10bfloat16_tEfNS_4arch4Sm80ELb0ELb0ELb1ELb1ELb1ELb0ELb0ELb0ELi2ELi2ELi4ELi2ELb1EEENS1_24CollectiveEpilogueBwdGQAISB_fSE_Li256ELb1ELb1EEENS1_19SingleTileSchedulerILb1ELb0ELb0ELi128EEEEEEEEEvNT_6ParamsE:
[----:B------:R-:W-:Y:S01]  /*0000*/  LDC R1, c[0x0][0x37c] ;  /* 0x0000df00ff017b82 */ /* 0x000fe20000000800 */
[----:B------:R-:W-:Y:S05]  /*0010*/  EXIT ;  /* 0x000000000000794d */ /* 0x000fea0003800000 */
.L_x_7:
        /* <DEDUP_REMOVED lines=14> */
.L_x_89:


//--------------------- .text._ZN7cutlass13device_kernelIN5flash19enable_sm80_to_sm89INS1_16FlashAttnBwdSm80INS1_25CollectiveMainloopBwdSm80ILi2ELi1EN4cute5tupleIJNS5_1CILi64EEENS7_ILi128EEENS7_ILi96EEEEEENS_10bfloat16_tEfNS_4arch4Sm80ELb0ELb1ELb1ELb0ELb0ELb0ELb0ELb0ELi2ELi2ELi4ELi2ELb1EEENS1_21CollectiveEpilogueBwdISB_SC_SE_Li256ELb0ELb0ELi2EEENS1_19SingleTileSchedulerILb0ELb0ELb0ELi128EEEEEEEEEvNT_6ParamsE --------------------------
	.section	.text._ZN7cutlass13device_kernelIN5flash19enable_sm80_to_sm89INS1_16FlashAttnBwdSm80INS1_25CollectiveMainloopBwdSm80ILi2ELi1EN4cute5tupleIJNS5_1CILi64EEENS7_ILi128EEENS7_ILi96EEEEEENS_10bfloat16_tEfNS_4arch4Sm80ELb0ELb1ELb1ELb0ELb0ELb0ELb0ELb0ELi2ELi2ELi4ELi2ELb1EEENS1_21CollectiveEpilogueBwdISB_SC_SE_Li256ELb0ELb0ELi2EEENS1_19SingleTileSchedulerILb0ELb0ELb0ELi128EEEEEEEEEvNT_6ParamsE,"ax",@progbits
	.align	128
.text._ZN7cutlass13device_kernelIN5flash19enable_sm80_to_sm89INS1_16FlashAttnBwdSm80INS1_25CollectiveMainloopBwdSm80ILi2ELi1EN4cute5tupleIJNS5_1CILi64EEENS7_ILi128EEENS7_ILi96EEEEEENS_10bfloat16_tEfNS_4arch4Sm80ELb0ELb1ELb1ELb0ELb0ELb0ELb0ELb0ELi2ELi2ELi4ELi2ELb1EEENS1_21CollectiveEpilogueBwdISB_SC_SE_Li256ELb0ELb0ELi2EEENS1_19SingleTileSchedulerILb0ELb0ELb0ELi128EEEEEEEEEvNT_6ParamsE:
        .type           _ZN7cutlass13device_kernelIN5flash19enable_sm80_to_sm89INS1_16FlashAttnBwdSm80INS1_25CollectiveMainloopBwdSm80ILi2ELi1EN4cute5tupleIJNS5_1CILi64EEENS7_ILi128EEENS7_ILi96EEEEEENS_10bfloat16_tEfNS_4arch4Sm80ELb0ELb1ELb1ELb0ELb0ELb0ELb0ELb0ELi2ELi2ELi4ELi2ELb1EEENS1_21CollectiveEpilogueBwdISB_SC_SE_Li256ELb0ELb0ELi2EEENS1_19SingleTileSchedulerILb0ELb0ELb0ELi128EEEEEEEEEvNT_6ParamsE,@function
        .size           _ZN7cutlass13device_kernelIN5flash19enable_sm80_to_sm89INS1_16FlashAttnBwdSm80INS1_25CollectiveMainloopBwdSm80ILi2ELi1EN4cute5tupleIJNS5_1CILi64EEENS7_ILi128EEENS7_ILi96EEEEEENS_10bfloat16_tEfNS_4arch4Sm80ELb0ELb1ELb1ELb0ELb0ELb0ELb0ELb0ELi2ELi2ELi4ELi2ELb1EEENS1_21CollectiveEpilogueBwdISB_SC_SE_Li256ELb0ELb0ELi2EEENS1_19SingleTileSchedulerILb0ELb0ELb0ELi128EEEEEEEEEvNT_6ParamsE,(.L_x_90 - _ZN7cutlass13device_kernelIN5flash19enable_sm80_to_sm89INS1_16FlashAttnBwdSm80INS1_25CollectiveMainloopBwdSm80ILi2ELi1EN4cute5tupleIJNS5_1CILi64EEENS7_ILi128EEENS7_ILi96EEEEEENS_10bfloat16_tEfNS_4arch4Sm80ELb0ELb1ELb1ELb0ELb0ELb0ELb0ELb0ELi2ELi2ELi4ELi2ELb1EEENS1_21CollectiveEpilogueBwdISB_SC_SE_Li256ELb0ELb0ELi2EEENS1_19SingleTileSchedulerILb0ELb0ELb0ELi128EEEEEEEEEvNT_6ParamsE)
        .other          _ZN7cutlass13device_kernelIN5flash19enable_sm80_to_sm89INS1_16FlashAttnBwdSm80INS1_25CollectiveMainloopBwdSm80ILi2ELi1EN4cute5tupleIJNS5_1CILi64EEENS7_ILi128EEENS7_ILi96EEEEEENS_10bfloat16_tEfNS_4arch4Sm80ELb0ELb1ELb1ELb0ELb0ELb0ELb0ELb0ELi2ELi2ELi4ELi2ELb1EEENS1_21CollectiveEpilogueBwdISB_SC_SE_Li256ELb0ELb0ELi2EEENS1_19SingleTileSchedulerILb0ELb0ELb0ELi128EEEEEEEEEvNT_6ParamsE,@"STO_CUDA_ENTRY STV_DEFAULT"
_ZN7cutlass13device_kernelIN5flash19enable_sm80_to_sm89INS1_16FlashAttnBwdSm80INS1_25CollectiveMainloopBwdSm80ILi2ELi1EN4cute5tupleIJNS5_1CILi64EEENS7_ILi128EEENS7_ILi96EEEEEENS_10bfloat16_tEfNS_4arch4Sm80ELb0ELb1ELb1ELb0ELb0ELb0ELb0ELb0ELi2ELi2ELi4ELi2ELb1EEENS1_21CollectiveEpilogueBwdISB_SC_SE_Li256ELb0ELb0ELi2EEENS1_19SingleTileSchedulerILb0ELb0ELb0ELi128EEEEEEEEEvNT_6ParamsE:
[----:B------:R-:W-:Y:S01]  /*0000*/  LDC R1, c[0x0][0x37c] ;  /* 0x0000df00ff017b82 */ /* 0x000fe20000000800 */
[----:B------:R-:W-:Y:S05]  /*0010*/  EXIT ;  /* 0x000000000000794d */ /* 0x000fea0003800000 */
.L_x_8:
        /* <DEDUP_REMOVED lines=14> */
.L_x_90:


//--------------------- .text._ZN7cutlass13device_kernelIN5flash19enable_sm80_to_sm89INS1_16FlashAttnBwdSm80INS1_25CollectiveMainloopBwdSm80ILi2ELi1EN4cute5tupleIJNS5_1CILi64EEENS7_ILi128EEENS7_ILi96EEEEEENS_10bfloat16_tEfNS_4arch4Sm80ELb0ELb1ELb1ELb0ELb1ELb0ELb0ELb0ELi2ELi2ELi4ELi2ELb1EEENS1_21CollectiveEpilogueBwdISB_SC_SE_Li256ELb0ELb0ELi2EEENS1_19SingleTileSchedulerILb0ELb0ELb0ELi128EEEEEEEEEvNT_6ParamsE --------------------------
	.section	.text._ZN7cutlass13device_kernelIN5flash19enable_sm80_to_sm89INS1_16FlashAttnBwdSm80INS1_25CollectiveMainloopBwdSm80ILi2ELi1EN4cute5tupleIJNS5_1CILi64EEENS7_ILi128EEENS7_ILi96EEEEEENS_10bfloat16_tEfNS_4arch4Sm80ELb0ELb1ELb1ELb0ELb1ELb0ELb0ELb0ELi2ELi2ELi4ELi2ELb1EEENS1_21CollectiveEpilogueBwdISB_SC_SE_Li256ELb0ELb0ELi2EEENS1_19SingleTileSchedulerILb0ELb0ELb0ELi128EEEEEEEEEvNT_6ParamsE,"ax",@progbits
	.align	128
.text._ZN7cutlass13device_kernelIN5flash19enable_sm80_to_sm89INS1_16FlashAttnBwdSm80INS1_25CollectiveMainloopBwdSm80ILi2ELi1EN4cute5tupleIJNS5_1CILi64EEENS7_ILi128EEENS7_ILi96EEEEEENS_10bfloat16_tEfNS_4arch4Sm80ELb0ELb1ELb1ELb0ELb1ELb0ELb0ELb0ELi2ELi2ELi4ELi2ELb1EEENS1_21CollectiveEpilogueBwdISB_SC_SE_Li256ELb0ELb0ELi2EEENS1_19SingleTileSchedulerILb0ELb0ELb0ELi128EEEEEEEEEvNT_6ParamsE:
        .type           _ZN7cutlass13device_kernelIN5flash19enable_sm80_to_sm89INS1_16FlashAttnBwdSm80INS1_25CollectiveMainloopBwdSm80ILi2ELi1EN4cute5tupleIJNS5_1CILi64EEENS7_ILi128EEENS7_ILi96EEEEEENS_10bfloat16_tEfNS_4arch4Sm80ELb0ELb1ELb1ELb0ELb1ELb0ELb0ELb0ELi2ELi2ELi4ELi2ELb1EEENS1_21CollectiveEpilogueBwdISB_SC_SE_Li256ELb0ELb0ELi2EEENS1_19SingleTileSchedulerILb0ELb0ELb0ELi128EEEEEEEEEvNT_6ParamsE,@function
        .size           _ZN7cutlass13device_kernelIN5flash19enable_sm80_to_sm89INS1_16FlashAttnBwdSm80INS1_25CollectiveMainloopBwdSm80ILi2ELi1EN4cute5tupleIJNS5_1CILi64EEENS7_ILi128EEENS7_ILi96EEEEEENS_10bfloat16_tEfNS_4arch4Sm80ELb0ELb1ELb1ELb0ELb1ELb0ELb0ELb0ELi2ELi2ELi4ELi2ELb1EEENS1_21CollectiveEpilogueBwdISB_SC_SE_Li256ELb0ELb0ELi2EEENS1_19SingleTileSchedulerILb0ELb0ELb0ELi128EEEEEEEEEvNT_6ParamsE,(.L_x_91 - _ZN7cutlass13device_kernelIN5flash19enable_sm80_to_sm89INS1_16FlashAttnBwdSm80INS1_25CollectiveMainloopBwdSm80ILi2ELi1EN4cute5tupleIJNS5_1CILi64EEENS7_ILi128EEENS7_ILi96EEEEEENS_10bfloat16_tEfNS_4arch4Sm80ELb0ELb1ELb1ELb0ELb1ELb0ELb0ELb0ELi2ELi2ELi4ELi2ELb1EEENS1_21CollectiveEpilogueBwdISB_SC_SE_Li256ELb0ELb0ELi2EEENS1_19SingleTileSchedulerILb0ELb0ELb0ELi128EEEEEEEEEvNT_6ParamsE)
        .other          _ZN7cutlass13device_kernelIN5flash19enable_sm80_to_sm89INS1_16FlashAttnBwdSm80INS1_25CollectiveMainloopBwdSm80ILi2ELi1EN4cute5tupleIJNS5_1CILi64EEENS7_ILi128EEENS7_ILi96EEEEEENS_10bfloat16_tEfNS_4arch4Sm80ELb0ELb1ELb1ELb0ELb1ELb0ELb0ELb0ELi2ELi2ELi4ELi2ELb1EEENS1_21CollectiveEpilogueBwdISB_SC_SE_Li256ELb0ELb0ELi2EEENS1_19SingleTileSchedulerILb0ELb0ELb0ELi128EEEEEEEEEvNT_6ParamsE,@"STO_CUDA_ENTRY STV_DEFAULT"
_ZN7cutlass13device_kernelIN5flash19enable_sm80_to_sm89INS1_16FlashAttnBwdSm80INS1_25CollectiveMainloopBwdSm80ILi2ELi1EN4cute5tupleIJNS5_1CILi64EEENS7_ILi128EEENS7_ILi96EEEEEENS_10bfloat16_tEfNS_4arch4Sm80ELb0ELb1ELb1ELb0ELb1ELb0ELb0ELb0ELi2ELi2ELi4ELi2ELb1EEENS1_21CollectiveEpilogueBwdISB_SC_SE_Li256ELb0ELb0ELi2EEENS1_19SingleTileSchedulerILb0ELb0ELb0ELi128EEEEEEEEEvNT_6ParamsE:
[----:B------:R-:W-:Y:S01]  /*0000*/  LDC R1, c[0x0][0x37c] ;  /* 0x0000df00ff017b82 */ /* 0x000fe20000000800 */
[----:B------:R-:W-:Y:S05]  /*0010*/  EXIT ;  /* 0x000000000000794d */ /* 0x000fea0003800000 */
.L_x_9:
        /* <DEDUP_REMOVED lines=14> */
.L_x_91:


//--------------------- .text._ZN7cutlass13device_kernelIN5flash19enable_sm80_to_sm89INS1_16FlashAttnBwdSm80INS1_25CollectiveMainloopBwdSm80ILi2ELi1EN4cute5tupleIJNS5_1CILi64EEENS7_ILi128EEENS7_ILi96EEEEEENS_10bfloat16_tEfNS_4arch4Sm80ELb0ELb1ELb1ELb0ELb0ELb0ELb0ELb0ELi2ELi2ELi4ELi2ELb1EEENS1_24CollectiveEpilogueBwdGQAISB_fSE_Li256ELb0ELb0EEENS1_19SingleTileSchedulerILb0ELb0ELb0ELi128EEEEEEEEEvNT_6ParamsE --------------------------
	.section	.text._ZN7cutlass13device_kernelIN5flash19enable_sm80_to_sm89INS1_16FlashAttnBwdSm80INS1_25CollectiveMainloopBwdSm80ILi2ELi1EN4cute5tupleIJNS5_1CILi64EEENS7_ILi128EEENS7_ILi96EEEEEENS_10bfloat16_tEfNS_4arch4Sm80ELb0ELb1ELb1ELb0ELb0ELb0ELb0ELb0ELi2ELi2ELi4ELi2ELb1EEENS1_24CollectiveEpilogueBwdGQAISB_fSE_Li256ELb0ELb0EEENS1_19SingleTileSchedulerILb0ELb0ELb0ELi128EEEEEEEEEvNT_6ParamsE,"ax",@progbits
	.align	128
.text._ZN7cutlass13device_kernelIN5flash19enable_sm80_to_sm89INS1_16FlashAttnBwdSm80INS1_25CollectiveMainloopBwdSm80ILi2ELi1EN4cute5tupleIJNS5_1CILi64EEENS7_ILi128EEENS7_ILi96EEEEEENS_10bfloat16_tEfNS_4arch4Sm80ELb0ELb1ELb1ELb0ELb0ELb0ELb0ELb0ELi2ELi2ELi4ELi2ELb1EEENS1_24CollectiveEpilogueBwdGQAISB_fSE_Li256ELb0ELb0EEENS1_19SingleTileSchedulerILb0ELb0ELb0ELi128EEEEEEEEEvNT_6ParamsE:
        .type           _ZN7cutlass13device_kernelIN5flash19enable_sm80_to_sm89INS1_16FlashAttnBwdSm80INS1_25CollectiveMainloopBwdSm80ILi2ELi1EN4cute5tupleIJNS5_1CILi64EEENS7_ILi128EEENS7_ILi96EEEEEENS_10bfloat16_tEfNS_4arch4Sm80ELb0ELb1ELb1ELb0ELb0ELb0ELb0ELb0ELi2ELi2ELi4ELi2ELb1EEENS1_24CollectiveEpilogueBwdGQAISB_fSE_Li256ELb0ELb0EEENS1_19SingleTileSchedulerILb0ELb0ELb0ELi128EEEEEEEEEvNT_6ParamsE,@function
        .size           _ZN7cutlass13device_kernelIN5flash19enable_sm80_to_sm89INS1_16FlashAttnBwdSm80INS1_25CollectiveMainloopBwdSm80ILi2ELi1EN4cute5tupleIJNS5_1CILi64EEENS7_ILi128EEENS7_ILi96EEEEEENS_10bfloat16_tEfNS_4arch4Sm80ELb0ELb1ELb1ELb0ELb0ELb0ELb0ELb0ELi2ELi2ELi4ELi2ELb1EEENS1_24CollectiveEpilogueBwdGQAISB_fSE_Li256ELb0ELb0EEENS1_19SingleTileSchedulerILb0ELb0ELb0ELi128EEEEEEEEEvNT_6ParamsE,(.L_x_92 - _ZN7cutlass13device_kernelIN5flash19enable_sm80_to_sm89INS1_16FlashAttnBwdSm80INS1_25CollectiveMainloopBwdSm80ILi2ELi1EN4cute5tupleIJNS5_1CILi64EEENS7_ILi128EEENS7_ILi96EEEEEENS_10bfloat16_tEfNS_4arch4Sm80ELb0ELb1ELb1ELb0ELb0ELb0ELb0ELb0ELi2ELi2ELi4ELi2ELb1EEENS1_24CollectiveEpilogueBwdGQAISB_fSE_Li256ELb0ELb0EEENS1_19SingleTileSchedulerILb0ELb0ELb0ELi128EEEEEEEEEvNT_6ParamsE)
        .other          _ZN7cutlass13device_kernelIN5flash19enable_sm80_to_sm89INS1_16FlashAttnBwdSm80INS1_25CollectiveMainloopBwdSm80ILi2ELi1EN4cute5tupleIJNS5_1CILi64EEENS7_ILi128EEENS7_ILi96EEEEEENS_10bfloat16_tEfNS_4arch4Sm80ELb0ELb1ELb1ELb0ELb0ELb0ELb0ELb0ELi2ELi2ELi4ELi2ELb1EEENS1_24CollectiveEpilogueBwdGQAISB_fSE_Li256ELb0ELb0EEENS1_19SingleTileSchedulerILb0ELb0ELb0ELi128EEEEEEEEEvNT_6ParamsE,@"STO_CUDA_ENTRY STV_DEFAULT"
_ZN7cutlass13device_kernelIN5flash19enable_sm80_to_sm89INS1_16FlashAttnBwdSm80INS1_25CollectiveMainloopBwdSm80ILi2ELi1EN4cute5tupleIJNS5_1CILi64EEENS7_ILi128EEENS7_ILi96EEEEEENS_10bfloat16_tEfNS_4arch4Sm80ELb0ELb1ELb1ELb0ELb0ELb0ELb0ELb0ELi2ELi2ELi4ELi2ELb1EEENS1_24CollectiveEpilogueBwdGQAISB_fSE_Li256ELb0ELb0EEENS1_19SingleTileSchedulerILb0ELb0ELb0ELi128EEEEEEEEEvNT_6ParamsE:
[----:B------:R-:W-:Y:S01]  /*0000*/  LDC R1, c[0x0][0x37c] ;  /* 0x0000df00ff017b82 */ /* 0x000fe20000000800 */
[----:B------:R-:W-:Y:S05]  /*0010*/  EXIT ;  /* 0x000000000000794d */ /* 0x000fea0003800000 */
.L_x_10:
        /* <DEDUP_REMOVED lines=14> */
.L_x_92:


//--------------------- .text._ZN7cutlass13device_kernelIN5flash19enable_sm80_to_sm89INS1_16FlashAttnBwdSm80INS1_25CollectiveMainloopBwdSm80ILi2ELi1EN4cute5tupleIJNS5_1CILi64EEENS7_ILi128EEENS7_ILi96EEEEEENS_10bfloat16_tEfNS_4arch4Sm80ELb0ELb1ELb1ELb0ELb1ELb0ELb0ELb0ELi2ELi2ELi4ELi2ELb1EEENS1_24CollectiveEpilogueBwdGQAISB_fSE_Li256ELb0ELb1EEENS1_19SingleTileSchedulerILb0ELb0ELb0ELi128EEEEEEEEEvNT_6ParamsE --------------------------
	.section	.text._ZN7cutlass13device_kernelIN5flash19enable_sm80_to_sm89INS1_16FlashAttnBwdSm80INS1_25CollectiveMainloopBwdSm80ILi2ELi1EN4cute5tupleIJNS5_1CILi64EEENS7_ILi128EEENS7_ILi96EEEEEENS_10bfloat16_tEfNS_4arch4Sm80ELb0ELb1ELb1ELb0ELb1ELb0ELb0ELb0ELi2ELi2ELi4ELi2ELb1EEENS1_24CollectiveEpilogueBwdGQAISB_fSE_Li256ELb0ELb1EEENS1_19SingleTileSchedulerILb0ELb0ELb0ELi128EEEEEEEEEvNT_6ParamsE,"ax",@progbits
	.align	128
.text._ZN7cutlass13device_kernelIN5flash19enable_sm80_to_sm89INS1_16FlashAttnBwdSm80INS1_25CollectiveMainloopBwdSm80ILi2ELi1EN4cute5tupleIJNS5_1CILi64EEENS7_ILi128EEENS7_ILi96EEEEEENS_10bfloat16_tEfNS_4arch4Sm80ELb0ELb1ELb1ELb0ELb1ELb0ELb0ELb0ELi2ELi2ELi4ELi2ELb1EEENS1_24CollectiveEpilogueBwdGQAISB_fSE_Li256ELb0ELb1EEENS1_19SingleTileSchedulerILb0ELb0ELb0ELi128EEEEEEEEEvNT_6ParamsE:
        .type           _ZN7cutlass13device_kernelIN5flash19enable_sm80_to_sm89INS1_16FlashAttnBwdSm80INS1_25CollectiveMainloopBwdSm80ILi2ELi1EN4cute5tupleIJNS5_1CILi64EEENS7_ILi128EEENS7_ILi96EEEEEENS_10bfloat16_tEfNS_4arch4Sm80ELb0ELb1ELb1ELb0ELb1ELb0ELb0ELb0ELi2ELi2ELi4ELi2ELb1EEENS1_24CollectiveEpilogueBwdGQAISB_fSE_Li256ELb0ELb1EEENS1_19SingleTileSchedulerILb0ELb0ELb0ELi128EEEEEEEEEvNT_6ParamsE,@function
        .size           _ZN7cutlass13device_kernelIN5flash19enable_sm80_to_sm89INS1_16FlashAttnBwdSm80INS1_25CollectiveMainloopBwdSm80ILi2ELi1EN4cute5tupleIJNS5_1CILi64EEENS7_ILi128EEENS7_ILi96EEEEEENS_10bfloat16_tEfNS_4arch4Sm80ELb0ELb1ELb1ELb0ELb1ELb0ELb0ELb0ELi2ELi2ELi4ELi2ELb1EEENS1_24CollectiveEpilogueBwdGQAISB_fSE_Li256ELb0ELb1EEENS1_19SingleTileSchedulerILb0ELb0ELb0ELi128EEEEEEEEEvNT_6ParamsE,(.L_x_93 - _ZN7cutlass13device_kernelIN5flash19enable_sm80_to_sm89INS1_16FlashAttnBwdSm80INS1_25CollectiveMainloopBwdSm80ILi2ELi1EN4cute5tupleIJNS5_1CILi64EEENS7_ILi128EEENS7_ILi96EEEEEENS_10bfloat16_tEfNS_4arch4Sm80ELb0ELb1ELb1ELb0ELb1ELb0ELb0ELb0ELi2ELi2ELi4ELi2ELb1EEENS1_24CollectiveEpilogueBwdGQAISB_fSE_Li256ELb0ELb1EEENS1_19SingleTileSchedulerILb0ELb0ELb0ELi128EEEEEEEEEvNT_6ParamsE)
        .other          _ZN7cutlass13device_kernelIN5flash19enable_sm80_to_sm89INS1_16FlashAttnBwdSm80INS1_25CollectiveMainloopBwdSm80ILi2ELi1EN4cute5tupleIJNS5_1CILi64EEENS7_ILi128EEENS7_ILi96EEEEEENS_10bfloat16_tEfNS_4arch4Sm80ELb0ELb1ELb1ELb0ELb1ELb0ELb0ELb0ELi2ELi2ELi4ELi2ELb1EEENS1_24CollectiveEpilogueBwdGQAISB_fSE_Li256ELb0ELb1EEENS1_19SingleTileSchedulerILb0ELb0ELb0ELi128EEEEEEEEEvNT_6ParamsE,@"STO_CUDA_ENTRY STV_DEFAULT"
_ZN7cutlass13device_kernelIN5flash19enable_sm80_to_sm89INS1_16FlashAttnBwdSm80INS1_25CollectiveMainloopBwdSm80ILi2ELi1EN4cute5tupleIJNS5_1CILi64EEENS7_ILi128EEENS7_ILi96EEEEEENS_10bfloat16_tEfNS_4arch4Sm80ELb0ELb1ELb1ELb0ELb1ELb0ELb0ELb0ELi2ELi2ELi4ELi2ELb1EEENS1_24CollectiveEpilogueBwdGQAISB_fSE_Li256ELb0ELb1EEENS1_19SingleTileSchedulerILb0ELb0ELb0ELi128EEEEEEEEEvNT_6ParamsE:
[----:B------:R-:W-:Y:S01]  /*0000*/  LDC R1, c[0x0][0x37c] ;  /* 0x0000df00ff017b82 */ /* 0x000fe20000000800 */
[----:B------:R-:W-:Y:S05]  /*0010*/  EXIT ;  /* 0x000000000000794d */ /* 0x000fea0003800000 */
.L_x_11:
        /* <DEDUP_REMOVED lines=14> */
.L_x_93:


//--------------------- .text._ZN7cutlass13device_kernelIN5flash19enable_sm80_to_sm89INS1_16FlashAttnBwdSm80INS1_25CollectiveMainloopBwdSm80ILi2ELi1EN4cute5tupleIJNS5_1CILi64EEENS7_ILi128EEENS7_ILi96EEEEEENS_10bfloat16_tEfNS_4arch4Sm80ELb0ELb1ELb1ELb1ELb0ELb0ELb0ELb0ELi2ELi2ELi4ELi2ELb1EEENS1_21CollectiveEpilogueBwdISB_SC_SE_Li256ELb1ELb0ELi2EEENS1_19SingleTileSchedulerILb1ELb0ELb0ELi128EEEEEEEEEvNT_6ParamsE --------------------------
	.section	.text._ZN7cutlass13device_kernelIN5flash19enable_sm80_to_sm89INS1_16FlashAttnBwdSm80INS1_25CollectiveMainloopBwdSm80ILi2ELi1EN4cute5tupleIJNS5_1CILi64EEENS7_ILi128EEENS7_ILi96EEEEEENS_10bfloat16_tEfNS_4arch4Sm80ELb0ELb1ELb1ELb1ELb0ELb0ELb0ELb0ELi2ELi2ELi4ELi2ELb1EEENS1_21CollectiveEpilogueBwdISB_SC_SE_Li256ELb1ELb0ELi2EEENS1_19SingleTileSchedulerILb1ELb0ELb0ELi128EEEEEEEEEvNT_6ParamsE,"ax",@progbits
	.align	128
.text._ZN7cutlass13device_kernelIN5flash19enable_sm80_to_sm89INS1_16FlashAttnBwdSm80INS1_25CollectiveMainloopBwdSm80ILi2ELi1EN4cute5tupleIJNS5_1CILi64EEENS7_ILi128EEENS7_ILi96EEEEEENS_10bfloat16_tEfNS_4arch4Sm80ELb0ELb1ELb1ELb1ELb0ELb0ELb0ELb0ELi2ELi2ELi4ELi2ELb1EEENS1_21CollectiveEpilogueBwdISB_SC_SE_Li256ELb1ELb0ELi2EEENS1_19SingleTileSchedulerILb1ELb0ELb0ELi128EEEEEEEEEvNT_6ParamsE:
        .type           _ZN7cutlass13device_kernelIN5flash19enable_sm80_to_sm89INS1_16FlashAttnBwdSm80INS1_25CollectiveMainloopBwdSm80ILi2ELi1EN4cute5tupleIJNS5_1CILi64EEENS7_ILi128EEENS7_ILi96EEEEEENS_10bfloat16_tEfNS_4arch4Sm80ELb0ELb1ELb1ELb1ELb0ELb0ELb0ELb0ELi2ELi2ELi4ELi2ELb1EEENS1_21CollectiveEpilogueBwdISB_SC_SE_Li256ELb1ELb0ELi2EEENS1_19SingleTileSchedulerILb1ELb0ELb0ELi128EEEEEEEEEvNT_6ParamsE,@function
        .size           _ZN7cutlass13device_kernelIN5flash19enable_sm80_to_sm89INS1_16FlashAttnBwdSm80INS1_25CollectiveMainloopBwdSm80ILi2ELi1EN4cute5tupleIJNS5_1CILi64EEENS7_ILi128EEENS7_ILi96EEEEEENS_10bfloat16_tEfNS_4arch4Sm80ELb0ELb1ELb1ELb1ELb0ELb0ELb0ELb0ELi2ELi2ELi4ELi2ELb1EEENS1_21CollectiveEpilogueBwdISB_SC_SE_Li256ELb1ELb0ELi2EEENS1_19SingleTileSchedulerILb1ELb0ELb0ELi128EEEEEEEEEvNT_6ParamsE,(.L_x_94 - _ZN7cutlass13device_kernelIN5flash19enable_sm80_to_sm89INS1_16FlashAttnBwdSm80INS1_25CollectiveMainloopBwdSm80ILi2ELi1EN4cute5tupleIJNS5_1CILi64EEENS7_ILi128EEENS7_ILi96EEEEEENS_10bfloat16_tEfNS_4arch4Sm80ELb0ELb1ELb1ELb1ELb0ELb0ELb0ELb0ELi2ELi2ELi4ELi2ELb1EEENS1_21CollectiveEpilogueBwdISB_SC_SE_Li256ELb1ELb0ELi2EEENS1_19SingleTileSchedulerILb1ELb0ELb0ELi128EEEEEEEEEvNT_6ParamsE)
        .other          _ZN7cutlass13device_kernelIN5flash19enable_sm80_to_sm89INS1_16FlashAttnBwdSm80INS1_25CollectiveMainloopBwdSm80ILi2ELi1EN4cute5tupleIJNS5_1CILi64EEENS7_ILi128EEENS7_ILi96EEEEEENS_10bfloat16_tEfNS_4arch4Sm80ELb0ELb1ELb1ELb1ELb0ELb0ELb0ELb0ELi2ELi2ELi4ELi2ELb1EEENS1_21CollectiveEpilogueBwdISB_SC_SE_Li256ELb1ELb0ELi2EEENS1_19SingleTileSchedulerILb1ELb0ELb0ELi128EEEEEEEEEvNT_6ParamsE,@"STO_CUDA_ENTRY STV_DEFAULT"
_ZN7cutlass13device_kernelIN5flash19enable_sm80_to_sm89INS1_16FlashAttnBwdSm80INS1_25CollectiveMainloopBwdSm80ILi2ELi1EN4cute5tupleIJNS5_1CILi64EEENS7_ILi128EEENS7_ILi96EEEEEENS_10bfloat16_tEfNS_4arch4Sm80ELb0ELb1ELb1ELb1ELb0ELb0ELb0ELb0ELi2ELi2ELi4ELi2ELb1EEENS1_21CollectiveEpilogueBwdISB_SC_SE_Li256ELb1ELb0ELi2EEENS1_19SingleTileSchedulerILb1ELb0ELb0ELi128EEEEEEEEEvNT_6ParamsE:
[----:B------:R-:W-:Y:S01]  /*0000*/  LDC R1, c[0x0][0x37c] ;  /* 0x0000df00ff017b82 */ /* 0x000fe20000000800 */
[----:B------:R-:W-:Y:S05]  /*0010*/  EXIT ;  /* 0x000000000000794d */ /* 0x000fea0003800000 */
.L_x_12:
        /* <DEDUP_REMOVED lines=14> */
.L_x_94:


//--------------------- .text._ZN7cutlass13device_kernelIN5flash19enable_sm80_to_sm89INS1_16FlashAttnBwdSm80INS1_25CollectiveMainloopBwdSm80ILi2ELi1EN4cute5tupleIJNS5_1CILi64EEENS7_ILi128EEENS7_ILi96EEEEEENS_10bfloat16_tEfNS_4arch4Sm80ELb0ELb1ELb1ELb1ELb1ELb0ELb0ELb0ELi2ELi2ELi4ELi2ELb1EEENS1_21CollectiveEpilogueBwdISB_SC_SE_Li256ELb1ELb0ELi2EEENS1_19SingleTileSchedulerILb1ELb0ELb0ELi128EEEEEEEEEvNT_6ParamsE --------------------------
	.section	.text._ZN7cutlass13device_kernelIN5flash19enable_sm80_to_sm89INS1_16FlashAttnBwdSm80INS1_25CollectiveMainloopBwdSm80ILi2ELi1EN4cute5tupleIJNS5_1CILi64EEENS7_ILi128EEENS7_ILi96EEEEEENS_10bfloat16_tEfNS_4arch4Sm80ELb0ELb1ELb1ELb1ELb1ELb0ELb0ELb0ELi2ELi2ELi4ELi2ELb1EEENS1_21CollectiveEpilogueBwdISB_SC_SE_Li256ELb1ELb0ELi2EEENS1_19SingleTileSchedulerILb1ELb0ELb0ELi128EEEEEEEEEvNT_6ParamsE,"ax",@progbits
	.align	128
.text._ZN7cutlass13device_kernelIN5flash19enable_sm80_to_sm89INS1_16FlashAttnBwdSm80INS1_25CollectiveMainloopBwdSm80ILi2ELi1EN4cute5tupleIJNS5_1CILi64EEENS7_ILi128EEENS7_ILi96EEEEEENS_10bfloat16_tEfNS_4arch4Sm80ELb0ELb1ELb1ELb1ELb1ELb0ELb0ELb0ELi2ELi2ELi4ELi2ELb1EEENS1_21CollectiveEpilogueBwdISB_SC_SE_Li256ELb1ELb0ELi2EEENS1_19SingleTileSchedulerILb1ELb0ELb0ELi128EEEEEEEEEvNT_6ParamsE:
        .type           _ZN7cutlass13device_kernelIN5flash19enable_sm80_to_sm89INS1_16FlashAttnBwdSm80INS1_25CollectiveMainloopBwdSm80ILi2ELi1EN4cute5tupleIJNS5_1CILi64EEENS7_ILi128EEENS7_ILi96EEEEEENS_10bfloat16_tEfNS_4arch4Sm80ELb0ELb1ELb1ELb1ELb1ELb0ELb0ELb0ELi2ELi2ELi4ELi2ELb1EEENS1_21CollectiveEpilogueBwdISB_SC_SE_Li256ELb1ELb0ELi2EEENS1_19SingleTileSchedulerILb1ELb0ELb0ELi128EEEEEEEEEvNT_6ParamsE,@function
        .size           _ZN7cutlass13device_kernelIN5flash19enable_sm80_to_sm89INS1_16FlashAttnBwdSm80INS1_25CollectiveMainloopBwdSm80ILi2ELi1EN4cute5tupleIJNS5_1CILi64EEENS7_ILi128EEENS7_ILi96EEEEEENS_10bfloat16_tEfNS_4arch4Sm80ELb0ELb1ELb1ELb1ELb1ELb0ELb0ELb0ELi2ELi2ELi4ELi2ELb1EEENS1_21CollectiveEpilogueBwdISB_SC_SE_Li256ELb1ELb0ELi2EEENS1_19SingleTileSchedulerILb1ELb0ELb0ELi128EEEEEEEEEvNT_6ParamsE,(.L_x_95 - _ZN7cutlass13device_kernelIN5flash19enable_sm80_to_sm89INS1_16FlashAttnBwdSm80INS1_25CollectiveMainloopBwdSm80ILi2ELi1EN4cute5tupleIJNS5_1CILi64EEENS7_ILi128EEENS7_ILi96EEEEEENS_10bfloat16_tEfNS_4arch4Sm80ELb0ELb1ELb1ELb1ELb1ELb0ELb0ELb0ELi2ELi2ELi4ELi2ELb1EEENS1_21CollectiveEpilogueBwdISB_SC_SE_Li256ELb1ELb0ELi2EEENS1_19SingleTileSchedulerILb1ELb0ELb0ELi128EEEEEEEEEvNT_6ParamsE)
        .other          _ZN7cutlass13device_kernelIN5flash19enable_sm80_to_sm89INS1_16FlashAttnBwdSm80INS1_25CollectiveMainloopBwdSm80ILi2ELi1EN4cute5tupleIJNS5_1CILi64EEENS7_ILi128EEENS7_ILi96EEEEEENS_10bfloat16_tEfNS_4arch4Sm80ELb0ELb1ELb1ELb1ELb1ELb0ELb0ELb0ELi2ELi2ELi4ELi2ELb1EEENS1_21CollectiveEpilogueBwdISB_SC_SE_Li256ELb1ELb0ELi2EEENS1_19SingleTileSchedulerILb1ELb0ELb0ELi128EEEEEEEEEvNT_6ParamsE,@"STO_CUDA_ENTRY STV_DEFAULT"
_ZN7cutlass13device_kernelIN5flash19enable_sm80_to_sm89INS1_16FlashAttnBwdSm80INS1_25CollectiveMainloopBwdSm80ILi2ELi1EN4cute5tupleIJNS5_1CILi64EEENS7_ILi128EEENS7_ILi96EEEEEENS_10bfloat16_tEfNS_4arch4Sm80ELb0ELb1ELb1ELb1ELb1ELb0ELb0ELb0ELi2ELi2ELi4ELi2ELb1EEENS1_21CollectiveEpilogueBwdISB_SC_SE_Li256ELb1ELb0ELi2EEENS1_19SingleTileSchedulerILb1ELb0ELb0ELi128EEEEEEEEEvNT_6ParamsE:
[----:B------:R-:W-:Y:S01]  /*0000*/  LDC R1, c[0x0][0x37c] ;  /* 0x0000df00ff017b82 */ /* 0x000fe20000000800 */
[----:B------:R-:W-:Y:S05]  /*0010*/  EXIT ;  /* 0x000000000000794d */ /* 0x000fea0003800000 */
.L_x_13:
        /* <DEDUP_REMOVED lines=14> */
.L_x_95:


//--------------------- .text._ZN7cutlass13device_kernelIN5flash19enable_sm80_to_sm89INS1_16FlashAttnBwdSm80INS1_25CollectiveMainloopBwdSm80ILi2ELi1EN4cute5tupleIJNS5_1CILi64EEENS7_ILi128EEENS7_ILi96EEEEEENS_10bfloat16_tEfNS_4arch4Sm80ELb0ELb1ELb1ELb1ELb0ELb0ELb0ELb0ELi2ELi2ELi4ELi2ELb1EEENS1_24CollectiveEpilogueBwdGQAISB_fSE_Li256ELb1ELb0EEENS1_19SingleTileSchedulerILb1ELb0ELb0ELi128EEEEEEEEEvNT_6ParamsE --------------------------
	.section	.text._ZN7cutlass13device_kernelIN5flash19enable_sm80_to_sm89INS1_16FlashAttnBwdSm80INS1_25CollectiveMainloopBwdSm80ILi2ELi1EN4cute5tupleIJNS5_1CILi64EEENS7_ILi128EEENS7_ILi96EEEEEENS_10bfloat16_tEfNS_4arch4Sm80ELb0ELb1ELb1ELb1ELb0ELb0ELb0ELb0ELi2ELi2ELi4ELi2ELb1EEENS1_24CollectiveEpilogueBwdGQAISB_fSE_Li256ELb1ELb0EEENS1_19SingleTileSchedulerILb1ELb0ELb0ELi128EEEEEEEEEvNT_6ParamsE,"ax",@progbits
	.align	128
.text._ZN7cutlass13device_kernelIN5flash19enable_sm80_to_sm89INS1_16FlashAttnBwdSm80INS1_25CollectiveMainloopBwdSm80ILi2ELi1EN4cute5tupleIJNS5_1CILi64EEENS7_ILi128EEENS7_ILi96EEEEEENS_10bfloat16_tEfNS_4arch4Sm80ELb0ELb1ELb1ELb1ELb0ELb0ELb0ELb0ELi2ELi2ELi4ELi2ELb1EEENS1_24CollectiveEpilogueBwdGQAISB_fSE_Li256ELb1ELb0EEENS1_19SingleTileSchedulerILb1ELb0ELb0ELi128EEEEEEEEEvNT_6ParamsE:
        .type           _ZN7cutlass13device_kernelIN5flash19enable_sm80_to_sm89INS1_16FlashAttnBwdSm80INS1_25CollectiveMainloopBwdSm80ILi2ELi1EN4cute5tupleIJNS5_1CILi64EEENS7_ILi128EEENS7_ILi96EEEEEENS_10bfloat16_tEfNS_4arch4Sm80ELb0ELb1ELb1ELb1ELb0ELb0ELb0ELb0ELi2ELi2ELi4ELi2ELb1EEENS1_24CollectiveEpilogueBwdGQAISB_fSE_Li256ELb1ELb0EEENS1_19SingleTileSchedulerILb1ELb0ELb0ELi128EEEEEEEEEvNT_6ParamsE,@function
        .size           _ZN7cutlass13device_kernelIN5flash19enable_sm80_to_sm89INS1_16FlashAttnBwdSm80INS1_25CollectiveMainloopBwdSm80ILi2ELi1EN4cute5tupleIJNS5_1CILi64EEENS7_ILi128EEENS7_ILi96EEEEEENS_10bfloat16_tEfNS_4arch4Sm80ELb0ELb1ELb1ELb1ELb0ELb0ELb0ELb0ELi2ELi2ELi4ELi2ELb1EEENS1_24CollectiveEpilogueBwdGQAISB_fSE_Li256ELb1ELb0EEENS1_19SingleTileSchedulerILb1ELb0ELb0ELi128EEEEEEEEEvNT_6ParamsE,(.L_x_96 - _ZN7cutlass13device_kernelIN5flash19enable_sm80_to_sm89INS1_16FlashAttnBwdSm80INS1_25CollectiveMainloopBwdSm80ILi2ELi1EN4cute5tupleIJNS5_1CILi64EEENS7_ILi128EEENS7_ILi96EEEEEENS_10bfloat16_tEfNS_4arch4Sm80ELb0ELb1ELb1ELb1ELb0ELb0ELb0ELb0ELi2ELi2ELi4ELi2ELb1EEENS1_24CollectiveEpilogueBwdGQAISB_fSE_Li256ELb1ELb0EEENS1_19SingleTileSchedulerILb1ELb0ELb0ELi128EEEEEEEEEvNT_6ParamsE)
        .other          _ZN7cutlass13device_kernelIN5flash19enable_sm80_to_sm89INS1_16FlashAttnBwdSm80INS1_25CollectiveMainloopBwdSm80ILi2ELi1EN4cute5tupleIJNS5_1CILi64EEENS7_ILi128EEENS7_ILi96EEEEEENS_10bfloat16_tEfNS_4arch4Sm80ELb0ELb1ELb1ELb1ELb0ELb0ELb0ELb0ELi2ELi2ELi4ELi2ELb1EEENS1_24CollectiveEpilogueBwdGQAISB_fSE_Li256ELb1ELb0EEENS1_19SingleTileSchedulerILb1ELb0ELb0ELi128EEEEEEEEEvNT_6ParamsE,@"STO_CUDA_ENTRY STV_DEFAULT"
_ZN7cutlass13device_kernelIN5flash19enable_sm80_to_sm89INS1_16FlashAttnBwdSm80INS1_25CollectiveMainloopBwdSm80ILi2ELi1EN4cute5tupleIJNS5_1CILi64EEENS7_ILi128EEENS7_ILi96EEEEEENS_10bfloat16_tEfNS_4arch4Sm80ELb0ELb1ELb1ELb1ELb0ELb0ELb0ELb0ELi2ELi2ELi4ELi2ELb1EEENS1_24CollectiveEpilogueBwdGQAISB_fSE_Li256ELb1ELb0EEENS1_19SingleTileSchedulerILb1ELb0ELb0ELi128EEEEEEEEEvNT_6ParamsE:
[----:B------:R-:W-:Y:S01]  /*0000*/  LDC R1, c[0x0][0x37c] ;  /* 0x0000df00ff017b82 */ /* 0x000fe20000000800 */
[----:B------:R-:W-:Y:S05]  /*0010*/  EXIT ;  /* 0x000000000000794d */ /* 0x000fea0003800000 */
.L_x_14:
        /* <DEDUP_REMOVED lines=14> */
.L_x_96:


//--------------------- .text._ZN7cutlass13device_kernelIN5flash19enable_sm80_to_sm89INS1_16FlashAttnBwdSm80INS1_25CollectiveMainloopBwdSm80ILi2ELi1EN4cute5tupleIJNS5_1CILi64EEENS7_ILi128EEENS7_ILi96EEEEEENS_10bfloat16_tEfNS_4arch4Sm80ELb0ELb1ELb1ELb1ELb1ELb0ELb0ELb0ELi2ELi2ELi4ELi2ELb1EEENS1_24CollectiveEpilogueBwdGQAISB_fSE_Li256ELb1ELb1EEENS1_19SingleTileSchedulerILb1ELb0ELb0ELi128EEEEEEEEEvNT_6ParamsE --------------------------
	.section	.text._ZN7cutlass13device_kernelIN5flash19enable_sm80_to_sm89INS1_16FlashAttnBwdSm80INS1_25CollectiveMainloopBwdSm80ILi2ELi1EN4cute5tupleIJNS5_1CILi64EEENS7_ILi128EEENS7_ILi96EEEEEENS_10bfloat16_tEfNS_4arch4Sm80ELb0ELb1ELb1ELb1ELb1ELb0ELb0ELb0ELi2ELi2ELi4ELi2ELb1EEENS1_24CollectiveEpilogueBwdGQAISB_fSE_Li256ELb1ELb1EEENS1_19SingleTileSchedulerILb1ELb0ELb0ELi128EEEEEEEEEvNT_6ParamsE,"ax",@progbits
	.align	128
.text._ZN7cutlass13device_kernelIN5flash19enable_sm80_to_sm89INS1_16FlashAttnBwdSm80INS1_25CollectiveMainloopBwdSm80ILi2ELi1EN4cute5tupleIJNS5_1CILi64EEENS7_ILi128EEENS7_ILi96EEEEEENS_10bfloat16_tEfNS_4arch4Sm80ELb0ELb1ELb1ELb1ELb1ELb0ELb0ELb0ELi2ELi2ELi4ELi2ELb1EEENS1_24CollectiveEpilogueBwdGQAISB_fSE_Li256ELb1ELb1EEENS1_19SingleTileSchedulerILb1ELb0ELb0ELi128EEEEEEEEEvNT_6ParamsE:
        .type           _ZN7cutlass13device_kernelIN5flash19enable_sm80_to_sm89INS1_16FlashAttnBwdSm80INS1_25CollectiveMainloopBwdSm80ILi2ELi1EN4cute5tupleIJNS5_1CILi64EEENS7_ILi128EEENS7_ILi96EEEEEENS_10bfloat16_tEfNS_4arch4Sm80ELb0ELb1ELb1ELb1ELb1ELb0ELb0ELb0ELi2ELi2ELi4ELi2ELb1EEENS1_24CollectiveEpilogueBwdGQAISB_fSE_Li256ELb1ELb1EEENS1_19SingleTileSchedulerILb1ELb0ELb0ELi128EEEEEEEEEvNT_6ParamsE,@function
        .size           _ZN7cutlass13device_kernelIN5flash19enable_sm80_to_sm89INS1_16FlashAttnBwdSm80INS1_25CollectiveMainloopBwdSm80ILi2ELi1EN4cute5tupleIJNS5_1CILi64EEENS7_ILi128EEENS7_ILi96EEEEEENS_10bfloat16_tEfNS_4arch4Sm80ELb0ELb1ELb1ELb1ELb1ELb0ELb0ELb0ELi2ELi2ELi4ELi2ELb1EEENS1_24CollectiveEpilogueBwdGQAISB_fSE_Li256ELb1ELb1EEENS1_19SingleTileSchedulerILb1ELb0ELb0ELi128EEEEEEEEEvNT_6ParamsE,(.L_x_97 - _ZN7cutlass13device_kernelIN5flash19enable_sm80_to_sm89INS1_16FlashAttnBwdSm80INS1_25CollectiveMainloopBwdSm80ILi2ELi1EN4cute5tupleIJNS5_1CILi64EEENS7_ILi128EEENS7_ILi96EEEEEENS_10bfloat16_tEfNS_4arch4Sm80ELb0ELb1ELb1ELb1ELb1ELb0ELb0ELb0ELi2ELi2ELi4ELi2ELb1EEENS1_24CollectiveEpilogueBwdGQAISB_fSE_Li256ELb1ELb1EEENS1_19SingleTileSchedulerILb1ELb0ELb0ELi128EEEEEEEEEvNT_6ParamsE)
        .other          _ZN7cutlass13device_kernelIN5flash19enable_sm80_to_sm89INS1_16FlashAttnBwdSm80INS1_25CollectiveMainloopBwdSm80ILi2ELi1EN4cute5tupleIJNS5_1CILi64EEENS7_ILi128EEENS7_ILi96EEEEEENS_10bfloat16_tEfNS_4arch4Sm80ELb0ELb1ELb1ELb1ELb1ELb0ELb0ELb0ELi2ELi2ELi4ELi2ELb1EEENS1_24CollectiveEpilogueBwdGQAISB_fSE_Li256ELb1ELb1EEENS1_19SingleTileSchedulerILb1ELb0ELb0ELi128EEEEEEEEEvNT_6ParamsE,@"STO_CUDA_ENTRY STV_DEFAULT"
_ZN7cutlass13device_kernelIN5flash19enable_sm80_to_sm89INS1_16FlashAttnBwdSm80INS1_25CollectiveMainloopBwdSm80ILi2ELi1EN4cute5tupleIJNS5_1CILi64EEENS7_ILi128EEENS7_ILi96EEEEEENS_10bfloat16_tEfNS_4arch4Sm80ELb0ELb1ELb1ELb1ELb1ELb0ELb0ELb0ELi2ELi2ELi4ELi2ELb1EEENS1_24CollectiveEpilogueBwdGQAISB_fSE_Li256ELb1ELb1EEENS1_19SingleTileSchedulerILb1ELb0ELb0ELi128EEEEEEEEEvNT_6ParamsE:
[----:B------:R-:W-:Y:S01]  /*0000*/  LDC R1, c[0x0][0x37c] ;  /* 0x0000df00ff017b82 */ /* 0x000fe20000000800 */
[----:B------:R-:W-:Y:S05]  /*0010*/  EXIT ;  /* 0x000000000000794d */ /* 0x000fea0003800000 */
.L_x_15:
        /* <DEDUP_REMOVED lines=14> */
.L_x_97:


//--------------------- .text._ZN7cutlass13device_kernelIN5flash19enable_sm80_to_sm89INS1_16FlashAttnBwdSm80INS1_25CollectiveMainloopBwdSm80ILi2ELi1EN4cute5tupleIJNS5_1CILi64EEENS7_ILi128EEENS7_ILi96EEEEEENS_10bfloat16_tEfNS_4arch4Sm80ELb1ELb0ELb1ELb0ELb0ELb0ELb0ELb0ELi2ELi2ELi4ELi2ELb1EEENS1_21CollectiveEpilogueBwdISB_SC_SE_Li256ELb0ELb0ELi2EEENS1_25SingleTileBwdLPTSchedulerILb0ELi128ELb0EEEEEEEEEvNT_6ParamsE --------------------------
	.section	.text._ZN7cutlass13device_kernelIN5flash19enable_sm80_to_sm89INS1_16FlashAttnBwdSm80INS1_25CollectiveMainloopBwdSm80ILi2ELi1EN4cute5tupleIJNS5_1CILi64EEENS7_ILi128EEENS7_ILi96EEEEEENS_10bfloat16_tEfNS_4arch4Sm80ELb1ELb0ELb1ELb0ELb0ELb0ELb0ELb0ELi2ELi2ELi4ELi2ELb1EEENS1_21CollectiveEpilogueBwdISB_SC_SE_Li256ELb0ELb0ELi2EEENS1_25SingleTileBwdLPTSchedulerILb0ELi128ELb0EEEEEEEEEvNT_6ParamsE,"ax",@progbits
	.align	128
.text._ZN7cutlass13device_kernelIN5flash19enable_sm80_to_sm89INS1_16FlashAttnBwdSm80INS1_25CollectiveMainloopBwdSm80ILi2ELi1EN4cute5tupleIJNS5_1CILi64EEENS7_ILi128EEENS7_ILi96EEEEEENS_10bfloat16_tEfNS_4arch4Sm80ELb1ELb0ELb1ELb0ELb0ELb0ELb0ELb0ELi2ELi2ELi4ELi2ELb1EEENS1_21CollectiveEpilogueBwdISB_SC_SE_Li256ELb0ELb0ELi2EEENS1_25SingleTileBwdLPTSchedulerILb0ELi128ELb0EEEEEEEEEvNT_6ParamsE:
        .type           _ZN7cutlass13device_kernelIN5flash19enable_sm80_to_sm89INS1_16FlashAttnBwdSm80INS1_25CollectiveMainloopBwdSm80ILi2ELi1EN4cute5tupleIJNS5_1CILi64EEENS7_ILi128EEENS7_ILi96EEEEEENS_10bfloat16_tEfNS_4arch4Sm80ELb1ELb0ELb1ELb0ELb0ELb0ELb0ELb0ELi2ELi2ELi4ELi2ELb1EEENS1_21CollectiveEpilogueBwdISB_SC_SE_Li256ELb0ELb0ELi2EEENS1_25SingleTileBwdLPTSchedulerILb0ELi128ELb0EEEEEEEEEvNT_6ParamsE,@function
        .size           _ZN7cutlass13device_kernelIN5flash19enable_sm80_to_sm89INS1_16FlashAttnBwdSm80INS1_25CollectiveMainloopBwdSm80ILi2ELi1EN4cute5tupleIJNS5_1CILi64EEENS7_ILi128EEENS7_ILi96EEEEEENS_10bfloat16_tEfNS_4arch4Sm80ELb1ELb0ELb1ELb0ELb0ELb0ELb0ELb0ELi2ELi2ELi4ELi2ELb1EEENS1_21CollectiveEpilogueBwdISB_SC_SE_Li256ELb0ELb0ELi2EEENS1_25SingleTileBwdLPTSchedulerILb0ELi128ELb0EEEEEEEEEvNT_6ParamsE,(.L_x_98 - _ZN7cutlass13device_kernelIN5flash19enable_sm80_to_sm89INS1_16FlashAttnBwdSm80INS1_25CollectiveMainloopBwdSm80ILi2ELi1EN4cute5tupleIJNS5_1CILi64EEENS7_ILi128EEENS7_ILi96EEEEEENS_10bfloat16_tEfNS_4arch4Sm80ELb1ELb0ELb1ELb0ELb0ELb0ELb0ELb0ELi2ELi2ELi4ELi2ELb1EEENS1_21CollectiveEpilogueBwdISB_SC_SE_Li256ELb0ELb0ELi2EEENS1_25SingleTileBwdLPTSchedulerILb0ELi128ELb0EEEEEEEEEvNT_6ParamsE)
        .other          _ZN7cutlass13device_kernelIN5flash19enable_sm80_to_sm89INS1_16FlashAttnBwdSm80INS1_25CollectiveMainloopBwdSm80ILi2ELi1EN4cute5tupleIJNS5_1CILi64EEENS7_ILi128EEENS7_ILi96EEEEEENS_10bfloat16_tEfNS_4arch4Sm80ELb1ELb0ELb1ELb0ELb0ELb0ELb0ELb0ELi2ELi2ELi4ELi2ELb1EEENS1_21CollectiveEpilogueBwdISB_SC_SE_Li256ELb0ELb0ELi2EEENS1_25SingleTileBwdLPTSchedulerILb0ELi128ELb0EEEEEEEEEvNT_6ParamsE,@"STO_CUDA_ENTRY STV_DEFAULT"
_ZN7cutlass13device_kernelIN5flash19enable_sm80_to_sm89INS1_16FlashAttnBwdSm80INS1_25CollectiveMainloopBwdSm80ILi2ELi1EN4cute5tupleIJNS5_1CILi64EEENS7_ILi128EEENS7_ILi96EEEEEENS_10bfloat16_tEfNS_4arch4Sm80ELb1ELb0ELb1ELb0ELb0ELb0ELb0ELb0ELi2ELi2ELi4ELi2ELb1EEENS1_21CollectiveEpilogueBwdISB_SC_SE_Li256ELb0ELb0ELi2EEENS1_25SingleTileBwdLPTSchedulerILb0ELi128ELb0EEEEEEEEEvNT_6ParamsE:
[----:B------:R-:W-:Y:S01]  /*0000*/  LDC R1, c[0x0][0x37c] ;  /* 0x0000df00ff017b82 */ /* 0x000fe20000000800 */
[----:B------:R-:W-:Y:S05]  /*0010*/  EXIT ;  /* 0x000000000000794d */ /* 0x000fea0003800000 */
.L_x_16:
        /* <DEDUP_REMOVED lines=14> */
.L_x_98:


//--------------------- .text._ZN7cutlass13device_kernelIN5flash19enable_sm80_to_sm89INS1_16FlashAttnBwdSm80INS1_25CollectiveMainloopBwdSm80ILi2ELi1EN4cute5tupleIJNS5_1CILi64EEENS7_ILi128EEENS7_ILi96EEEEEENS_10bfloat16_tEfNS_4arch4Sm80ELb1ELb0ELb1ELb0ELb1ELb0ELb0ELb0ELi2ELi2ELi4ELi2ELb1EEENS1_21CollectiveEpilogueBwdISB_SC_SE_Li256ELb0ELb0ELi2EEENS1_25SingleTileBwdLPTSchedulerILb0ELi128ELb1EEEEEEEEEvNT_6ParamsE --------------------------
	.section	.text._ZN7cutlass13device_kernelIN5flash19enable_sm80_to_sm89INS1_16FlashAttnBwdSm80INS1_25CollectiveMainloopBwdSm80ILi2ELi1EN4cute5tupleIJNS5_1CILi64EEENS7_ILi128EEENS7_ILi96EEEEEENS_10bfloat16_tEfNS_4arch4Sm80ELb1ELb0ELb1ELb0ELb1ELb0ELb0ELb0ELi2ELi2ELi4ELi2ELb1EEENS1_21CollectiveEpilogueBwdISB_SC_SE_Li256ELb0ELb0ELi2EEENS1_25SingleTileBwdLPTSchedulerILb0ELi128ELb1EEEEEEEEEvNT_6ParamsE,"ax",@progbits
	.align	128
.text._ZN7cutlass13device_kernelIN5flash19enable_sm80_to_sm89INS1_16FlashAttnBwdSm80INS1_25CollectiveMainloopBwdSm80ILi2ELi1EN4cute5tupleIJNS5_1CILi64EEENS7_ILi128EEENS7_ILi96EEEEEENS_10bfloat16_tEfNS_4arch4Sm80ELb1ELb0ELb1ELb0ELb1ELb0ELb0ELb0ELi2ELi2ELi4ELi2ELb1EEENS1_21CollectiveEpilogueBwdISB_SC_SE_Li256ELb0ELb0ELi2EEENS1_25SingleTileBwdLPTSchedulerILb0ELi128ELb1EEEEEEEEEvNT_6ParamsE:
        .type           _ZN7cutlass13device_kernelIN5flash19enable_sm80_to_sm89INS1_16FlashAttnBwdSm80INS1_25CollectiveMainloopBwdSm80ILi2ELi1EN4cute5tupleIJNS5_1CILi64EEENS7_ILi128EEENS7_ILi96EEEEEENS_10bfloat16_tEfNS_4arch4Sm80ELb1ELb0ELb1ELb0ELb1ELb0ELb0ELb0ELi2ELi2ELi4ELi2ELb1EEENS1_21CollectiveEpilogueBwdISB_SC_SE_Li256ELb0ELb0ELi2EEENS1_25SingleTileBwdLPTSchedulerILb0ELi128ELb1EEEEEEEEEvNT_6ParamsE,@function
        .size           _ZN7cutlass13device_kernelIN5flash19enable_sm80_to_sm89INS1_16FlashAttnBwdSm80INS1_25CollectiveMainloopBwdSm80ILi2ELi1EN4cute5tupleIJNS5_1CILi64EEENS7_ILi128EEENS7_ILi96EEEEEENS_10bfloat16_tEfNS_4arch4Sm80ELb1ELb0ELb1ELb0ELb1ELb0ELb0ELb0ELi2ELi2ELi4ELi2ELb1EEENS1_21CollectiveEpilogueBwdISB_SC_SE_Li256ELb0ELb0ELi2EEENS1_25SingleTileBwdLPTSchedulerILb0ELi128ELb1EEEEEEEEEvNT_6ParamsE,(.L_x_99 - _ZN7cutlass13device_kernelIN5flash19enable_sm80_to_sm89INS1_16FlashAttnBwdSm80INS1_25CollectiveMainloopBwdSm80ILi2ELi1EN4cute5tupleIJNS5_1CILi64EEENS7_ILi128EEENS7_ILi96EEEEEENS_10bfloat16_tEfNS_4arch4Sm80ELb1ELb0ELb1ELb0ELb1ELb0ELb0ELb0ELi2ELi2ELi4ELi2ELb1EEENS1_21CollectiveEpilogueBwdISB_SC_SE_Li256ELb0ELb0ELi2EEENS1_25SingleTileBwdLPTSchedulerILb0ELi128ELb1EEEEEEEEEvNT_6ParamsE)
        .other          _ZN7cutlass13device_kernelIN5flash19enable_sm80_to_sm89INS1_16FlashAttnBwdSm80INS1_25CollectiveMainloopBwdSm80ILi2ELi1EN4cute5tupleIJNS5_1CILi64EEENS7_ILi128EEENS7_ILi96EEEEEENS_10bfloat16_tEfNS_4arch4Sm80ELb1ELb0ELb1ELb0ELb1ELb0ELb0ELb0ELi2ELi2ELi4ELi2ELb1EEENS1_21CollectiveEpilogueBwdISB_SC_SE_Li256ELb0ELb0ELi2EEENS1_25SingleTileBwdLPTSchedulerILb0ELi128ELb1EEEEEEEEEvNT_6ParamsE,@"STO_CUDA_ENTRY STV_DEFAULT"
_ZN7cutlass13device_kernelIN5flash19enable_sm80_to_sm89INS1_16FlashAttnBwdSm80INS1_25CollectiveMainloopBwdSm80ILi2ELi1EN4cute5tupleIJNS5_1CILi64EEENS7_ILi128EEENS7_ILi96EEEEEENS_10bfloat16_tEfNS_4arch4Sm80ELb1ELb0ELb1ELb0ELb1ELb0ELb0ELb0ELi2ELi2ELi4ELi2ELb1EEENS1_21CollectiveEpilogueBwdISB_SC_SE_Li256ELb0ELb0ELi2EEENS1_25SingleTileBwdLPTSchedulerILb0ELi128ELb1EEEEEEEEEvNT_6ParamsE:
[----:B------:R-:W-:Y:S01]  /*0000*/  LDC R1, c[0x0][0x37c] ;  /* 0x0000df00ff017b82 */ /* 0x000fe20000000800 */
[----:B------:R-:W-:Y:S05]  /*0010*/  EXIT ;  /* 0x000000000000794d */ /* 0x000fea0003800000 */
.L_x_17:
        /* <DEDUP_REMOVED lines=14> */
.L_x_99:


//--------------------- .text._ZN7cutlass13device_kernelIN5flash19enable_sm80_to_sm89INS1_16FlashAttnBwdSm80INS1_25CollectiveMainloopBwdSm80ILi2ELi1EN4cute5tupleIJNS5_1CILi64EEENS7_ILi128EEENS7_ILi96EEEEEENS_10bfloat16_tEfNS_4arch4Sm80ELb1ELb0ELb1ELb0ELb0ELb0ELb0ELb0ELi2ELi2ELi4ELi2ELb1EEENS1_24CollectiveEpilogueBwdGQAISB_fSE_Li256ELb0ELb0EEENS1_25SingleTileBwdLPTSchedulerILb0ELi128ELb0EEEEEEEEEvNT_6ParamsE --------------------------
	.section	.text._ZN7cutlass13device_kernelIN5flash19enable_sm80_to_sm89INS1_16FlashAttnBwdSm80INS1_25CollectiveMainloopBwdSm80ILi2ELi1EN4cute5tupleIJNS5_1CILi64EEENS7_ILi128EEENS7_ILi96EEEEEENS_10bfloat16_tEfNS_4arch4Sm80ELb1ELb0ELb1ELb0ELb0ELb0ELb0ELb0ELi2ELi2ELi4ELi2ELb1EEENS1_24CollectiveEpilogueBwdGQAISB_fSE_Li256ELb0ELb0EEENS1_25SingleTileBwdLPTSchedulerILb0ELi128ELb0EEEEEEEEEvNT_6ParamsE,"ax",@progbits
	.align	128
.text._ZN7cutlass13device_kernelIN5flash19enable_sm80_to_sm89INS1_16FlashAttnBwdSm80INS1_25CollectiveMainloopBwdSm80ILi2ELi1EN4cute5tupleIJNS5_1CILi64EEENS7_ILi128EEENS7_ILi96EEEEEENS_10bfloat16_tEfNS_4arch4Sm80ELb1ELb0ELb1ELb0ELb0ELb0ELb0ELb0ELi2ELi2ELi4ELi2ELb1EEENS1_24CollectiveEpilogueBwdGQAISB_fSE_Li256ELb0ELb0EEENS1_25SingleTileBwdLPTSchedulerILb0ELi128ELb0EEEEEEEEEvNT_6ParamsE:
        .type           _ZN7cutlass13device_kernelIN5flash19enable_sm80_to_sm89INS1_16FlashAttnBwdSm80INS1_25CollectiveMainloopBwdSm80ILi2ELi1EN4cute5tupleIJNS5_1CILi64EEENS7_ILi128EEENS7_ILi96EEEEEENS_10bfloat16_tEfNS_4arch4Sm80ELb1ELb0ELb1ELb0ELb0ELb0ELb0ELb0ELi2ELi2ELi4ELi2ELb1EEENS1_24CollectiveEpilogueBwdGQAISB_fSE_Li256ELb0ELb0EEENS1_25SingleTileBwdLPTSchedulerILb0ELi128ELb0EEEEEEEEEvNT_6ParamsE,@function
        .size           _ZN7cutlass13device_kernelIN5flash19enable_sm80_to_sm89INS1_16FlashAttnBwdSm80INS1_25CollectiveMainloopBwdSm80ILi2ELi1EN4cute5tupleIJNS5_1CILi64EEENS7_ILi128EEENS7_ILi96EEEEEENS_10bfloat16_tEfNS_4arch4Sm80ELb1ELb0ELb1ELb0ELb0ELb0ELb0ELb0ELi2ELi2ELi4ELi2ELb1EEENS1_24CollectiveEpilogueBwdGQAISB_fSE_Li256ELb0ELb0EEENS1_25SingleTileBwdLPTSchedulerILb0ELi128ELb0EEEEEEEEEvNT_6ParamsE,(.L_x_100 - _ZN7cutlass13device_kernelIN5flash19enable_sm80_to_sm89INS1_16FlashAttnBwdSm80INS1_25CollectiveMainloopBwdSm80ILi2ELi1EN4cute5tupleIJNS5_1CILi64EEENS7_ILi128EEENS7_ILi96EEEEEENS_10bfloat16_tEfNS_4arch4Sm80ELb1ELb0ELb1ELb0ELb0ELb0ELb0ELb0ELi2ELi2ELi4ELi2ELb1EEENS1_24CollectiveEpilogueBwdGQAISB_fSE_Li256ELb0ELb0EEENS1_25SingleTileBwdLPTSchedulerILb0ELi128ELb0EEEEEEEEEvNT_6ParamsE)
        .other          _ZN7cutlass13device_kernelIN5flash19enable_sm80_to_sm89INS1_16FlashAttnBwdSm80INS1_25CollectiveMainloopBwdSm80ILi2ELi1EN4cute5tupleIJNS5_1CILi64EEENS7_ILi128EEENS7_ILi96EEEEEENS_10bfloat16_tEfNS_4arch4Sm80ELb1ELb0ELb1ELb0ELb0ELb0ELb0ELb0ELi2ELi2ELi4ELi2ELb1EEENS1_24CollectiveEpilogueBwdGQAISB_fSE_Li256ELb0ELb0EEENS1_25SingleTileBwdLPTSchedulerILb0ELi128ELb0EEEEEEEEEvNT_6ParamsE,@"STO_CUDA_ENTRY STV_DEFAULT"
_ZN7cutlass13device_kernelIN5flash19enable_sm80_to_sm89INS1_16FlashAttnBwdSm80INS1_25CollectiveMainloopBwdSm80ILi2ELi1EN4cute5tupleIJNS5_1CILi64EEENS7_ILi128EEENS7_ILi96EEEEEENS_10bfloat16_tEfNS_4arch4Sm80ELb1ELb0ELb1ELb0ELb0ELb0ELb0ELb0ELi2ELi2ELi4ELi2ELb1EEENS1_24CollectiveEpilogueBwdGQAISB_fSE_Li256ELb0ELb0EEENS1_25SingleTileBwdLPTSchedulerILb0ELi128ELb0EEEEEEEEEvNT_6ParamsE:
[----:B------:R-:W-:Y:S01]  /*0000*/  LDC R1, c[0x0][0x37c] ;  /* 0x0000df00ff017b82 */ /* 0x000fe20000000800 */
[----:B------:R-:W-:Y:S05]  /*0010*/  EXIT ;  /* 0x000000000000794d */ /* 0x000fea0003800000 */
.L_x_18:
        /* <DEDUP_REMOVED lines=14> */
.L_x_100:


//--------------------- .text._ZN7cutlass13device_kernelIN5flash19enable_sm80_to_sm89INS1_16FlashAttnBwdSm80INS1_25CollectiveMainloopBwdSm80ILi2ELi1EN4cute5tupleIJNS5_1CILi64EEENS7_ILi128EEENS7_ILi96EEEEEENS_10bfloat16_tEfNS_4arch4Sm80ELb1ELb0ELb1ELb0ELb1ELb0ELb0ELb0ELi2ELi2ELi4ELi2ELb1EEENS1_24CollectiveEpilogueBwdGQAISB_fSE_Li256ELb0ELb1EEENS1_25SingleTileBwdLPTSchedulerILb0ELi128ELb1EEEEEEEEEvNT_6ParamsE --------------------------
	.section	.text._ZN7cutlass13device_kernelIN5flash19enable_sm80_to_sm89INS1_16FlashAttnBwdSm80INS1_25CollectiveMainloopBwdSm80ILi2ELi1EN4cute5tupleIJNS5_1CILi64EEENS7_ILi128EEENS7_ILi96EEEEEENS_10bfloat16_tEfNS_4arch4Sm80ELb1ELb0ELb1ELb0ELb1ELb0ELb0ELb0ELi2ELi2ELi4ELi2ELb1EEENS1_24CollectiveEpilogueBwdGQAISB_fSE_Li256ELb0ELb1EEENS1_25SingleTileBwdLPTSchedulerILb0ELi128ELb1EEEEEEEEEvNT_6ParamsE,"ax",@progbits
	.align	128
.text._ZN7cutlass13device_kernelIN5flash19enable_sm80_to_sm89INS1_16FlashAttnBwdSm80INS1_25CollectiveMainloopBwdSm80ILi2ELi1EN4cute5tupleIJNS5_1CILi64EEENS7_ILi128EEENS7_ILi96EEEEEENS_10bfloat16_tEfNS_4arch4Sm80ELb1ELb0ELb1ELb0ELb1ELb0ELb0ELb0ELi2ELi2ELi4ELi2ELb1EEENS1_24CollectiveEpilogueBwdGQAISB_fSE_Li256ELb0ELb1EEENS1_25SingleTileBwdLPTSchedulerILb0ELi128ELb1EEEEEEEEEvNT_6ParamsE:
        .type           _ZN7cutlass13device_kernelIN5flash19enable_sm80_to_sm89INS1_16FlashAttnBwdSm80INS1_25CollectiveMainloopBwdSm80ILi2ELi1EN4cute5tupleIJNS5_1CILi64EEENS7_ILi128EEENS7_ILi96EEEEEENS_10bfloat16_tEfNS_4arch4Sm80ELb1ELb0ELb1ELb0ELb1ELb0ELb0ELb0ELi2ELi2ELi4ELi2ELb1EEENS1_24CollectiveEpilogueBwdGQAISB_fSE_Li256ELb0ELb1EEENS1_25SingleTileBwdLPTSchedulerILb0ELi128ELb1EEEEEEEEEvNT_6ParamsE,@function
        .size           _ZN7cutlass13device_kernelIN5flash19enable_sm80_to_sm89INS1_16FlashAttnBwdSm80INS1_25CollectiveMainloopBwdSm80ILi2ELi1EN4cute5tupleIJNS5_1CILi64EEENS7_ILi128EEENS7_ILi96EEEEEENS_10bfloat16_tEfNS_4arch4Sm80ELb1ELb0ELb1ELb0ELb1ELb0ELb0ELb0ELi2ELi2ELi4ELi2ELb1EEENS1_24CollectiveEpilogueBwdGQAISB_fSE_Li256ELb0ELb1EEENS1_25SingleTileBwdLPTSchedulerILb0ELi128ELb1EEEEEEEEEvNT_6ParamsE,(.L_x_101 - _ZN7cutlass13device_kernelIN5flash19enable_sm80_to_sm89INS1_16FlashAttnBwdSm80INS1_25CollectiveMainloopBwdSm80ILi2ELi1EN4cute5tupleIJNS5_1CILi64EEENS7_ILi128EEENS7_ILi96EEEEEENS_10bfloat16_tEfNS_4arch4Sm80ELb1ELb0ELb1ELb0ELb1ELb0ELb0ELb0ELi2ELi2ELi4ELi2ELb1EEENS1_24CollectiveEpilogueBwdGQAISB_fSE_Li256ELb0ELb1EEENS1_25SingleTileBwdLPTSchedulerILb0ELi128ELb1EEEEEEEEEvNT_6ParamsE)
        .other          _ZN7cutlass13device_kernelIN5flash19enable_sm80_to_sm89INS1_16FlashAttnBwdSm80INS1_25CollectiveMainloopBwdSm80ILi2ELi1EN4cute5tupleIJNS5_1CILi64EEENS7_ILi128EEENS7_ILi96EEEEEENS_10bfloat16_tEfNS_4arch4Sm80ELb1ELb0ELb1ELb0ELb1ELb0ELb0ELb0ELi2ELi2ELi4ELi2ELb1EEENS1_24CollectiveEpilogueBwdGQAISB_fSE_Li256ELb0ELb1EEENS1_25SingleTileBwdLPTSchedulerILb0ELi128ELb1EEEEEEEEEvNT_6ParamsE,@"STO_CUDA_ENTRY STV_DEFAULT"
_ZN7cutlass13device_kernelIN5flash19enable_sm80_to_sm89INS1_16FlashAttnBwdSm80INS1_25CollectiveMainloopBwdSm80ILi2ELi1EN4cute5tupleIJNS5_1CILi64EEENS7_ILi128EEENS7_ILi96EEEEEENS_10bfloat16_tEfNS_4arch4Sm80ELb1ELb0ELb1ELb0ELb1ELb0ELb0ELb0ELi2ELi2ELi4ELi2ELb1EEENS1_24CollectiveEpilogueBwdGQAISB_fSE_Li256ELb0ELb1EEENS1_25SingleTileBwdLPTSchedulerILb0ELi128ELb1EEEEEEEEEvNT_6ParamsE:
[----:B------:R-:W-:Y:S01]  /*0000*/  LDC R1, c[0x0][0x37c] ;  /* 0x0000df00ff017b82 */ /* 0x000fe20000000800 */
[----:B------:R-:W-:Y:S05]  /*0010*/  EXIT ;  /* 0x000000000000794d */ /* 0x000fea0003800000 */
.L_x_19:
        /* <DEDUP_REMOVED lines=14> */
.L_x_101:


//--------------------- .text._ZN7cutlass13device_kernelIN5flash19enable_sm80_to_sm89INS1_16FlashAttnBwdSm80INS1_25CollectiveMainloopBwdSm80ILi2ELi1EN4cute5tupleIJNS5_1CILi64EEENS7_ILi128EEENS7_ILi96EEEEEENS_10bfloat16_tEfNS_4arch4Sm80ELb1ELb0ELb1ELb1ELb0ELb0ELb0ELb0ELi2ELi2ELi4ELi2ELb1EEENS1_21CollectiveEpilogueBwdISB_SC_SE_Li256ELb1ELb0ELi2EEENS1_25SingleTileBwdLPTSchedulerILb1ELi128ELb0EEEEEEEEEvNT_6ParamsE --------------------------
	.section	.text._ZN7cutlass13device_kernelIN5flash19enable_sm80_to_sm89INS1_16FlashAttnBwdSm80INS1_25CollectiveMainloopBwdSm80ILi2ELi1EN4cute5tupleIJNS5_1CILi64EEENS7_ILi128EEENS7_ILi96EEEEEENS_10bfloat16_tEfNS_4arch4Sm80ELb1ELb0ELb1ELb1ELb0ELb0ELb0ELb0ELi2ELi2ELi4ELi2ELb1EEENS1_21CollectiveEpilogueBwdISB_SC_SE_Li256ELb1ELb0ELi2EEENS1_25SingleTileBwdLPTSchedulerILb1ELi128ELb0EEEEEEEEEvNT_6ParamsE,"ax",@progbits
	.align	128
.text._ZN7cutlass13device_kernelIN5flash19enable_sm80_to_sm89INS1_16FlashAttnBwdSm80INS1_25CollectiveMainloopBwdSm80ILi2ELi1EN4cute5tupleIJNS5_1CILi64EEENS7_ILi128EEENS7_ILi96EEEEEENS_10bfloat16_tEfNS_4arch4Sm80ELb1ELb0ELb1ELb1ELb0ELb0ELb0ELb0ELi2ELi2ELi4ELi2ELb1EEENS1_21CollectiveEpilogueBwdISB_SC_SE_Li256ELb1ELb0ELi2EEENS1_25SingleTileBwdLPTSchedulerILb1ELi128ELb0EEEEEEEEEvNT_6ParamsE:
        .type           _ZN7cutlass13device_kernelIN5flash19enable_sm80_to_sm89INS1_16FlashAttnBwdSm80INS1_25CollectiveMainloopBwdSm80ILi2ELi1EN4cute5tupleIJNS5_1CILi64EEENS7_ILi128EEENS7_ILi96EEEEEENS_10bfloat16_tEfNS_4arch4Sm80ELb1ELb0ELb1ELb1ELb0ELb0ELb0ELb0ELi2ELi2ELi4ELi2ELb1EEENS1_21CollectiveEpilogueBwdISB_SC_SE_Li256ELb1ELb0ELi2EEENS1_25SingleTileBwdLPTSchedulerILb1ELi128ELb0EEEEEEEEEvNT_6ParamsE,@function
        .size           _ZN7cutlass13device_kernelIN5flash19enable_sm80_to_sm89INS1_16FlashAttnBwdSm80INS1_25CollectiveMainloopBwdSm80ILi2ELi1EN4cute5tupleIJNS5_1CILi64EEENS7_ILi128EEENS7_ILi96EEEEEENS_10bfloat16_tEfNS_4arch4Sm80ELb1ELb0ELb1ELb1ELb0ELb0ELb0ELb0ELi2ELi2ELi4ELi2ELb1EEENS1_21CollectiveEpilogueBwdISB_SC_SE_Li256ELb1ELb0ELi2EEENS1_25SingleTileBwdLPTSchedulerILb1ELi128ELb0EEEEEEEEEvNT_6ParamsE,(.L_x_102 - _ZN7cutlass13device_kernelIN5flash19enable_sm80_to_sm89INS1_16FlashAttnBwdSm80INS1_25CollectiveMainloopBwdSm80ILi2ELi1EN4cute5tupleIJNS5_1CILi64EEENS7_ILi128EEENS7_ILi96EEEEEENS_10bfloat16_tEfNS_4arch4Sm80ELb1ELb0ELb1ELb1ELb0ELb0ELb0ELb0ELi2ELi2ELi4ELi2ELb1EEENS1_21CollectiveEpilogueBwdISB_SC_SE_Li256ELb1ELb0ELi2EEENS1_25SingleTileBwdLPTSchedulerILb1ELi128ELb0EEEEEEEEEvNT_6ParamsE)
        .other          _ZN7cutlass13device_kernelIN5flash19enable_sm80_to_sm89INS1_16FlashAttnBwdSm80INS1_25CollectiveMainloopBwdSm80ILi2ELi1EN4cute5tupleIJNS5_1CILi64EEENS7_ILi128EEENS7_ILi96EEEEEENS_10bfloat16_tEfNS_4arch4Sm80ELb1ELb0ELb1ELb1ELb0ELb0ELb0ELb0ELi2ELi2ELi4ELi2ELb1EEENS1_21CollectiveEpilogueBwdISB_SC_SE_Li256ELb1ELb0ELi2EEENS1_25SingleTileBwdLPTSchedulerILb1ELi128ELb0EEEEEEEEEvNT_6ParamsE,@"STO_CUDA_ENTRY STV_DEFAULT"
_ZN7cutlass13device_kernelIN5flash19enable_sm80_to_sm89INS1_16FlashAttnBwdSm80INS1_25CollectiveMainloopBwdSm80ILi2ELi1EN4cute5tupleIJNS5_1CILi64EEENS7_ILi128EEENS7_ILi96EEEEEENS_10bfloat16_tEfNS_4arch4Sm80ELb1ELb0ELb1ELb1ELb0ELb0ELb0ELb0ELi2ELi2ELi4ELi2ELb1EEENS1_21CollectiveEpilogueBwdISB_SC_SE_Li256ELb1ELb0ELi2EEENS1_25SingleTileBwdLPTSchedulerILb1ELi128ELb0EEEEEEEEEvNT_6ParamsE:
[----:B------:R-:W-:Y:S01]  /*0000*/  LDC R1, c[0x0][0x37c] ;  /* 0x0000df00ff017b82 */ /* 0x000fe20000000800 */
[----:B------:R-:W-:Y:S05]  /*0010*/  EXIT ;  /* 0x000000000000794d */ /* 0x000fea0003800000 */
.L_x_20:
        /* <DEDUP_REMOVED lines=14> */
.L_x_102:


//--------------------- .text._ZN7cutlass13device_kernelIN5flash19enable_sm80_to_sm89INS1_16FlashAttnBwdSm80INS1_25CollectiveMainloopBwdSm80ILi2ELi1EN4cute5tupleIJNS5_1CILi64EEENS7_ILi128EEENS7_ILi96EEEEEENS_10bfloat16_tEfNS_4arch4Sm80ELb1ELb0ELb1ELb1ELb1ELb0ELb0ELb0ELi2ELi2ELi4ELi2ELb1EEENS1_21CollectiveEpilogueBwdISB_SC_SE_Li256ELb1ELb0ELi2EEENS1_25SingleTileBwdLPTSchedulerILb1ELi128ELb1EEEEEEEEEvNT_6ParamsE --------------------------
	.section	.text._ZN7cutlass13device_kernelIN5flash19enable_sm80_to_sm89INS1_16FlashAttnBwdSm80INS1_25CollectiveMainloopBwdSm80ILi2ELi1EN4cute5tupleIJNS5_1CILi64EEENS7_ILi128EEENS7_ILi96EEEEEENS_10bfloat16_tEfNS_4arch4Sm80ELb1ELb0ELb1ELb1ELb1ELb0ELb0ELb0ELi2ELi2ELi4ELi2ELb1EEENS1_21CollectiveEpilogueBwdISB_SC_SE_Li256ELb1ELb0ELi2EEENS1_25SingleTileBwdLPTSchedulerILb1ELi128ELb1EEEEEEEEEvNT_6ParamsE,"ax",@progbits
	.align	128
.text._ZN7cutlass13device_kernelIN5flash19enable_sm80_to_sm89INS1_16FlashAttnBwdSm80INS1_25CollectiveMainloopBwdSm80ILi2ELi1EN4cute5tupleIJNS5_1CILi64EEENS7_ILi128EEENS7_ILi96EEEEEENS_10bfloat16_tEfNS_4arch4Sm80ELb1ELb0ELb1ELb1ELb1ELb0ELb0ELb0ELi2ELi2ELi4ELi2ELb1EEENS1_21CollectiveEpilogueBwdISB_SC_SE_Li256ELb1ELb0ELi2EEENS1_25SingleTileBwdLPTSchedulerILb1ELi128ELb1EEEEEEEEEvNT_6ParamsE:
        .type           _ZN7cutlass13device_kernelIN5flash19enable_sm80_to_sm89INS1_16FlashAttnBwdSm80INS1_25CollectiveMainloopBwdSm80ILi2ELi1EN4cute5tupleIJNS5_1CILi64EEENS7_ILi128EEENS7_ILi96EEEEEENS_10bfloat16_tEfNS_4arch4Sm80ELb1ELb0ELb1ELb1ELb1ELb0ELb0ELb0ELi2ELi2ELi4ELi2ELb1EEENS1_21CollectiveEpilogueBwdISB_SC_SE_Li256ELb1ELb0ELi2EEENS1_25SingleTileBwdLPTSchedulerILb1ELi128ELb1EEEEEEEEEvNT_6ParamsE,@function
        .size           _ZN7cutlass13device_kernelIN5flash19enable_sm80_to_sm89INS1_16FlashAttnBwdSm80INS1_25CollectiveMainloopBwdSm80ILi2ELi1EN4cute5tupleIJNS5_1CILi64EEENS7_ILi128EEENS7_ILi96EEEEEENS_10bfloat16_tEfNS_4arch4Sm80ELb1ELb0ELb1ELb1ELb1ELb0ELb0ELb0ELi2ELi2ELi4ELi2ELb1EEENS1_21CollectiveEpilogueBwdISB_SC_SE_Li256ELb1ELb0ELi2EEENS1_25SingleTileBwdLPTSchedulerILb1ELi128ELb1EEEEEEEEEvNT_6ParamsE,(.L_x_103 - _ZN7cutlass13device_kernelIN5flash19enable_sm80_to_sm89INS1_16FlashAttnBwdSm80INS1_25CollectiveMainloopBwdSm80ILi2ELi1EN4cute5tupleIJNS5_1CILi64EEENS7_ILi128EEENS7_ILi96EEEEEENS_10bfloat16_tEfNS_4arch4Sm80ELb1ELb0ELb1ELb1ELb1ELb0ELb0ELb0ELi2ELi2ELi4ELi2ELb1EEENS1_21CollectiveEpilogueBwdISB_SC_SE_Li256ELb1ELb0ELi2EEENS1_25SingleTileBwdLPTSchedulerILb1ELi128ELb1EEEEEEEEEvNT_6ParamsE)
        .other          _ZN7cutlass13device_kernelIN5flash19enable_sm80_to_sm89INS1_16FlashAttnBwdSm80INS1_25CollectiveMainloopBwdSm80ILi2ELi1EN4cute5tupleIJNS5_1CILi64EEENS7_ILi128EEENS7_ILi96EEEEEENS_10bfloat16_tEfNS_4arch4Sm80ELb1ELb0ELb1ELb1ELb1ELb0ELb0ELb0ELi2ELi2ELi4ELi2ELb1EEENS1_21CollectiveEpilogueBwdISB_SC_SE_Li256ELb1ELb0ELi2EEENS1_25SingleTileBwdLPTSchedulerILb1ELi128ELb1EEEEEEEEEvNT_6ParamsE,@"STO_CUDA_ENTRY STV_DEFAULT"
_ZN7cutlass13device_kernelIN5flash19enable_sm80_to_sm89INS1_16FlashAttnBwdSm80INS1_25CollectiveMainloopBwdSm80ILi2ELi1EN4cute5tupleIJNS5_1CILi64EEENS7_ILi128EEENS7_ILi96EEEEEENS_10bfloat16_tEfNS_4arch4Sm80ELb1ELb0ELb1ELb1ELb1ELb0ELb0ELb0ELi2ELi2ELi4ELi2ELb1EEENS1_21CollectiveEpilogueBwdISB_SC_SE_Li256ELb1ELb0ELi2EEENS1_25SingleTileBwdLPTSchedulerILb1ELi128ELb1EEEEEEEEEvNT_6ParamsE:
[----:B------:R-:W-:Y:S01]  /*0000*/  LDC R1, c[0x0][0x37c] ;  /* 0x0000df00ff017b82 */ /* 0x000fe20000000800 */
[----:B------:R-:W-:Y:S05]  /*0010*/  EXIT ;  /* 0x000000000000794d */ /* 0x000fea0003800000 */
.L_x_21:
        /* <DEDUP_REMOVED lines=14> */
.L_x_103:


//--------------------- .text._ZN7cutlass13device_kernelIN5flash19enable_sm80_to_sm89INS1_16FlashAttnBwdSm80INS1_25CollectiveMainloopBwdSm80ILi2ELi1EN4cute5tupleIJNS5_1CILi64EEENS7_ILi128EEENS7_ILi96EEEEEENS_10bfloat16_tEfNS_4arch4Sm80ELb1ELb0ELb1ELb1ELb0ELb0ELb0ELb0ELi2ELi2ELi4ELi2ELb1EEENS1_24CollectiveEpilogueBwdGQAISB_fSE_Li256ELb1ELb0EEENS1_25SingleTileBwdLPTSchedulerILb1ELi128ELb0EEEEEEEEEvNT_6ParamsE --------------------------
	.section	.text._ZN7cutlass13device_kernelIN5flash19enable_sm80_to_sm89INS1_16FlashAttnBwdSm80INS1_25CollectiveMainloopBwdSm80ILi2ELi1EN4cute5tupleIJNS5_1CILi64EEENS7_ILi128EEENS7_ILi96EEEEEENS_10bfloat16_tEfNS_4arch4Sm80ELb1ELb0ELb1ELb1ELb0ELb0ELb0ELb0ELi2ELi2ELi4ELi2ELb1EEENS1_24CollectiveEpilogueBwdGQAISB_fSE_Li256ELb1ELb0EEENS1_25SingleTileBwdLPTSchedulerILb1ELi128ELb0EEEEEEEEEvNT_6ParamsE,"ax",@progbits
	.align	128
.text._ZN7cutlass13device_kernelIN5flash19enable_sm80_to_sm89INS1_16FlashAttnBwdSm80INS1_25CollectiveMainloopBwdSm80ILi2ELi1EN4cute5tupleIJNS5_1CILi64EEENS7_ILi128EEENS7_ILi96EEEEEENS_10bfloat16_tEfNS_4arch4Sm80ELb1ELb0ELb1ELb1ELb0ELb0ELb0ELb0ELi2ELi2ELi4ELi2ELb1EEENS1_24CollectiveEpilogueBwdGQAISB_fSE_Li256ELb1ELb0EEENS1_25SingleTileBwdLPTSchedulerILb1ELi128ELb0EEEEEEEEEvNT_6ParamsE:
        .type           _ZN7cutlass13device_kernelIN5flash19enable_sm80_to_sm89INS1_16FlashAttnBwdSm80INS1_25CollectiveMainloopBwdSm80ILi2ELi1EN4cute5tupleIJNS5_1CILi64EEENS7_ILi128EEENS7_ILi96EEEEEENS_10bfloat16_tEfNS_4arch4Sm80ELb1ELb0ELb1ELb1ELb0ELb0ELb0ELb0ELi2ELi2ELi4ELi2ELb1EEENS1_24CollectiveEpilogueBwdGQAISB_fSE_Li256ELb1ELb0EEENS1_25SingleTileBwdLPTSchedulerILb1ELi128ELb0EEEEEEEEEvNT_6ParamsE,@function
        .size           _ZN7cutlass13device_kernelIN5flash19enable_sm80_to_sm89INS1_16FlashAttnBwdSm80INS1_25CollectiveMainloopBwdSm80ILi2ELi1EN4cute5tupleIJNS5_1CILi64EEENS7_ILi128EEENS7_ILi96EEEEEENS_10bfloat16_tEfNS_4arch4Sm80ELb1ELb0ELb1ELb1ELb0ELb0ELb0ELb0ELi2ELi2ELi4ELi2ELb1EEENS1_24CollectiveEpilogueBwdGQAISB_fSE_Li256ELb1ELb0EEENS1_25SingleTileBwdLPTSchedulerILb1ELi128ELb0EEEEEEEEEvNT_6ParamsE,(.L_x_104 - _ZN7cutlass13device_kernelIN5flash19enable_sm80_to_sm89INS1_16FlashAttnBwdSm80INS1_25CollectiveMainloopBwdSm80ILi2ELi1EN4cute5tupleIJNS5_1CILi64EEENS7_ILi128EEENS7_ILi96EEEEEENS_10bfloat16_tEfNS_4arch4Sm80ELb1ELb0ELb1ELb1ELb0ELb0ELb0ELb0ELi2ELi2ELi4ELi2ELb1EEENS1_24CollectiveEpilogueBwdGQAISB_fSE_Li256ELb1ELb0EEENS1_25SingleTileBwdLPTSchedulerILb1ELi128ELb0EEEEEEEEEvNT_6ParamsE)
        .other          _ZN7cutlass13device_kernelIN5flash19enable_sm80_to_sm89INS1_16FlashAttnBwdSm80INS1_25CollectiveMainloopBwdSm80ILi2ELi1EN4cute5tupleIJNS5_1CILi64EEENS7_ILi128EEENS7_ILi96EEEEEENS_10bfloat16_tEfNS_4arch4Sm80ELb1ELb0ELb1ELb1ELb0ELb0ELb0ELb0ELi2ELi2ELi4ELi2ELb1EEENS1_24CollectiveEpilogueBwdGQAISB_fSE_Li256ELb1ELb0EEENS1_25SingleTileBwdLPTSchedulerILb1ELi128ELb0EEEEEEEEEvNT_6ParamsE,@"STO_CUDA_ENTRY STV_DEFAULT"
_ZN7cutlass13device_kernelIN5flash19enable_sm80_to_sm89INS1_16FlashAttnBwdSm80INS1_25CollectiveMainloopBwdSm80ILi2ELi1EN4cute5tupleIJNS5_1CILi64EEENS7_ILi128EEENS7_ILi96EEEEEENS_10bfloat16_tEfNS_4arch4Sm80ELb1ELb0ELb1ELb1ELb0ELb0ELb0ELb0ELi2ELi2ELi4ELi2ELb1EEENS1_24CollectiveEpilogueBwdGQAISB_fSE_Li256ELb1ELb0EEENS1_25SingleTileBwdLPTSchedulerILb1ELi128ELb0EEEEEEEEEvNT_6ParamsE:
[----:B------:R-:W-:Y:S01]  /*0000*/  LDC R1, c[0x0][0x37c] ;  /* 0x0000df00ff017b82 */ /* 0x000fe20000000800 */
[----:B------:R-:W-:Y:S05]  /*0010*/  EXIT ;  /* 0x000000000000794d */ /* 0x000fea0003800000 */
.L_x_22:
        /* <DEDUP_REMOVED lines=14> */
.L_x_104:


//--------------------- .text._ZN7cutlass13device_kernelIN5flash19enable_sm80_to_sm89INS1_16FlashAttnBwdSm80INS1_25CollectiveMainloopBwdSm80ILi2ELi1EN4cute5tupleIJNS5_1CILi64EEENS7_ILi128EEENS7_ILi96EEEEEENS_10bfloat16_tEfNS_4arch4Sm80ELb1ELb0ELb1ELb1ELb1ELb0ELb0ELb0ELi2ELi2ELi4ELi2ELb1EEENS1_24CollectiveEpilogueBwdGQAISB_fSE_Li256ELb1ELb1EEENS1_25SingleTileBwdLPTSchedulerILb1ELi128ELb1EEEEEEEEEvNT_6ParamsE --------------------------
	.section	.text._ZN7cutlass13device_kernelIN5flash19enable_sm80_to_sm89INS1_16FlashAttnBwdSm80INS1_25CollectiveMainloopBwdSm80ILi2ELi1EN4cute5tupleIJNS5_1CILi64EEENS7_ILi128EEENS7_ILi96EEEEEENS_10bfloat16_tEfNS_4arch4Sm80ELb1ELb0ELb1ELb1ELb1ELb0ELb0ELb0ELi2ELi2ELi4ELi2ELb1EEENS1_24CollectiveEpilogueBwdGQAISB_fSE_Li256ELb1ELb1EEENS1_25SingleTileBwdLPTSchedulerILb1ELi128ELb1EEEEEEEEEvNT_6ParamsE,"ax",@progbits
	.align	128
.text._ZN7cutlass13device_kernelIN5flash19enable_sm80_to_sm89INS1_16FlashAttnBwdSm80INS1_25CollectiveMainloopBwdSm80ILi2ELi1EN4cute5tupleIJNS5_1CILi64EEENS7_ILi128EEENS7_ILi96EEEEEENS_10bfloat16_tEfNS_4arch4Sm80ELb1ELb0ELb1ELb1ELb1ELb0ELb0ELb0ELi2ELi2ELi4ELi2ELb1EEENS1_24CollectiveEpilogueBwdGQAISB_fSE_Li256ELb1ELb1EEENS1_25SingleTileBwdLPTSchedulerILb1ELi128ELb1EEEEEEEEEvNT_6ParamsE:
        .type           _ZN7cutlass13device_kernelIN5flash19enable_sm80_to_sm89INS1_16FlashAttnBwdSm80INS1_25CollectiveMainloopBwdSm80ILi2ELi1EN4cute5tupleIJNS5_1CILi64EEENS7_ILi128EEENS7_ILi96EEEEEENS_10bfloat16_tEfNS_4arch4Sm80ELb1ELb0ELb1ELb1ELb1ELb0ELb0ELb0ELi2ELi2ELi4ELi2ELb1EEENS1_24CollectiveEpilogueBwdGQAISB_fSE_Li256ELb1ELb1EEENS1_25SingleTileBwdLPTSchedulerILb1ELi128ELb1EEEEEEEEEvNT_6ParamsE,@function
        .size           _ZN7cutlass13device_kernelIN5flash19enable_sm80_to_sm89INS1_16FlashAttnBwdSm80INS1_25CollectiveMainloopBwdSm80ILi2ELi1EN4cute5tupleIJNS5_1CILi64EEENS7_ILi128EEENS7_ILi96EEEEEENS_10bfloat16_tEfNS_4arch4Sm80ELb1ELb0ELb1ELb1ELb1ELb0ELb0ELb0ELi2ELi2ELi4ELi2ELb1EEENS1_24CollectiveEpilogueBwdGQAISB_fSE_Li256ELb1ELb1EEENS1_25SingleTileBwdLPTSchedulerILb1ELi128ELb1EEEEEEEEEvNT_6ParamsE,(.L_x_105 - _ZN7cutlass13device_kernelIN5flash19enable_sm80_to_sm89INS1_16FlashAttnBwdSm80INS1_25CollectiveMainloopBwdSm80ILi2ELi1EN4cute5tupleIJNS5_1CILi64EEENS7_ILi128EEENS7_ILi96EEEEEENS_10bfloat16_tEfNS_4arch4Sm80ELb1ELb0ELb1ELb1ELb1ELb0ELb0ELb0ELi2ELi2ELi4ELi2ELb1EEENS1_24CollectiveEpilogueBwdGQAISB_fSE_Li256ELb1ELb1EEENS1_25SingleTileBwdLPTSchedulerILb1ELi128ELb1EEEEEEEEEvNT_6ParamsE)
        .other          _ZN7cutlass13device_kernelIN5flash19enable_sm80_to_sm89INS1_16FlashAttnBwdSm80INS1_25CollectiveMainloopBwdSm80ILi2ELi1EN4cute5tupleIJNS5_1CILi64EEENS7_ILi128EEENS7_ILi96EEEEEENS_10bfloat16_tEfNS_4arch4Sm80ELb1ELb0ELb1ELb1ELb1ELb0ELb0ELb0ELi2ELi2ELi4ELi2ELb1EEENS1_24CollectiveEpilogueBwdGQAISB_fSE_Li256ELb1ELb1EEENS1_25SingleTileBwdLPTSchedulerILb1ELi128ELb1EEEEEEEEEvNT_6ParamsE,@"STO_CUDA_ENTRY STV_DEFAULT"
_ZN7cutlass13device_kernelIN5flash19enable_sm80_to_sm89INS1_16FlashAttnBwdSm80INS1_25CollectiveMainloopBwdSm80ILi2ELi1EN4cute5tupleIJNS5_1CILi64EEENS7_ILi128EEENS7_ILi96EEEEEENS_10bfloat16_tEfNS_4arch4Sm80ELb1ELb0ELb1ELb1ELb1ELb0ELb0ELb0ELi2ELi2ELi4ELi2ELb1EEENS1_24CollectiveEpilogueBwdGQAISB_fSE_Li256ELb1ELb1EEENS1_25SingleTileBwdLPTSchedulerILb1ELi128ELb1EEEEEEEEEvNT_6ParamsE:
[----:B------:R-:W-:Y:S01]  /*0000*/  LDC R1, c[0x0][0x37c] ;  /* 0x0000df00ff017b82 */ /* 0x000fe20000000800 */
[----:B------:R-:W-:Y:S05]  /*0010*/  EXIT ;  /* 0x000000000000794d */ /* 0x000fea0003800000 */
.L_x_23:
        /* <DEDUP_REMOVED lines=14> */
.L_x_105:


//--------------------- .text._ZN7cutlass13device_kernelIN5flash19enable_sm80_to_sm89INS1_16FlashAttnBwdSm80INS1_25CollectiveMainloopBwdSm80ILi2ELi2EN4cute5tupleIJNS5_1CILi64EEENS7_ILi128EEENS7_ILi96EEEEEENS_10bfloat16_tEfNS_4arch4Sm80ELb0ELb0ELb1ELb0ELb0ELb0ELb0ELb0ELi2ELi2ELi4ELi2ELb0EEENS1_21CollectiveEpilogueBwdISB_SC_SE_Li256ELb0ELb0ELi2EEENS1_19SingleTileSchedulerILb0ELb0ELb0ELi128EEEEEEEEEvNT_6ParamsE --------------------------
	.section	.text._ZN7cutlass13device_kernelIN5flash19enable_sm80_to_sm89INS1_16FlashAttnBwdSm80INS1_25CollectiveMainloopBwdSm80ILi2ELi2EN4cute5tupleIJNS5_1CILi64EEENS7_ILi128EEENS7_ILi96EEEEEENS_10bfloat16_tEfNS_4arch4Sm80ELb0ELb0ELb1ELb0ELb0ELb0ELb0ELb0ELi2ELi2ELi4ELi2ELb0EEENS1_21CollectiveEpilogueBwdISB_SC_SE_Li256ELb0ELb0ELi2EEENS1_19SingleTileSchedulerILb0ELb0ELb0ELi128EEEEEEEEEvNT_6ParamsE,"ax",@progbits
	.align	128
.text._ZN7cutlass13device_kernelIN5flash19enable_sm80_to_sm89INS1_16FlashAttnBwdSm80INS1_25CollectiveMainloopBwdSm80ILi2ELi2EN4cute5tupleIJNS5_1CILi64EEENS7_ILi128EEENS7_ILi96EEEEEENS_10bfloat16_tEfNS_4arch4Sm80ELb0ELb0ELb1ELb0ELb0ELb0ELb0ELb0ELi2ELi2ELi4ELi2ELb0EEENS1_21CollectiveEpilogueBwdISB_SC_SE_Li256ELb0ELb0ELi2EEENS1_19SingleTileSchedulerILb0ELb0ELb0ELi128EEEEEEEEEvNT_6ParamsE:
        .type           _ZN7cutlass13device_kernelIN5flash19enable_sm80_to_sm89INS1_16FlashAttnBwdSm80INS1_25CollectiveMainloopBwdSm80ILi2ELi2EN4cute5tupleIJNS5_1CILi64EEENS7_ILi128EEENS7_ILi96EEEEEENS_10bfloat16_tEfNS_4arch4Sm80ELb0ELb0ELb1ELb0ELb0ELb0ELb0ELb0ELi2ELi2ELi4ELi2ELb0EEENS1_21CollectiveEpilogueBwdISB_SC_SE_Li256ELb0ELb0ELi2EEENS1_19SingleTileSchedulerILb0ELb0ELb0ELi128EEEEEEEEEvNT_6ParamsE,@function
        .size           _ZN7cutlass13device_kernelIN5flash19enable_sm80_to_sm89INS1_16FlashAttnBwdSm80INS1_25CollectiveMainloopBwdSm80ILi2ELi2EN4cute5tupleIJNS5_1CILi64EEENS7_ILi128EEENS7_ILi96EEEEEENS_10bfloat16_tEfNS_4arch4Sm80ELb0ELb0ELb1ELb0ELb0ELb0ELb0ELb0ELi2ELi2ELi4ELi2ELb0EEENS1_21CollectiveEpilogueBwdISB_SC_SE_Li256ELb0ELb0ELi2EEENS1_19SingleTileSchedulerILb0ELb0ELb0ELi128EEEEEEEEEvNT_6ParamsE,(.L_x_106 - _ZN7cutlass13device_kernelIN5flash19enable_sm80_to_sm89INS1_16FlashAttnBwdSm80INS1_25CollectiveMainloopBwdSm80ILi2ELi2EN4cute5tupleIJNS5_1CILi64EEENS7_ILi128EEENS7_ILi96EEEEEENS_10bfloat16_tEfNS_4arch4Sm80ELb0ELb0ELb1ELb0ELb0ELb0ELb0ELb0ELi2ELi2ELi4ELi2ELb0EEENS1_21CollectiveEpilogueBwdISB_SC_SE_Li256ELb0ELb0ELi2EEENS1_19SingleTileSchedulerILb0ELb0ELb0ELi128EEEEEEEEEvNT_6ParamsE)
        .other          _ZN7cutlass13device_kernelIN5flash19enable_sm80_to_sm89INS1_16FlashAttnBwdSm80INS1_25CollectiveMainloopBwdSm80ILi2ELi2EN4cute5tupleIJNS5_1CILi64EEENS7_ILi128EEENS7_ILi96EEEEEENS_10bfloat16_tEfNS_4arch4Sm80ELb0ELb0ELb1ELb0ELb0ELb0ELb0ELb0ELi2ELi2ELi4ELi2ELb0EEENS1_21CollectiveEpilogueBwdISB_SC_SE_Li256ELb0ELb0ELi2EEENS1_19SingleTileSchedulerILb0ELb0ELb0ELi128EEEEEEEEEvNT_6ParamsE,@"STO_CUDA_ENTRY STV_DEFAULT"
_ZN7cutlass13device_kernelIN5flash19enable_sm80_to_sm89INS1_16FlashAttnBwdSm80INS1_25CollectiveMainloopBwdSm80ILi2ELi2EN4cute5tupleIJNS5_1CILi64EEENS7_ILi128EEENS7_ILi96EEEEEENS_10bfloat16_tEfNS_4arch4Sm80ELb0ELb0ELb1ELb0ELb0ELb0ELb0ELb0ELi2ELi2ELi4ELi2ELb0EEENS1_21CollectiveEpilogueBwdISB_SC_SE_Li256ELb0ELb0ELi2EEENS1_19SingleTileSchedulerILb0ELb0ELb0ELi128EEEEEEEEEvNT_6ParamsE:
[----:B------:R-:W-:Y:S01]  /*0000*/  LDC R1, c[0x0][0x37c] ;  /* 0x0000df00ff017b82 */ /* 0x000fe20000000800 */
[----:B------:R-:W-:Y:S05]  /*0010*/  EXIT ;  /* 0x000000000000794d */ /* 0x000fea0003800000 */
.L_x_24:
        /* <DEDUP_REMOVED lines=14> */
.L_x_106:


//--------------------- .text._ZN7cutlass13device_kernelIN5flash19enable_sm80_to_sm89INS1_16FlashAttnBwdSm80INS1_25CollectiveMainloopBwdSm80ILi2ELi2EN4cute5tupleIJNS5_1CILi64EEENS7_ILi128EEENS7_ILi96EEEEEENS_10bfloat16_tEfNS_4arch4Sm80ELb0ELb0ELb1ELb0ELb1ELb0ELb0ELb0ELi2ELi2ELi4ELi2ELb0EEENS1_21CollectiveEpilogueBwdISB_SC_SE_Li256ELb0ELb0ELi2EEENS1_19SingleTileSchedulerILb0ELb0ELb0ELi128EEEEEEEEEvNT_6ParamsE --------------------------
	.section	.text._ZN7cutlass13device_kernelIN5flash19enable_sm80_to_sm89INS1_16FlashAttnBwdSm80INS1_25CollectiveMainloopBwdSm80ILi2ELi2EN4cute5tupleIJNS5_1CILi64EEENS7_ILi128EEENS7_ILi96EEEEEENS_10bfloat16_tEfNS_4arch4Sm80ELb0ELb0ELb1ELb0ELb1ELb0ELb0ELb0ELi2ELi2ELi4ELi2ELb0EEENS1_21CollectiveEpilogueBwdISB_SC_SE_Li256ELb0ELb0ELi2EEENS1_19SingleTileSchedulerILb0ELb0ELb0ELi128EEEEEEEEEvNT_6ParamsE,"ax",@progbits
	.align	128
.text._ZN7cutlass13device_kernelIN5flash19enable_sm80_to_sm89INS1_16FlashAttnBwdSm80INS1_25CollectiveMainloopBwdSm80ILi2ELi2EN4cute5tupleIJNS5_1CILi64EEENS7_ILi128EEENS7_ILi96EEEEEENS_10bfloat16_tEfNS_4arch4Sm80ELb0ELb0ELb1ELb0ELb1ELb0ELb0ELb0ELi2ELi2ELi4ELi2ELb0EEENS1_21CollectiveEpilogueBwdISB_SC_SE_Li256ELb0ELb0ELi2EEENS1_19SingleTileSchedulerILb0ELb0ELb0ELi128EEEEEEEEEvNT_6ParamsE:
        .type           _ZN7cutlass13device_kernelIN5flash19enable_sm80_to_sm89INS1_16FlashAttnBwdSm80INS1_25CollectiveMainloopBwdSm80ILi2ELi2EN4cute5tupleIJNS5_1CILi64EEENS7_ILi128EEENS7_ILi96EEEEEENS_10bfloat16_tEfNS_4arch4Sm80ELb0ELb0ELb1ELb0ELb1ELb0ELb0ELb0ELi2ELi2ELi4ELi2ELb0EEENS1_21CollectiveEpilogueBwdISB_SC_SE_Li256ELb0ELb0ELi2EEENS1_19SingleTileSchedulerILb0ELb0ELb0ELi128EEEEEEEEEvNT_6ParamsE,@function
        .size           _ZN7cutlass13device_kernelIN5flash19enable_sm80_to_sm89INS1_16FlashAttnBwdSm80INS1_25CollectiveMainloopBwdSm80ILi2ELi2EN4cute5tupleIJNS5_1CILi64EEENS7_ILi128EEENS7_ILi96EEEEEENS_10bfloat16_tEfNS_4arch4Sm80ELb0ELb0ELb1ELb0ELb1ELb0ELb0ELb0ELi2ELi2ELi4ELi2ELb0EEENS1_21CollectiveEpilogueBwdISB_SC_SE_Li256ELb0ELb0ELi2EEENS1_19SingleTileSchedulerILb0ELb0ELb0ELi128EEEEEEEEEvNT_6ParamsE,(.L_x_107 - _ZN7cutlass13device_kernelIN5flash19enable_sm80_to_sm89INS1_16FlashAttnBwdSm80INS1_25CollectiveMainloopBwdSm80ILi2ELi2EN4cute5tupleIJNS5_1CILi64EEENS7_ILi128EEENS7_ILi96EEEEEENS_10bfloat16_tEfNS_4arch4Sm80ELb0ELb0ELb1ELb0ELb1ELb0ELb0ELb0ELi2ELi2ELi4ELi2ELb0EEENS1_21CollectiveEpilogueBwdISB_SC_SE_Li256ELb0ELb0ELi2EEENS1_19SingleTileSchedulerILb0ELb0ELb0ELi128EEEEEEEEEvNT_6ParamsE)
        .other          _ZN7cutlass13device_kernelIN5flash19enable_sm80_to_sm89INS1_16FlashAttnBwdSm80INS1_25CollectiveMainloopBwdSm80ILi2ELi2EN4cute5tupleIJNS5_1CILi64EEENS7_ILi128EEENS7_ILi96EEEEEENS_10bfloat16_tEfNS_4arch4Sm80ELb0ELb0ELb1ELb0ELb1ELb0ELb0ELb0ELi2ELi2ELi4ELi2ELb0EEENS1_21CollectiveEpilogueBwdISB_SC_SE_Li256ELb0ELb0ELi2EEENS1_19SingleTileSchedulerILb0ELb0ELb0ELi128EEEEEEEEEvNT_6ParamsE,@"STO_CUDA_ENTRY STV_DEFAULT"
_ZN7cutlass13device_kernelIN5flash19enable_sm80_to_sm89INS1_16FlashAttnBwdSm80INS1_25CollectiveMainloopBwdSm80ILi2ELi2EN4cute5tupleIJNS5_1CILi64EEENS7_ILi128EEENS7_ILi96EEEEEENS_10bfloat16_tEfNS_4arch4Sm80ELb0ELb0ELb1ELb0ELb1ELb0ELb0ELb0ELi2ELi2ELi4ELi2ELb0EEENS1_21CollectiveEpilogueBwdISB_SC_SE_Li256ELb0ELb0ELi2EEENS1_19SingleTileSchedulerILb0ELb0ELb0ELi128EEEEEEEEEvNT_6ParamsE:
[----:B------:R-:W-:Y:S01]  /*0000*/  LDC R1, c[0x0][0x37c] ;  /* 0x0000df00ff017b82 */ /* 0x000fe20000000800 */
[----:B------:R-:W-:Y:S05]  /*0010*/  EXIT ;  /* 0x000000000000794d */ /* 0x000fea0003800000 */
.L_x_25:
        /* <DEDUP_REMOVED lines=14> */
.L_x_107:


//--------------------- .text._ZN7cutlass13device_kernelIN5flash19enable_sm80_to_sm89INS1_16FlashAttnBwdSm80INS1_25CollectiveMainloopBwdSm80ILi2ELi2EN4cute5tupleIJNS5_1CILi64EEENS7_ILi128EEENS7_ILi96EEEEEENS_10bfloat16_tEfNS_4arch4Sm80ELb0ELb0ELb1ELb0ELb0ELb0ELb0ELb0ELi2ELi2ELi4ELi2ELb0EEENS1_24CollectiveEpilogueBwdGQAISB_fSE_Li256ELb0ELb0EEENS1_19SingleTileSchedulerILb0ELb0ELb0ELi128EEEEEEEEEvNT_6ParamsE --------------------------
	.section	.text._ZN7cutlass13device_kernelIN5flash19enable_sm80_to_sm89INS1_16FlashAttnBwdSm80INS1_25CollectiveMainloopBwdSm80ILi2ELi2EN4cute5tupleIJNS5_1CILi64EEENS7_ILi128EEENS7_ILi96EEEEEENS_10bfloat16_tEfNS_4arch4Sm80ELb0ELb0ELb1ELb0ELb0ELb0ELb0ELb0ELi2ELi2ELi4ELi2ELb0EEENS1_24CollectiveEpilogueBwdGQAISB_fSE_Li256ELb0ELb0EEENS1_19SingleTileSchedulerILb0ELb0ELb0ELi128EEEEEEEEEvNT_6ParamsE,"ax",@progbits
	.align	128
.text._ZN7cutlass13device_kernelIN5flash19enable_sm80_to_sm89INS1_16FlashAttnBwdSm80INS1_25CollectiveMainloopBwdSm80ILi2ELi2EN4cute5tupleIJNS5_1CILi64EEENS7_ILi128EEENS7_ILi96EEEEEENS_10bfloat16_tEfNS_4arch4Sm80ELb0ELb0ELb1ELb0ELb0ELb0ELb0ELb0ELi2ELi2ELi4ELi2ELb0EEENS1_24CollectiveEpilogueBwdGQAISB_fSE_Li256ELb0ELb0EEENS1_19SingleTileSchedulerILb0ELb0ELb0ELi128EEEEEEEEEvNT_6ParamsE:
        .type           _ZN7cutlass13device_kernelIN5flash19enable_sm80_to_sm89INS1_16FlashAttnBwdSm80INS1_25CollectiveMainloopBwdSm80ILi2ELi2EN4cute5tupleIJNS5_1CILi64EEENS7_ILi128EEENS7_ILi96EEEEEENS_10bfloat16_tEfNS_4arch4Sm80ELb0ELb0ELb1ELb0ELb0ELb0ELb0ELb0ELi2ELi2ELi4ELi2ELb0EEENS1_24CollectiveEpilogueBwdGQAISB_fSE_Li256ELb0ELb0EEENS1_19SingleTileSchedulerILb0ELb0ELb0ELi128EEEEEEEEEvNT_6ParamsE,@function
        .size           _ZN7cutlass13device_kernelIN5flash19enable_sm80_to_sm89INS1_16FlashAttnBwdSm80INS1_25CollectiveMainloopBwdSm80ILi2ELi2EN4cute5tupleIJNS5_1CILi64EEENS7_ILi128EEENS7_ILi96EEEEEENS_10bfloat16_tEfNS_4arch4Sm80ELb0ELb0ELb1ELb0ELb0ELb0ELb0ELb0ELi2ELi2ELi4ELi2ELb0EEENS1_24CollectiveEpilogueBwdGQAISB_fSE_Li256ELb0ELb0EEENS1_19SingleTileSchedulerILb0ELb0ELb0ELi128EEEEEEEEEvNT_6ParamsE,(.L_x_108 - _ZN7cutlass13device_kernelIN5flash19enable_sm80_to_sm89INS1_16FlashAttnBwdSm80INS1_25CollectiveMainloopBwdSm80ILi2ELi2EN4cute5tupleIJNS5_1CILi64EEENS7_ILi128EEENS7_ILi96EEEEEENS_10bfloat16_tEfNS_4arch4Sm80ELb0ELb0ELb1ELb0ELb0ELb0ELb0ELb0ELi2ELi2ELi4ELi2ELb0EEENS1_24CollectiveEpilogueBwdGQAISB_fSE_Li256ELb0ELb0EEENS1_19SingleTileSchedulerILb0ELb0ELb0ELi128EEEEEEEEEvNT_6ParamsE)
        .other          _ZN7cutlass13device_kernelIN5flash19enable_sm80_to_sm89INS1_16FlashAttnBwdSm80INS1_25CollectiveMainloopBwdSm80ILi2ELi2EN4cute5tupleIJNS5_1CILi64EEENS7_ILi128EEENS7_ILi96EEEEEENS_10bfloat16_tEfNS_4arch4Sm80ELb0ELb0ELb1ELb0ELb0ELb0ELb0ELb0ELi2ELi2ELi4ELi2ELb0EEENS1_24CollectiveEpilogueBwdGQAISB_fSE_Li256ELb0ELb0EEENS1_19SingleTileSchedulerILb0ELb0ELb0ELi128EEEEEEEEEvNT_6ParamsE,@"STO_CUDA_ENTRY STV_DEFAULT"
_ZN7cutlass13device_kernelIN5flash19enable_sm80_to_sm89INS1_16FlashAttnBwdSm80INS1_25CollectiveMainloopBwdSm80ILi2ELi2EN4cute5tupleIJNS5_1CILi64EEENS7_ILi128EEENS7_ILi96EEEEEENS_10bfloat16_tEfNS_4arch4Sm80ELb0ELb0ELb1ELb0ELb0ELb0ELb0ELb0ELi2ELi2ELi4ELi2ELb0EEENS1_24CollectiveEpilogueBwdGQAISB_fSE_Li256ELb0ELb0EEENS1_19SingleTileSchedulerILb0ELb0ELb0ELi128EEEEEEEEEvNT_6ParamsE:
[----:B------:R-:W-:Y:S01]  /*0000*/  LDC R1, c[0x0][0x37c] ;  /* 0x0000df00ff017b82 */ /* 0x000fe20000000800 */
[----:B------:R-:W-:Y:S05]  /*0010*/  EXIT ;  /* 0x000000000000794d */ /* 0x000fea0003800000 */
.L_x_26:
        /* <DEDUP_REMOVED lines=14> */
.L_x_108:


//--------------------- .text._ZN7cutlass13device_kernelIN5flash19enable_sm80_to_sm89INS1_16FlashAttnBwdSm80INS1_25CollectiveMainloopBwdSm80ILi2ELi2EN4cute5tupleIJNS5_1CILi64EEENS7_ILi128EEENS7_ILi96EEEEEENS_10bfloat16_tEfNS_4arch4Sm80ELb0ELb0ELb1ELb0ELb1ELb0ELb0ELb0ELi2ELi2ELi4ELi2ELb0EEENS1_24CollectiveEpilogueBwdGQAISB_fSE_Li256ELb0ELb1EEENS1_19SingleTileSchedulerILb0ELb0ELb0ELi128EEEEEEEEEvNT_6ParamsE --------------------------
	.section	.text._ZN7cutlass13device_kernelIN5flash19enable_sm80_to_sm89INS1_16FlashAttnBwdSm80INS1_25CollectiveMainloopBwdSm80ILi2ELi2EN4cute5tupleIJNS5_1CILi64EEENS7_ILi128EEENS7_ILi96EEEEEENS_10bfloat16_tEfNS_4arch4Sm80ELb0ELb0ELb1ELb0ELb1ELb0ELb0ELb0ELi2ELi2ELi4ELi2ELb0EEENS1_24CollectiveEpilogueBwdGQAISB_fSE_Li256ELb0ELb1EEENS1_19SingleTileSchedulerILb0ELb0ELb0ELi128EEEEEEEEEvNT_6ParamsE,"ax",@progbits
	.align	128
.text._ZN7cutlass13device_kernelIN5flash19enable_sm80_to_sm89INS1_16FlashAttnBwdSm80INS1_25CollectiveMainloopBwdSm80ILi2ELi2EN4cute5tupleIJNS5_1CILi64EEENS7_ILi128EEENS7_ILi96EEEEEENS_10bfloat16_tEfNS_4arch4Sm80ELb0ELb0ELb1ELb0ELb1ELb0ELb0ELb0ELi2ELi2ELi4ELi2ELb0EEENS1_24CollectiveEpilogueBwdGQAISB_fSE_Li256ELb0ELb1EEENS1_19SingleTileSchedulerILb0ELb0ELb0ELi128EEEEEEEEEvNT_6ParamsE:
        .type           _ZN7cutlass13device_kernelIN5flash19enable_sm80_to_sm89INS1_16FlashAttnBwdSm80INS1_25CollectiveMainloopBwdSm80ILi2ELi2EN4cute5tupleIJNS5_1CILi64EEENS7_ILi128EEENS7_ILi96EEEEEENS_10bfloat16_tEfNS_4arch4Sm80ELb0ELb0ELb1ELb0ELb1ELb0ELb0ELb0ELi2ELi2ELi4ELi2ELb0EEENS1_24CollectiveEpilogueBwdGQAISB_fSE_Li256ELb0ELb1EEENS1_19SingleTileSchedulerILb0ELb0ELb0ELi128EEEEEEEEEvNT_6ParamsE,@function
        .size           _ZN7cutlass13device_kernelIN5flash19enable_sm80_to_sm89INS1_16FlashAttnBwdSm80INS1_25CollectiveMainloopBwdSm80ILi2ELi2EN4cute5tupleIJNS5_1CILi64EEENS7_ILi128EEENS7_ILi96EEEEEENS_10bfloat16_tEfNS_4arch4Sm80ELb0ELb0ELb1ELb0ELb1ELb0ELb0ELb0ELi2ELi2ELi4ELi2ELb0EEENS1_24CollectiveEpilogueBwdGQAISB_fSE_Li256ELb0ELb1EEENS1_19SingleTileSchedulerILb0ELb0ELb0ELi128EEEEEEEEEvNT_6ParamsE,(.L_x_109 - _ZN7cutlass13device_kernelIN5flash19enable_sm80_to_sm89INS1_16FlashAttnBwdSm80INS1_25CollectiveMainloopBwdSm80ILi2ELi2EN4cute5tupleIJNS5_1CILi64EEENS7_ILi128EEENS7_ILi96EEEEEENS_10bfloat16_tEfNS_4arch4Sm80ELb0ELb0ELb1ELb0ELb1ELb0ELb0ELb0ELi2ELi2ELi4ELi2ELb0EEENS1_24CollectiveEpilogueBwdGQAISB_fSE_Li256ELb0ELb1EEENS1_19SingleTileSchedulerILb0ELb0ELb0ELi128EEEEEEEEEvNT_6ParamsE)
        .other          _ZN7cutlass13device_kernelIN5flash19enable_sm80_to_sm89INS1_16FlashAttnBwdSm80INS1_25CollectiveMainloopBwdSm80ILi2ELi2EN4cute5tupleIJNS5_1CILi64EEENS7_ILi128EEENS7_ILi96EEEEEENS_10bfloat16_tEfNS_4arch4Sm80ELb0ELb0ELb1ELb0ELb1ELb0ELb0ELb0ELi2ELi2ELi4ELi2ELb0EEENS1_24CollectiveEpilogueBwdGQAISB_fSE_Li256ELb0ELb1EEENS1_19SingleTileSchedulerILb0ELb0ELb0ELi128EEEEEEEEEvNT_6ParamsE,@"STO_CUDA_ENTRY STV_DEFAULT"
_ZN7cutlass13device_kernelIN5flash19enable_sm80_to_sm89INS1_16FlashAttnBwdSm80INS1_25CollectiveMainloopBwdSm80ILi2ELi2EN4cute5tupleIJNS5_1CILi64EEENS7_ILi128EEENS7_ILi96EEEEEENS_10bfloat16_tEfNS_4arch4Sm80ELb0ELb0ELb1ELb0ELb1ELb0ELb0ELb0ELi2ELi2ELi4ELi2ELb0EEENS1_24CollectiveEpilogueBwdGQAISB_fSE_Li256ELb0ELb1EEENS1_19SingleTileSchedulerILb0ELb0ELb0ELi128EEEEEEEEEvNT_6ParamsE:
[----:B------:R-:W-:Y:S01]  /*0000*/  LDC R1, c[0x0][0x37c] ;  /* 0x0000df00ff017b82 */ /* 0x000fe20000000800 */
[----:B------:R-:W-:Y:S05]  /*0010*/  EXIT ;  /* 0x000000000000794d */ /* 0x000fea0003800000 */
.L_x_27:
        /* <DEDUP_REMOVED lines=14> */
.L_x_109:


//--------------------- .text._ZN7cutlass13device_kernelIN5flash19enable_sm80_to_sm89INS1_16FlashAttnBwdSm80INS1_25CollectiveMainloopBwdSm80ILi2ELi2EN4cute5tupleIJNS5_1CILi64EEENS7_ILi128EEENS7_ILi96EEEEEENS_10bfloat16_tEfNS_4arch4Sm80ELb0ELb0ELb1ELb1ELb0ELb0ELb0ELb0ELi2ELi2ELi4ELi2ELb0EEENS1_21CollectiveEpilogueBwdISB_SC_SE_Li256ELb1ELb0ELi2EEENS1_19SingleTileSchedulerILb1ELb0ELb0ELi128EEEEEEEEEvNT_6ParamsE --------------------------
	.section	.text._ZN7cutlass13device_kernelIN5flash19enable_sm80_to_sm89INS1_16FlashAttnBwdSm80INS1_25CollectiveMainloopBwdSm80ILi2ELi2EN4cute5tupleIJNS5_1CILi64EEENS7_ILi128EEENS7_ILi96EEEEEENS_10bfloat16_tEfNS_4arch4Sm80ELb0ELb0ELb1ELb1ELb0ELb0ELb0ELb0ELi2ELi2ELi4ELi2ELb0EEENS1_21CollectiveEpilogueBwdISB_SC_SE_Li256ELb1ELb0ELi2EEENS1_19SingleTileSchedulerILb1ELb0ELb0ELi128EEEEEEEEEvNT_6ParamsE,"ax",@progbits
	.align	128
.text._ZN7cutlass13device_kernelIN5flash19enable_sm80_to_sm89INS1_16FlashAttnBwdSm80INS1_25CollectiveMainloopBwdSm80ILi2ELi2EN4cute5tupleIJNS5_1CILi64EEENS7_ILi128EEENS7_ILi96EEEEEENS_10bfloat16_tEfNS_4arch4Sm80ELb0ELb0ELb1ELb1ELb0ELb0ELb0ELb0ELi2ELi2ELi4ELi2ELb0EEENS1_21CollectiveEpilogueBwdISB_SC_SE_Li256ELb1ELb0ELi2EEENS1_19SingleTileSchedulerILb1ELb0ELb0ELi128EEEEEEEEEvNT_6ParamsE:
        .type           _ZN7cutlass13device_kernelIN5flash19enable_sm80_to_sm89INS1_16FlashAttnBwdSm80INS1_25CollectiveMainloopBwdSm80ILi2ELi2EN4cute5tupleIJNS5_1CILi64EEENS7_ILi128EEENS7_ILi96EEEEEENS_10bfloat16_tEfNS_4arch4Sm80ELb0ELb0ELb1ELb1ELb0ELb0ELb0ELb0ELi2ELi2ELi4ELi2ELb0EEENS1_21CollectiveEpilogueBwdISB_SC_SE_Li256ELb1ELb0ELi2EEENS1_19SingleTileSchedulerILb1ELb0ELb0ELi128EEEEEEEEEvNT_6ParamsE,@function
        .size           _ZN7cutlass13device_kernelIN5flash19enable_sm80_to_sm89INS1_16FlashAttnBwdSm80INS1_25CollectiveMainloopBwdSm80ILi2ELi2EN4cute5tupleIJNS5_1CILi64EEENS7_ILi128EEENS7_ILi96EEEEEENS_10bfloat16_tEfNS_4arch4Sm80ELb0ELb0ELb1ELb1ELb0ELb0ELb0ELb0ELi2ELi2ELi4ELi2ELb0EEENS1_21CollectiveEpilogueBwdISB_SC_SE_Li256ELb1ELb0ELi2EEENS1_19SingleTileSchedulerILb1ELb0ELb0ELi128EEEEEEEEEvNT_6ParamsE,(.L_x_110 - _ZN7cutlass13device_kernelIN5flash19enable_sm80_to_sm89INS1_16FlashAttnBwdSm80INS1_25CollectiveMainloopBwdSm80ILi2ELi2EN4cute5tupleIJNS5_1CILi64EEENS7_ILi128EEENS7_ILi96EEEEEENS_10bfloat16_tEfNS_4arch4Sm80ELb0ELb0ELb1ELb1ELb0ELb0ELb0ELb0ELi2ELi2ELi4ELi2ELb0EEENS1_21CollectiveEpilogueBwdISB_SC_SE_Li256ELb1ELb0ELi2EEENS1_19SingleTileSchedulerILb1ELb0ELb0ELi128EEEEEEEEEvNT_6ParamsE)
        .other          _ZN7cutlass13device_kernelIN5flash19enable_sm80_to_sm89INS1_16FlashAttnBwdSm80INS1_25CollectiveMainloopBwdSm80ILi2ELi2EN4cute5tupleIJNS5_1CILi64EEENS7_ILi128EEENS7_ILi96EEEEEENS_10bfloat16_tEfNS_4arch4Sm80ELb0ELb0ELb1ELb1ELb0ELb0ELb0ELb0ELi2ELi2ELi4ELi2ELb0EEENS1_21CollectiveEpilogueBwdISB_SC_SE_Li256ELb1ELb0ELi2EEENS1_19SingleTileSchedulerILb1ELb0ELb0ELi128EEEEEEEEEvNT_6ParamsE,@"STO_CUDA_ENTRY STV_DEFAULT"
_ZN7cutlass13device_kernelIN5flash19enable_sm80_to_sm89INS1_16FlashAttnBwdSm80INS1_25CollectiveMainloopBwdSm80ILi2ELi2EN4cute5tupleIJNS5_1CILi64EEENS7_ILi128EEENS7_ILi96EEEEEENS_10bfloat16_tEfNS_4arch4Sm80ELb0ELb0ELb1ELb1ELb0ELb0ELb0ELb0ELi2ELi2ELi4ELi2ELb0EEENS1_21CollectiveEpilogueBwdISB_SC_SE_Li256ELb1ELb0ELi2EEENS1_19SingleTileSchedulerILb1ELb0ELb0ELi128EEEEEEEEEvNT_6ParamsE:
[----:B------:R-:W-:Y:S01]  /*0000*/  LDC R1, c[0x0][0x37c] ;  /* 0x0000df00ff017b82 */ /* 0x000fe20000000800 */
[----:B------:R-:W-:Y:S05]  /*0010*/  EXIT ;  /* 0x000000000000794d */ /* 0x000fea0003800000 */
.L_x_28:
        /* <DEDUP_REMOVED lines=14> */
.L_x_110:


//--------------------- .text._ZN7cutlass13device_kernelIN5flash19enable_sm80_to_sm89INS1_16FlashAttnBwdSm80INS1_25CollectiveMainloopBwdSm80ILi2ELi2EN4cute5tupleIJNS5_1CILi64EEENS7_ILi128EEENS7_ILi96EEEEEENS_10bfloat16_tEfNS_4arch4Sm80ELb0ELb0ELb1ELb1ELb1ELb0ELb0ELb0ELi2ELi2ELi4ELi2ELb0EEENS1_21CollectiveEpilogueBwdISB_SC_SE_Li256ELb1ELb0ELi2EEENS1_19SingleTileSchedulerILb1ELb0ELb0ELi128EEEEEEEEEvNT_6ParamsE --------------------------
	.section	.text._ZN7cutlass13device_kernelIN5flash19enable_sm80_to_sm89INS1_16FlashAttnBwdSm80INS1_25CollectiveMainloopBwdSm80ILi2ELi2EN4cute5tupleIJNS5_1CILi64EEENS7_ILi128EEENS7_ILi96EEEEEENS_10bfloat16_tEfNS_4arch4Sm80ELb0ELb0ELb1ELb1ELb1ELb0ELb0ELb0ELi2ELi2ELi4ELi2ELb0EEENS1_21CollectiveEpilogueBwdISB_SC_SE_Li256ELb1ELb0ELi2EEENS1_19SingleTileSchedulerILb1ELb0ELb0ELi128EEEEEEEEEvNT_6ParamsE,"ax",@progbits
	.align	128
.text._ZN7cutlass13device_kernelIN5flash19enable_sm80_to_sm89INS1_16FlashAttnBwdSm80INS1_25CollectiveMainloopBwdSm80ILi2ELi2EN4cute5tupleIJNS5_1CILi64EEENS7_ILi128EEENS7_ILi96EEEEEENS_10bfloat16_tEfNS_4arch4Sm80ELb0ELb0ELb1ELb1ELb1ELb0ELb0ELb0ELi2ELi2ELi4ELi2ELb0EEENS1_21CollectiveEpilogueBwdISB_SC_SE_Li256ELb1ELb0ELi2EEENS1_19SingleTileSchedulerILb1ELb0ELb0ELi128EEEEEEEEEvNT_6ParamsE:
        .type           _ZN7cutlass13device_kernelIN5flash19enable_sm80_to_sm89INS1_16FlashAttnBwdSm80INS1_25CollectiveMainloopBwdSm80ILi2ELi2EN4cute5tupleIJNS5_1CILi64EEENS7_ILi128EEENS7_ILi96EEEEEENS_10bfloat16_tEfNS_4arch4Sm80ELb0ELb0ELb1ELb1ELb1ELb0ELb0ELb0ELi2ELi2ELi4ELi2ELb0EEENS1_21CollectiveEpilogueBwdISB_SC_SE_Li256ELb1ELb0ELi2EEENS1_19SingleTileSchedulerILb1ELb0ELb0ELi128EEEEEEEEEvNT_6ParamsE,@function
        .size           _ZN7cutlass13device_kernelIN5flash19enable_sm80_to_sm89INS1_16FlashAttnBwdSm80INS1_25CollectiveMainloopBwdSm80ILi2ELi2EN4cute5tupleIJNS5_1CILi64EEENS7_ILi128EEENS7_ILi96EEEEEENS_10bfloat16_tEfNS_4arch4Sm80ELb0ELb0ELb1ELb1ELb1ELb0ELb0ELb0ELi2ELi2ELi4ELi2ELb0EEENS1_21CollectiveEpilogueBwdISB_SC_SE_Li256ELb1ELb0ELi2EEENS1_19SingleTileSchedulerILb1ELb0ELb0ELi128EEEEEEEEEvNT_6ParamsE,(.L_x_111 - _ZN7cutlass13device_kernelIN5flash19enable_sm80_to_sm89INS1_16FlashAttnBwdSm80INS1_25CollectiveMainloopBwdSm80ILi2ELi2EN4cute5tupleIJNS5_1CILi64EEENS7_ILi128EEENS7_ILi96EEEEEENS_10bfloat16_tEfNS_4arch4Sm80ELb0ELb0ELb1ELb1ELb1ELb0ELb0ELb0ELi2ELi2ELi4ELi2ELb0EEENS1_21CollectiveEpilogueBwdISB_SC_SE_Li256ELb1ELb0ELi2EEENS1_19SingleTileSchedulerILb1ELb0ELb0ELi128EEEEEEEEEvNT_6ParamsE)
        .other          _ZN7cutlass13device_kernelIN5flash19enable_sm80_to_sm89INS1_16FlashAttnBwdSm80INS1_25CollectiveMainloopBwdSm80ILi2ELi2EN4cute5tupleIJNS5_1CILi64EEENS7_ILi128EEENS7_ILi96EEEEEENS_10bfloat16_tEfNS_4arch4Sm80ELb0ELb0ELb1ELb1ELb1ELb0ELb0ELb0ELi2ELi2ELi4ELi2ELb0EEENS1_21CollectiveEpilogueBwdISB_SC_SE_Li256ELb1ELb0ELi2EEENS1_19SingleTileSchedulerILb1ELb0ELb0ELi128EEEEEEEEEvNT_6ParamsE,@"STO_CUDA_ENTRY STV_DEFAULT"
_ZN7cutlass13device_kernelIN5flash19enable_sm80_to_sm89INS1_16FlashAttnBwdSm80INS1_25CollectiveMainloopBwdSm80ILi2ELi2EN4cute5tupleIJNS5_1CILi64EEENS7_ILi128EEENS7_ILi96EEEEEENS_10bfloat16_tEfNS_4arch4Sm80ELb0ELb0ELb1ELb1ELb1ELb0ELb0ELb0ELi2ELi2ELi4ELi2ELb0EEENS1_21CollectiveEpilogueBwdISB_SC_SE_Li256ELb1ELb0ELi2EEENS1_19SingleTileSchedulerILb1ELb0ELb0ELi128EEEEEEEEEvNT_6ParamsE:
[----:B------:R-:W-:Y:S01]  /*0000*/  LDC R1, c[0x0][0x37c] ;  /* 0x0000df00ff017b82 */ /* 0x000fe20000000800 */
[----:B------:R-:W-:Y:S05]  /*0010*/  EXIT ;  /* 0x000000000000794d */ /* 0x000fea0003800000 */
.L_x_29:
        /* <DEDUP_REMOVED lines=14> */
.L_x_111:


//--------------------- .text._ZN7cutlass13device_kernelIN5flash19enable_sm80_to_sm89INS1_16FlashAttnBwdSm80INS1_25CollectiveMainloopBwdSm80ILi2ELi2EN4cute5tupleIJNS5_1CILi64EEENS7_ILi128EEENS7_ILi96EEEEEENS_10bfloat16_tEfNS_4arch4Sm80ELb0ELb0ELb1ELb1ELb0ELb0ELb0ELb0ELi2ELi2ELi4ELi2ELb0EEENS1_24CollectiveEpilogueBwdGQAISB_fSE_Li256ELb1ELb0EEENS1_19SingleTileSchedulerILb1ELb0ELb0ELi128EEEEEEEEEvNT_6ParamsE --------------------------
	.section	.text._ZN7cutlass13device_kernelIN5flash19enable_sm80_to_sm89INS1_16FlashAttnBwdSm80INS1_25CollectiveMainloopBwdSm80ILi2ELi2EN4cute5tupleIJNS5_1CILi64EEENS7_ILi128EEENS7_ILi96EEEEEENS_10bfloat16_tEfNS_4arch4Sm80ELb0ELb0ELb1ELb1ELb0ELb0ELb0ELb0ELi2ELi2ELi4ELi2ELb0EEENS1_24CollectiveEpilogueBwdGQAISB_fSE_Li256ELb1ELb0EEENS1_19SingleTileSchedulerILb1ELb0ELb0ELi128EEEEEEEEEvNT_6ParamsE,"ax",@progbits
	.align	128
.text._ZN7cutlass13device_kernelIN5flash19enable_sm80_to_sm89INS1_16FlashAttnBwdSm80INS1_25CollectiveMainloopBwdSm80ILi2ELi2EN4cute5tupleIJNS5_1CILi64EEENS7_ILi128EEENS7_ILi96EEEEEENS_10bfloat16_tEfNS_4arch4Sm80ELb0ELb0ELb1ELb1ELb0ELb0ELb0ELb0ELi2ELi2ELi4ELi2ELb0EEENS1_24CollectiveEpilogueBwdGQAISB_fSE_Li256ELb1ELb0EEENS1_19SingleTileSchedulerILb1ELb0ELb0ELi128EEEEEEEEEvNT_6ParamsE:
        .type           _ZN7cutlass13device_kernelIN5flash19enable_sm80_to_sm89INS1_16FlashAttnBwdSm80INS1_25CollectiveMainloopBwdSm80ILi2ELi2EN4cute5tupleIJNS5_1CILi64EEENS7_ILi128EEENS7_ILi96EEEEEENS_10bfloat16_tEfNS_4arch4Sm80ELb0ELb0ELb1ELb1ELb0ELb0ELb0ELb0ELi2ELi2ELi4ELi2ELb0EEENS1_24CollectiveEpilogueBwdGQAISB_fSE_Li256ELb1ELb0EEENS1_19SingleTileSchedulerILb1ELb0ELb0ELi128EEEEEEEEEvNT_6ParamsE,@function
        .size           _ZN7cutlass13device_kernelIN5flash19enable_sm80_to_sm89INS1_16FlashAttnBwdSm80INS1_25CollectiveMainloopBwdSm80ILi2ELi2EN4cute5tupleIJNS5_1CILi64EEENS7_ILi128EEENS7_ILi96EEEEEENS_10bfloat16_tEfNS_4arch4Sm80ELb0ELb0ELb1ELb1ELb0ELb0ELb0ELb0ELi2ELi2ELi4ELi2ELb0EEENS1_24CollectiveEpilogueBwdGQAISB_fSE_Li256ELb1ELb0EEENS1_19SingleTileSchedulerILb1ELb0ELb0ELi128EEEEEEEEEvNT_6ParamsE,(.L_x_112 - _ZN7cutlass13device_kernelIN5flash19enable_sm80_to_sm89INS1_16FlashAttnBwdSm80INS1_25CollectiveMainloopBwdSm80ILi2ELi2EN4cute5tupleIJNS5_1CILi64EEENS7_ILi128EEENS7_ILi96EEEEEENS_10bfloat16_tEfNS_4arch4Sm80ELb0ELb0ELb1ELb1ELb0ELb0ELb0ELb0ELi2ELi2ELi4ELi2ELb0EEENS1_24CollectiveEpilogueBwdGQAISB_fSE_Li256ELb1ELb0EEENS1_19SingleTileSchedulerILb1ELb0ELb0ELi128EEEEEEEEEvNT_6ParamsE)
        .other          _ZN7cutlass13device_kernelIN5flash19enable_sm80_to_sm89INS1_16FlashAttnBwdSm80INS1_25CollectiveMainloopBwdSm80ILi2ELi2EN4cute5tupleIJNS5_1CILi64EEENS7_ILi128EEENS7_ILi96EEEEEENS_10bfloat16_tEfNS_4arch4Sm80ELb0ELb0ELb1ELb1ELb0ELb0ELb0ELb0ELi2ELi2ELi4ELi2ELb0EEENS1_24CollectiveEpilogueBwdGQAISB_fSE_Li256ELb1ELb0EEENS1_19SingleTileSchedulerILb1ELb0ELb0ELi128EEEEEEEEEvNT_6ParamsE,@"STO_CUDA_ENTRY STV_DEFAULT"
_ZN7cutlass13device_kernelIN5flash19enable_sm80_to_sm89INS1_16FlashAttnBwdSm80INS1_25CollectiveMainloopBwdSm80ILi2ELi2EN4cute5tupleIJNS5_1CILi64EEENS7_ILi128EEENS7_ILi96EEEEEENS_10bfloat16_tEfNS_4arch4Sm80ELb0ELb0ELb1ELb1ELb0ELb0ELb0ELb0ELi2ELi2ELi4ELi2ELb0EEENS1_24CollectiveEpilogueBwdGQAISB_fSE_Li256ELb1ELb0EEENS1_19SingleTileSchedulerILb1ELb0ELb0ELi128EEEEEEEEEvNT_6ParamsE:
[----:B------:R-:W-:Y:S01]  /*0000*/  LDC R1, c[0x0][0x37c] ;  /* 0x0000df00ff017b82 */ /* 0x000fe20000000800 */
[----:B------:R-:W-:Y:S05]  /*0010*/  EXIT ;  /* 0x000000000000794d */ /* 0x000fea0003800000 */
.L_x_30:
        /* <DEDUP_REMOVED lines=14> */
.L_x_112:


//--------------------- .text._ZN7cutlass13device_kernelIN5flash19enable_sm80_to_sm89INS1_16FlashAttnBwdSm80INS1_25CollectiveMainloopBwdSm80ILi2ELi2EN4cute5tupleIJNS5_1CILi64EEENS7_ILi128EEENS7_ILi96EEEEEENS_10bfloat16_tEfNS_4arch4Sm80ELb0ELb0ELb1ELb1ELb1ELb0ELb0ELb0ELi2ELi2ELi4ELi2ELb0EEENS1_24CollectiveEpilogueBwdGQAISB_fSE_Li256ELb1ELb1EEENS1_19SingleTileSchedulerILb1ELb0ELb0ELi128EEEEEEEEEvNT_6ParamsE --------------------------
	.section	.text._ZN7cutlass13device_kernelIN5flash19enable_sm80_to_sm89INS1_16FlashAttnBwdSm80INS1_25CollectiveMainloopBwdSm80ILi2ELi2EN4cute5tupleIJNS5_1CILi64EEENS7_ILi128EEENS7_ILi96EEEEEENS_10bfloat16_tEfNS_4arch4Sm80ELb0ELb0ELb1ELb1ELb1ELb0ELb0ELb0ELi2ELi2ELi4ELi2ELb0EEENS1_24CollectiveEpilogueBwdGQAISB_fSE_Li256ELb1ELb1EEENS1_19SingleTileSchedulerILb1ELb0ELb0ELi128EEEEEEEEEvNT_6ParamsE,"ax",@progbits
	.align	128
.text._ZN7cutlass13device_kernelIN5flash19enable_sm80_to_sm89INS1_16FlashAttnBwdSm80INS1_25CollectiveMainloopBwdSm80ILi2ELi2EN4cute5tupleIJNS5_1CILi64EEENS7_ILi128EEENS7_ILi96EEEEEENS_10bfloat16_tEfNS_4arch4Sm80ELb0ELb0ELb1ELb1ELb1ELb0ELb0ELb0ELi2ELi2ELi4ELi2ELb0EEENS1_24CollectiveEpilogueBwdGQAISB_fSE_Li256ELb1ELb1EEENS1_19SingleTileSchedulerILb1ELb0ELb0ELi128EEEEEEEEEvNT_6ParamsE:
        .type           _ZN7cutlass13device_kernelIN5flash19enable_sm80_to_sm89INS1_16FlashAttnBwdSm80INS1_25CollectiveMainloopBwdSm80ILi2ELi2EN4cute5tupleIJNS5_1CILi64EEENS7_ILi128EEENS7_ILi96EEEEEENS_10bfloat16_tEfNS_4arch4Sm80ELb0ELb0ELb1ELb1ELb1ELb0ELb0ELb0ELi2ELi2ELi4ELi2ELb0EEENS1_24CollectiveEpilogueBwdGQAISB_fSE_Li256ELb1ELb1EEENS1_19SingleTileSchedulerILb1ELb0ELb0ELi128EEEEEEEEEvNT_6ParamsE,@function
        .size           _ZN7cutlass13device_kernelIN5flash19enable_sm80_to_sm89INS1_16FlashAttnBwdSm80INS1_25CollectiveMainloopBwdSm80ILi2ELi2EN4cute5tupleIJNS5_1CILi64EEENS7_ILi128EEENS7_ILi96EEEEEENS_10bfloat16_tEfNS_4arch4Sm80ELb0ELb0ELb1ELb1ELb1ELb0ELb0ELb0ELi2ELi2ELi4ELi2ELb0EEENS1_24CollectiveEpilogueBwdGQAISB_fSE_Li256ELb1ELb1EEENS1_19SingleTileSchedulerILb1ELb0ELb0ELi128EEEEEEEEEvNT_6ParamsE,(.L_x_113 - _ZN7cutlass13device_kernelIN5flash19enable_sm80_to_sm89INS1_16FlashAttnBwdSm80INS1_25CollectiveMainloopBwdSm80ILi2ELi2EN4cute5tupleIJNS5_1CILi64EEENS7_ILi128EEENS7_ILi96EEEEEENS_10bfloat16_tEfNS_4arch4Sm80ELb0ELb0ELb1ELb1ELb1ELb0ELb0ELb0ELi2ELi2ELi4ELi2ELb0EEENS1_24CollectiveEpilogueBwdGQAISB_fSE_Li256ELb1ELb1EEENS1_19SingleTileSchedulerILb1ELb0ELb0ELi128EEEEEEEEEvNT_6ParamsE)
        .other          _ZN7cutlass13device_kernelIN5flash19enable_sm80_to_sm89INS1_16FlashAttnBwdSm80INS1_25CollectiveMainloopBwdSm80ILi2ELi2EN4cute5tupleIJNS5_1CILi64EEENS7_ILi128EEENS7_ILi96EEEEEENS_10bfloat16_tEfNS_4arch4Sm80ELb0ELb0ELb1ELb1ELb1ELb0ELb0ELb0ELi2ELi2ELi4ELi2ELb0EEENS1_24CollectiveEpilogueBwdGQAISB_fSE_Li256ELb1ELb1EEENS1_19SingleTileSchedulerILb1ELb0ELb0ELi128EEEEEEEEEvNT_6ParamsE,@"STO_CUDA_ENTRY STV_DEFAULT"
_ZN7cutlass13device_kernelIN5flash19enable_sm80_to_sm89INS1_16FlashAttnBwdSm80INS1_25CollectiveMainloopBwdSm80ILi2ELi2EN4cute5tupleIJNS5_1CILi64EEENS7_ILi128EEENS7_ILi96EEEEEENS_10bfloat16_tEfNS_4arch4Sm80ELb0ELb0ELb1ELb1ELb1ELb0ELb0ELb0ELi2ELi2ELi4ELi2ELb0EEENS1_24CollectiveEpilogueBwdGQAISB_fSE_Li256ELb1ELb1EEENS1_19SingleTileSchedulerILb1ELb0ELb0ELi128EEEEEEEEEvNT_6ParamsE:
[----:B------:R-:W-:Y:S01]  /*0000*/  LDC R1, c[0x0][0x37c] ;  /* 0x0000df00ff017b82 */ /* 0x000fe20000000800 */
[----:B------:R-:W-:Y:S05]  /*0010*/  EXIT ;  /* 0x000000000000794d */ /* 0x000fea0003800000 */
.L_x_31:
        /* <DEDUP_REMOVED lines=14> */
.L_x_113:


//--------------------- .text._ZN7cutlass13device_kernelIN5flash19enable_sm80_to_sm89INS1_16FlashAttnBwdSm80INS1_25CollectiveMainloopBwdSm80ILi2ELi2EN4cute5tupleIJNS5_1CILi64EEENS7_ILi128EEENS7_ILi96EEEEEENS_10bfloat16_tEfNS_4arch4Sm80ELb0ELb1ELb1ELb0ELb0ELb0ELb0ELb0ELi2ELi2ELi4ELi2ELb0EEENS1_21CollectiveEpilogueBwdISB_SC_SE_Li256ELb0ELb0ELi2EEENS1_19SingleTileSchedulerILb0ELb0ELb0ELi128EEEEEEEEEvNT_6ParamsE --------------------------
	.section	.text._ZN7cutlass13device_kernelIN5flash19enable_sm80_to_sm89INS1_16FlashAttnBwdSm80INS1_25CollectiveMainloopBwdSm80ILi2ELi2EN4cute5tupleIJNS5_1CILi64EEENS7_ILi128EEENS7_ILi96EEEEEENS_10bfloat16_tEfNS_4arch4Sm80ELb0ELb1ELb1ELb0ELb0ELb0ELb0ELb0ELi2ELi2ELi4ELi2ELb0EEENS1_21CollectiveEpilogueBwdISB_SC_SE_Li256ELb0ELb0ELi2EEENS1_19SingleTileSchedulerILb0ELb0ELb0ELi128EEEEEEEEEvNT_6ParamsE,"ax",@progbits
	.align	128
.text._ZN7cutlass13device_kernelIN5flash19enable_sm80_to_sm89INS1_16FlashAttnBwdSm80INS1_25CollectiveMainloopBwdSm80ILi2ELi2EN4cute5tupleIJNS5_1CILi64EEENS7_ILi128EEENS7_ILi96EEEEEENS_10bfloat16_tEfNS_4arch4Sm80ELb0ELb1ELb1ELb0ELb0ELb0ELb0ELb0ELi2ELi2ELi4ELi2ELb0EEENS1_21CollectiveEpilogueBwdISB_SC_SE_Li256ELb0ELb0ELi2EEENS1_19SingleTileSchedulerILb0ELb0ELb0ELi128EEEEEEEEEvNT_6ParamsE:
        .type           _ZN7cutlass13device_kernelIN5flash19enable_sm80_to_sm89INS1_16FlashAttnBwdSm80INS1_25CollectiveMainloopBwdSm80ILi2ELi2EN4cute5tupleIJNS5_1CILi64EEENS7_ILi128EEENS7_ILi96EEEEEENS_10bfloat16_tEfNS_4arch4Sm80ELb0ELb1ELb1ELb0ELb0ELb0ELb0ELb0ELi2ELi2ELi4ELi2ELb0EEENS1_21CollectiveEpilogueBwdISB_SC_SE_Li256ELb0ELb0ELi2EEENS1_19SingleTileSchedulerILb0ELb0ELb0ELi128EEEEEEEEEvNT_6ParamsE,@function
        .size           _ZN7cutlass13device_kernelIN5flash19enable_sm80_to_sm89INS1_16FlashAttnBwdSm80INS1_25CollectiveMainloopBwdSm80ILi2ELi2EN4cute5tupleIJNS5_1CILi64EEENS7_ILi128EEENS7_ILi96EEEEEENS_10bfloat16_tEfNS_4arch4Sm80ELb0ELb1ELb1ELb0ELb0ELb0ELb0ELb0ELi2ELi2ELi4ELi2ELb0EEENS1_21CollectiveEpilogueBwdISB_SC_SE_Li256ELb0ELb0ELi2EEENS1_19SingleTileSchedulerILb0ELb0ELb0ELi128EEEEEEEEEvNT_6ParamsE,(.L_x_114 - _ZN7cutlass13device_kernelIN5flash19enable_sm80_to_sm89INS1_16FlashAttnBwdSm80INS1_25CollectiveMainloopBwdSm80ILi2ELi2EN4cute5tupleIJNS5_1CILi64EEENS7_ILi128EEENS7_ILi96EEEEEENS_10bfloat16_tEfNS_4arch4Sm80ELb0ELb1ELb1ELb0ELb0ELb0ELb0ELb0ELi2ELi2ELi4ELi2ELb0EEENS1_21CollectiveEpilogueBwdISB_SC_SE_Li256ELb0ELb0ELi2EEENS1_19SingleTileSchedulerILb0ELb0ELb0ELi128EEEEEEEEEvNT_6ParamsE)
        .other          _ZN7cutlass13device_kernelIN5flash19enable_sm80_to_sm89INS1_16FlashAttnBwdSm80INS1_25CollectiveMainloopBwdSm80ILi2ELi2EN4cute5tupleIJNS5_1CILi64EEENS7_ILi128EEENS7_ILi96EEEEEENS_10bfloat16_tEfNS_4arch4Sm80ELb0ELb1ELb1ELb0ELb0ELb0ELb0ELb0ELi2ELi2ELi4ELi2ELb0EEENS1_21CollectiveEpilogueBwdISB_SC_SE_Li256ELb0ELb0ELi2EEENS1_19SingleTileSchedulerILb0ELb0ELb0ELi128EEEEEEEEEvNT_6ParamsE,@"STO_CUDA_ENTRY STV_DEFAULT"
_ZN7cutlass13device_kernelIN5flash19enable_sm80_to_sm89INS1_16FlashAttnBwdSm80INS1_25CollectiveMainloopBwdSm80ILi2ELi2EN4cute5tupleIJNS5_1CILi64EEENS7_ILi128EEENS7_ILi96EEEEEENS_10bfloat16_tEfNS_4arch4Sm80ELb0ELb1ELb1ELb0ELb0ELb0ELb0ELb0ELi2ELi2ELi4ELi2ELb0EEENS1_21CollectiveEpilogueBwdISB_SC_SE_Li256ELb0ELb0ELi2EEENS1_19SingleTileSchedulerILb0ELb0ELb0ELi128EEEEEEEEEvNT_6ParamsE:
[----:B------:R-:W-:Y:S01]  /*0000*/  LDC R1, c[0x0][0x37c] ;  /* 0x0000df00ff017b82 */ /* 0x000fe20000000800 */
[----:B------:R-:W-:Y:S05]  /*0010*/  EXIT ;  /* 0x000000000000794d */ /* 0x000fea0003800000 */
.L_x_32:
        /* <DEDUP_REMOVED lines=14> */
.L_x_114:


//--------------------- .text._ZN7cutlass13device_kernelIN5flash19enable_sm80_to_sm89INS1_16FlashAttnBwdSm80INS1_25CollectiveMainloopBwdSm80ILi2ELi2EN4cute5tupleIJNS5_1CILi64EEENS7_ILi128EEENS7_ILi96EEEEEENS_10bfloat16_tEfNS_4arch4Sm80ELb0ELb1ELb1ELb0ELb1ELb0ELb0ELb0ELi2ELi2ELi4ELi2ELb0EEENS1_21CollectiveEpilogueBwdISB_SC_SE_Li256ELb0ELb0ELi2EEENS1_19SingleTileSchedulerILb0ELb0ELb0ELi128EEEEEEEEEvNT_6ParamsE --------------------------
	.section	.text._ZN7cutlass13device_kernelIN5flash19enable_sm80_to_sm89INS1_16FlashAttnBwdSm80INS1_25CollectiveMainloopBwdSm80ILi2ELi2EN4cute5tupleIJNS5_1CILi64EEENS7_ILi128EEENS7_ILi96EEEEEENS_10bfloat16_tEfNS_4arch4Sm80ELb0ELb1ELb1ELb0ELb1ELb0ELb0ELb0ELi2ELi2ELi4ELi2ELb0EEENS1_21CollectiveEpilogueBwdISB_SC_SE_Li256ELb0ELb0ELi2EEENS1_19SingleTileSchedulerILb0ELb0ELb0ELi128EEEEEEEEEvNT_6ParamsE,"ax",@progbits
	.align	128
.text._ZN7cutlass13device_kernelIN5flash19enable_sm80_to_sm89INS1_16FlashAttnBwdSm80INS1_25CollectiveMainloopBwdSm80ILi2ELi2EN4cute5tupleIJNS5_1CILi64EEENS7_ILi128EEENS7_ILi96EEEEEENS_10bfloat16_tEfNS_4arch4Sm80ELb0ELb1ELb1ELb0ELb1ELb0ELb0ELb0ELi2ELi2ELi4ELi2ELb0EEENS1_21CollectiveEpilogueBwdISB_SC_SE_Li256ELb0ELb0ELi2EEENS1_19SingleTileSchedulerILb0ELb0ELb0ELi128EEEEEEEEEvNT_6ParamsE:
        .type           _ZN7cutlass13device_kernelIN5flash19enable_sm80_to_sm89INS1_16FlashAttnBwdSm80INS1_25CollectiveMainloopBwdSm80ILi2ELi2EN4cute5tupleIJNS5_1CILi64EEENS7_ILi128EEENS7_ILi96EEEEEENS_10bfloat16_tEfNS_4arch4Sm80ELb0ELb1ELb1ELb0ELb1ELb0ELb0ELb0ELi2ELi2ELi4ELi2ELb0EEENS1_21CollectiveEpilogueBwdISB_SC_SE_Li256ELb0ELb0ELi2EEENS1_19SingleTileSchedulerILb0ELb0ELb0ELi128EEEEEEEEEvNT_6ParamsE,@function
        .size           _ZN7cutlass13device_kernelIN5flash19enable_sm80_to_sm89INS1_16FlashAttnBwdSm80INS1_25CollectiveMainloopBwdSm80ILi2ELi2EN4cute5tupleIJNS5_1CILi64EEENS7_ILi128EEENS7_ILi96EEEEEENS_10bfloat16_tEfNS_4arch4Sm80ELb0ELb1ELb1ELb0ELb1ELb0ELb0ELb0ELi2ELi2ELi4ELi2ELb0EEENS1_21CollectiveEpilogueBwdISB_SC_SE_Li256ELb0ELb0ELi2EEENS1_19SingleTileSchedulerILb0ELb0ELb0ELi128EEEEEEEEEvNT_6ParamsE,(.L_x_115 - _ZN7cutlass13device_kernelIN5flash19enable_sm80_to_sm89INS1_16FlashAttnBwdSm80INS1_25CollectiveMainloopBwdSm80ILi2ELi2EN4cute5tupleIJNS5_1CILi64EEENS7_ILi128EEENS7_ILi96EEEEEENS_10bfloat16_tEfNS_4arch4Sm80ELb0ELb1ELb1ELb0ELb1ELb0ELb0ELb0ELi2ELi2ELi4ELi2ELb0EEENS1_21CollectiveEpilogueBwdISB_SC_SE_Li256ELb0ELb0ELi2EEENS1_19SingleTileSchedulerILb0ELb0ELb0ELi128EEEEEEEEEvNT_6ParamsE)
        .other          _ZN7cutlass13device_kernelIN5flash19enable_sm80_to_sm89INS1_16FlashAttnBwdSm80INS1_25CollectiveMainloopBwdSm80ILi2ELi2EN4cute5tupleIJNS5_1CILi64EEENS7_ILi128EEENS7_ILi96EEEEEENS_10bfloat16_tEfNS_4arch4Sm80ELb0ELb1ELb1ELb0ELb1ELb0ELb0ELb0ELi2ELi2ELi4ELi2ELb0EEENS1_21CollectiveEpilogueBwdISB_SC_SE_Li256ELb0ELb0ELi2EEENS1_19SingleTileSchedulerILb0ELb0ELb0ELi128EEEEEEEEEvNT_6ParamsE,@"STO_CUDA_ENTRY STV_DEFAULT"
_ZN7cutlass13device_kernelIN5flash19enable_sm80_to_sm89INS1_16FlashAttnBwdSm80INS1_25CollectiveMainloopBwdSm80ILi2ELi2EN4cute5tupleIJNS5_1CILi64EEENS7_ILi128EEENS7_ILi96EEEEEENS_10bfloat16_tEfNS_4arch4Sm80ELb0ELb1ELb1ELb0ELb1ELb0ELb0ELb0ELi2ELi2ELi4ELi2ELb0EEENS1_21CollectiveEpilogueBwdISB_SC_SE_Li256ELb0ELb0ELi2EEENS1_19SingleTileSchedulerILb0ELb0ELb0ELi128EEEEEEEEEvNT_6ParamsE:
[----:B------:R-:W-:Y:S01]  /*0000*/  LDC R1, c[0x0][0x37c] ;  /* 0x0000df00ff017b82 */ /* 0x000fe20000000800 */
[----:B------:R-:W-:Y:S05]  /*0010*/  EXIT ;  /* 0x000000000000794d */ /* 0x000fea0003800000 */
.L_x_33:
        /* <DEDUP_REMOVED lines=14> */
.L_x_115:


//--------------------- .text._ZN7cutlass13device_kernelIN5flash19enable_sm80_to_sm89INS1_16FlashAttnBwdSm80INS1_25CollectiveMainloopBwdSm80ILi2ELi2EN4cute5tupleIJNS5_1CILi64EEENS7_ILi128EEENS7_ILi96EEEEEENS_10bfloat16_tEfNS_4arch4Sm80ELb0ELb1ELb1ELb0ELb0ELb0ELb0ELb0ELi2ELi2ELi4ELi2ELb0EEENS1_24CollectiveEpilogueBwdGQAISB_fSE_Li256ELb0ELb0EEENS1_19SingleTileSchedulerILb0ELb0ELb0ELi128EEEEEEEEEvNT_6ParamsE --------------------------
	.section	.text._ZN7cutlass13device_kernelIN5flash19enable_sm80_to_sm89INS1_16FlashAttnBwdSm80INS1_25CollectiveMainloopBwdSm80ILi2ELi2EN4cute5tupleIJNS5_1CILi64EEENS7_ILi128EEENS7_ILi96EEEEEENS_10bfloat16_tEfNS_4arch4Sm80ELb0ELb1ELb1ELb0ELb0ELb0ELb0ELb0ELi2ELi2ELi4ELi2ELb0EEENS1_24CollectiveEpilogueBwdGQAISB_fSE_Li256ELb0ELb0EEENS1_19SingleTileSchedulerILb0ELb0ELb0ELi128EEEEEEEEEvNT_6ParamsE,"ax",@progbits
	.align	128
.text._ZN7cutlass13device_kernelIN5flash19enable_sm80_to_sm89INS1_16FlashAttnBwdSm80INS1_25CollectiveMainloopBwdSm80ILi2ELi2EN4cute5tupleIJNS5_1CILi64EEENS7_ILi128EEENS7_ILi96EEEEEENS_10bfloat16_tEfNS_4arch4Sm80ELb0ELb1ELb1ELb0ELb0ELb0ELb0ELb0ELi2ELi2ELi4ELi2ELb0EEENS1_24CollectiveEpilogueBwdGQAISB_fSE_Li256ELb0ELb0EEENS1_19SingleTileSchedulerILb0ELb0ELb0ELi128EEEEEEEEEvNT_6ParamsE:
        .type           _ZN7cutlass13device_kernelIN5flash19enable_sm80_to_sm89INS1_16FlashAttnBwdSm80INS1_25CollectiveMainloopBwdSm80ILi2ELi2EN4cute5tupleIJNS5_1CILi64EEENS7_ILi128EEENS7_ILi96EEEEEENS_10bfloat16_tEfNS_4arch4Sm80ELb0ELb1ELb1ELb0ELb0ELb0ELb0ELb0ELi2ELi2ELi4ELi2ELb0EEENS1_24CollectiveEpilogueBwdGQAISB_fSE_Li256ELb0ELb0EEENS1_19SingleTileSchedulerILb0ELb0ELb0ELi128EEEEEEEEEvNT_6ParamsE,@function
        .size           _ZN7cutlass13device_kernelIN5flash19enable_sm80_to_sm89INS1_16FlashAttnBwdSm80INS1_25CollectiveMainloopBwdSm80ILi2ELi2EN4cute5tupleIJNS5_1CILi64EEENS7_ILi128EEENS7_ILi96EEEEEENS_10bfloat16_tEfNS_4arch4Sm80ELb0ELb1ELb1ELb0ELb0ELb0ELb0ELb0ELi2ELi2ELi4ELi2ELb0EEENS1_24CollectiveEpilogueBwdGQAISB_fSE_Li256ELb0ELb0EEENS1_19SingleTileSchedulerILb0ELb0ELb0ELi128EEEEEEEEEvNT_6ParamsE,(.L_x_116 - _ZN7cutlass13device_kernelIN5flash19enable_sm80_to_sm89INS1_16FlashAttnBwdSm80INS1_25CollectiveMainloopBwdSm80ILi2ELi2EN4cute5tupleIJNS5_1CILi64EEENS7_ILi128EEENS7_ILi96EEEEEENS_10bfloat16_tEfNS_4arch4Sm80ELb0ELb1ELb1ELb0ELb0ELb0ELb0ELb0ELi2ELi2ELi4ELi2ELb0EEENS1_24CollectiveEpilogueBwdGQAISB_fSE_Li256ELb0ELb0EEENS1_19SingleTileSchedulerILb0ELb0ELb0ELi128EEEEEEEEEvNT_6ParamsE)
        .other          _ZN7cutlass13device_kernelIN5flash19enable_sm80_to_sm89INS1_16FlashAttnBwdSm80INS1_25CollectiveMainloopBwdSm80ILi2ELi2EN4cute5tupleIJNS5_1CILi64EEENS7_ILi128EEENS7_ILi96EEEEEENS_10bfloat16_tEfNS_4arch4Sm80ELb0ELb1ELb1ELb0ELb0ELb0ELb0ELb0ELi2ELi2ELi4ELi2ELb0EEENS1_24CollectiveEpilogueBwdGQAISB_fSE_Li256ELb0ELb0EEENS1_19SingleTileSchedulerILb0ELb0ELb0ELi128EEEEEEEEEvNT_6ParamsE,@"STO_CUDA_ENTRY STV_DEFAULT"
_ZN7cutlass13device_kernelIN5flash19enable_sm80_to_sm89INS1_16FlashAttnBwdSm80INS1_25CollectiveMainloopBwdSm80ILi2ELi2EN4cute5tupleIJNS5_1CILi64EEENS7_ILi128EEENS7_ILi96EEEEEENS_10bfloat16_tEfNS_4arch4Sm80ELb0ELb1ELb1ELb0ELb0ELb0ELb0ELb0ELi2ELi2ELi4ELi2ELb0EEENS1_24CollectiveEpilogueBwdGQAISB_fSE_Li256ELb0ELb0EEENS1_19SingleTileSchedulerILb0ELb0ELb0ELi128EEEEEEEEEvNT_6ParamsE:
[----:B------:R-:W-:Y:S01]  /*0000*/  LDC R1, c[0x0][0x37c] ;  /* 0x0000df00ff017b82 */ /* 0x000fe20000000800 */
[----:B------:R-:W-:Y:S05]  /*0010*/  EXIT ;  /* 0x000000000000794d */ /* 0x000fea0003800000 */
.L_x_34:
        /* <DEDUP_REMOVED lines=14> */
.L_x_116:


//--------------------- .text._ZN7cutlass13device_kernelIN5flash19enable_sm80_to_sm89INS1_16FlashAttnBwdSm80INS1_25CollectiveMainloopBwdSm80ILi2ELi2EN4cute5tupleIJNS5_1CILi64EEENS7_ILi128EEENS7_ILi96EEEEEENS_10bfloat16_tEfNS_4arch4Sm80ELb0ELb1ELb1ELb0ELb1ELb0ELb0ELb0ELi2ELi2ELi4ELi2ELb0EEENS1_24CollectiveEpilogueBwdGQAISB_fSE_Li256ELb0ELb1EEENS1_19SingleTileSchedulerILb0ELb0ELb0ELi128EEEEEEEEEvNT_6ParamsE --------------------------
	.section	.text._ZN7cutlass13device_kernelIN5flash19enable_sm80_to_sm89INS1_16FlashAttnBwdSm80INS1_25CollectiveMainloopBwdSm80ILi2ELi2EN4cute5tupleIJNS5_1CILi64EEENS7_ILi128EEENS7_ILi96EEEEEENS_10bfloat16_tEfNS_4arch4Sm80ELb0ELb1ELb1ELb0ELb1ELb0ELb0ELb0ELi2ELi2ELi4ELi2ELb0EEENS1_24CollectiveEpilogueBwdGQAISB_fSE_Li256ELb0ELb1EEENS1_19SingleTileSchedulerILb0ELb0ELb0ELi128EEEEEEEEEvNT_6ParamsE,"ax",@progbits
	.align	128
.text._ZN7cutlass13device_kernelIN5flash19enable_sm80_to_sm89INS1_16FlashAttnBwdSm80INS1_25CollectiveMainloopBwdSm80ILi2ELi2EN4cute5tupleIJNS5_1CILi64EEENS7_ILi128EEENS7_ILi96EEEEEENS_10bfloat16_tEfNS_4arch4Sm80ELb0ELb1ELb1ELb0ELb1ELb0ELb0ELb0ELi2ELi2ELi4ELi2ELb0EEENS1_24CollectiveEpilogueBwdGQAISB_fSE_Li256ELb0ELb1EEENS1_19SingleTileSchedulerILb0ELb0ELb0ELi128EEEEEEEEEvNT_6ParamsE:
        .type           _ZN7cutlass13device_kernelIN5flash19enable_sm80_to_sm89INS1_16FlashAttnBwdSm80INS1_25CollectiveMainloopBwdSm80ILi2ELi2EN4cute5tupleIJNS5_1CILi64EEENS7_ILi128EEENS7_ILi96EEEEEENS_10bfloat16_tEfNS_4arch4Sm80ELb0ELb1ELb1ELb0ELb1ELb0ELb0ELb0ELi2ELi2ELi4ELi2ELb0EEENS1_24CollectiveEpilogueBwdGQAISB_fSE_Li256ELb0ELb1EEENS1_19SingleTileSchedulerILb0ELb0ELb0ELi128EEEEEEEEEvNT_6ParamsE,@function
        .size           _ZN7cutlass13device_kernelIN5flash19enable_sm80_to_sm89INS1_16FlashAttnBwdSm80INS1_25CollectiveMainloopBwdSm80ILi2ELi2EN4cute5tupleIJNS5_1CILi64EEENS7_ILi128EEENS7_ILi96EEEEEENS_10bfloat16_tEfNS_4arch4Sm80ELb0ELb1ELb1ELb0ELb1ELb0ELb0ELb0ELi2ELi2ELi4ELi2ELb0EEENS1_24CollectiveEpilogueBwdGQAISB_fSE_Li256ELb0ELb1EEENS1_19SingleTileSchedulerILb0ELb0ELb0ELi128EEEEEEEEEvNT_6ParamsE,(.L_x_117 - _ZN7cutlass13device_kernelIN5flash19enable_sm80_to_sm89INS1_16FlashAttnBwdSm80INS1_25CollectiveMainloopBwdSm80ILi2ELi2EN4cute5tupleIJNS5_1CILi64EEENS7_ILi128EEENS7_ILi96EEEEEENS_10bfloat16_tEfNS_4arch4Sm80ELb0ELb1ELb1ELb0ELb1ELb0ELb0ELb0ELi2ELi2ELi4ELi2ELb0EEENS1_24CollectiveEpilogueBwdGQAISB_fSE_Li256ELb0ELb1EEENS1_19SingleTileSchedulerILb0ELb0ELb0ELi128EEEEEEEEEvNT_6ParamsE)
        .other          _ZN7cutlass13device_kernelIN5flash19enable_sm80_to_sm89INS1_16FlashAttnBwdSm80INS1_25CollectiveMainloopBwdSm80ILi2ELi2EN4cute5tupleIJNS5_1CILi64EEENS7_ILi128EEENS7_ILi96EEEEEENS_10bfloat16_tEfNS_4arch4Sm80ELb0ELb1ELb1ELb0ELb1ELb0ELb0ELb0ELi2ELi2ELi4ELi2ELb0EEENS1_24CollectiveEpilogueBwdGQAISB_fSE_Li256ELb0ELb1EEENS1_19SingleTileSchedulerILb0ELb0ELb0ELi128EEEEEEEEEvNT_6ParamsE,@"STO_CUDA_ENTRY STV_DEFAULT"
_ZN7cutlass13device_kernelIN5flash19enable_sm80_to_sm89INS1_16FlashAttnBwdSm80INS1_25CollectiveMainloopBwdSm80ILi2ELi2EN4cute5tupleIJNS5_1CILi64EEENS7_ILi128EEENS7_ILi96EEEEEENS_10bfloat16_tEfNS_4arch4Sm80ELb0ELb1ELb1ELb0ELb1ELb0ELb0ELb0ELi2ELi2ELi4ELi2ELb0EEENS1_24CollectiveEpilogueBwdGQAISB_fSE_Li256ELb0ELb1EEENS1_19SingleTileSchedulerILb0ELb0ELb0ELi128EEEEEEEEEvNT_6ParamsE:
[----:B------:R-:W-:Y:S01]  /*0000*/  LDC R1, c[0x0][0x37c] ;  /* 0x0000df00ff017b82 */ /* 0x000fe20000000800 */
[----:B------:R-:W-:Y:S05]  /*0010*/  EXIT ;  /* 0x000000000000794d */ /* 0x000fea0003800000 */
.L_x_35:
        /* <DEDUP_REMOVED lines=14> */
.L_x_117:


//--------------------- .text._ZN7cutlass13device_kernelIN5flash19enable_sm80_to_sm89INS1_16FlashAttnBwdSm80INS1_25CollectiveMainloopBwdSm80ILi2ELi2EN4cute5tupleIJNS5_1CILi64EEENS7_ILi128EEENS7_ILi96EEEEEENS_10bfloat16_tEfNS_4arch4Sm80ELb0ELb1ELb1ELb1ELb0ELb0ELb0ELb0ELi2ELi2ELi4ELi2ELb0EEENS1_21CollectiveEpilogueBwdISB_SC_SE_Li256ELb1ELb0ELi2EEENS1_19SingleTileSchedulerILb1ELb0ELb0ELi128EEEEEEEEEvNT_6ParamsE --------------------------
	.section	.text._ZN7cutlass13device_kernelIN5flash19enable_sm80_to_sm89INS1_16FlashAttnBwdSm80INS1_25CollectiveMainloopBwdSm80ILi2ELi2EN4cute5tupleIJNS5_1CILi64EEENS7_ILi128EEENS7_ILi96EEEEEENS_10bfloat16_tEfNS_4arch4Sm80ELb0ELb1ELb1ELb1ELb0ELb0ELb0ELb0ELi2ELi2ELi4ELi2ELb0EEENS1_21CollectiveEpilogueBwdISB_SC_SE_Li256ELb1ELb0ELi2EEENS1_19SingleTileSchedulerILb1ELb0ELb0ELi128EEEEEEEEEvNT_6ParamsE,"ax",@progbits
	.align	128
.text._ZN7cutlass13device_kernelIN5flash19enable_sm80_to_sm89INS1_16FlashAttnBwdSm80INS1_25CollectiveMainloopBwdSm80ILi2ELi2EN4cute5tupleIJNS5_1CILi64EEENS7_ILi128EEENS7_ILi96EEEEEENS_10bfloat16_tEfNS_4arch4Sm80ELb0ELb1ELb1ELb1ELb0ELb0ELb0ELb0ELi2ELi2ELi4ELi2ELb0EEENS1_21CollectiveEpilogueBwdISB_SC_SE_Li256ELb1ELb0ELi2EEENS1_19SingleTileSchedulerILb1ELb0ELb0ELi128EEEEEEEEEvNT_6ParamsE:
        .type           _ZN7cutlass13device_kernelIN5flash19enable_sm80_to_sm89INS1_16FlashAttnBwdSm80INS1_25CollectiveMainloopBwdSm80ILi2ELi2EN4cute5tupleIJNS5_1CILi64EEENS7_ILi128EEENS7_ILi96EEEEEENS_10bfloat16_tEfNS_4arch4Sm80ELb0ELb1ELb1ELb1ELb0ELb0ELb0ELb0ELi2ELi2ELi4ELi2ELb0EEENS1_21CollectiveEpilogueBwdISB_SC_SE_Li256ELb1ELb0ELi2EEENS1_19SingleTileSchedulerILb1ELb0ELb0ELi128EEEEEEEEEvNT_6ParamsE,@function
        .size           _ZN7cutlass13device_kernelIN5flash19enable_sm80_to_sm89INS1_16FlashAttnBwdSm80INS1_25CollectiveMainloopBwdSm80ILi2ELi2EN4cute5tupleIJNS5_1CILi64EEENS7_ILi128EEENS7_ILi96EEEEEENS_10bfloat16_tEfNS_4arch4Sm80ELb0ELb1ELb1ELb1ELb0ELb0ELb0ELb0ELi2ELi2ELi4ELi2ELb0EEENS1_21CollectiveEpilogueBwdISB_SC_SE_Li256ELb1ELb0ELi2EEENS1_19SingleTileSchedulerILb1ELb0ELb0ELi128EEEEEEEEEvNT_6ParamsE,(.L_x_118 - _ZN7cutlass13device_kernelIN5flash19enable_sm80_to_sm89INS1_16FlashAttnBwdSm80INS1_25CollectiveMainloopBwdSm80ILi2ELi2EN4cute5tupleIJNS5_1CILi64EEENS7_ILi128EEENS7_ILi96EEEEEENS_10bfloat16_tEfNS_4arch4Sm80ELb0ELb1ELb1ELb1ELb0ELb0ELb0ELb0ELi2ELi2ELi4ELi2ELb0EEENS1_21CollectiveEpilogueBwdISB_SC_SE_Li256ELb1ELb0ELi2EEENS1_19SingleTileSchedulerILb1ELb0ELb0ELi128EEEEEEEEEvNT_6ParamsE)
        .other          _ZN7cutlass13device_kernelIN5flash19enable_sm80_to_sm89INS1_16FlashAttnBwdSm80INS1_25CollectiveMainloopBwdSm80ILi2ELi2EN4cute5tupleIJNS5_1CILi64EEENS7_ILi128EEENS7_ILi96EEEEEENS_10bfloat16_tEfNS_4arch4Sm80ELb0ELb1ELb1ELb1ELb0ELb0ELb0ELb0ELi2ELi2ELi4ELi2ELb0EEENS1_21CollectiveEpilogueBwdISB_SC_SE_Li256ELb1ELb0ELi2EEENS1_19SingleTileSchedulerILb1ELb0ELb0ELi128EEEEEEEEEvNT_6ParamsE,@"STO_CUDA_ENTRY STV_DEFAULT"
_ZN7cutlass13device_kernelIN5flash19enable_sm80_to_sm89INS1_16FlashAttnBwdSm80INS1_25CollectiveMainloopBwdSm80ILi2ELi2EN4cute5tupleIJNS5_1CILi64EEENS7_ILi128EEENS7_ILi96EEEEEENS_10bfloat16_tEfNS_4arch4Sm80ELb0ELb1ELb1ELb1ELb0ELb0ELb0ELb0ELi2ELi2ELi4ELi2ELb0EEENS1_21CollectiveEpilogueBwdISB_SC_SE_Li256ELb1ELb0ELi2EEENS1_19SingleTileSchedulerILb1ELb0ELb0ELi128EEEEEEEEEvNT_6ParamsE:
[----:B------:R-:W-:Y:S01]  /*0000*/  LDC R1, c[0x0][0x37c] ;  /* 0x0000df00ff017b82 */ /* 0x000fe20000000800 */
[----:B------:R-:W-:Y:S05]  /*0010*/  EXIT ;  /* 0x000000000000794d */ /* 0x000fea0003800000 */
.L_x_36:
        /* <DEDUP_REMOVED lines=14> */
.L_x_118:


//--------------------- .text._ZN7cutlass13device_kernelIN5flash19enable_sm80_to_sm89INS1_16FlashAttnBwdSm80INS1_25CollectiveMainloopBwdSm80ILi2ELi2EN4cute5tupleIJNS5_1CILi64EEENS7_ILi128EEENS7_ILi96EEEEEENS_10bfloat16_tEfNS_4arch4Sm80ELb0ELb1ELb1ELb1ELb1ELb0ELb0ELb0ELi2ELi2ELi4ELi2ELb0EEENS1_21CollectiveEpilogueBwdISB_SC_SE_Li256ELb1ELb0ELi2EEENS1_19SingleTileSchedulerILb1ELb0ELb0ELi128EEEEEEEEEvNT_6ParamsE --------------------------
	.section	.text._ZN7cutlass13device_kernelIN5flash19enable_sm80_to_sm89INS1_16FlashAttnBwdSm80INS1_25CollectiveMainloopBwdSm80ILi2ELi2EN4cute5tupleIJNS5_1CILi64EEENS7_ILi128EEENS7_ILi96EEEEEENS_10bfloat16_tEfNS_4arch4Sm80ELb0ELb1ELb1ELb1ELb1ELb0ELb0ELb0ELi2ELi2ELi4ELi2ELb0EEENS1_21CollectiveEpilogueBwdISB_SC_SE_Li256ELb1ELb0ELi2EEENS1_19SingleTileSchedulerILb1ELb0ELb0ELi128EEEEEEEEEvNT_6ParamsE,"ax",@progbits
	.align	128
.text._ZN7cutlass13device_kernelIN5flash19enable_sm80_to_sm89INS1_16FlashAttnBwdSm80INS1_25CollectiveMainloopBwdSm80ILi2ELi2EN4cute5tupleIJNS5_1CILi64EEENS7_ILi128EEENS7_ILi96EEEEEENS_10bfloat16_tEfNS_4arch4Sm80ELb0ELb1ELb1ELb1ELb1ELb0ELb0ELb0ELi2ELi2ELi4ELi2ELb0EEENS1_21CollectiveEpilogueBwdISB_SC_SE_Li256ELb1ELb0ELi2EEENS1_19SingleTileSchedulerILb1ELb0ELb0ELi128EEEEEEEEEvNT_6ParamsE:
        .type           _ZN7cutlass13device_kernelIN5flash19enable_sm80_to_sm89INS1_16FlashAttnBwdSm80INS1_25CollectiveMainloopBwdSm80ILi2ELi2EN4cute5tupleIJNS5_1CILi64EEENS7_ILi128EEENS7_ILi96EEEEEENS_10bfloat16_tEfNS_4arch4Sm80ELb0ELb1ELb1ELb1ELb1ELb0ELb0ELb0ELi2ELi2ELi4ELi2ELb0EEENS1_21CollectiveEpilogueBwdISB_SC_SE_Li256ELb1ELb0ELi2EEENS1_19SingleTileSchedulerILb1ELb0ELb0ELi128EEEEEEEEEvNT_6ParamsE,@function
        .size           _ZN7cutlass13device_kernelIN5flash19enable_sm80_to_sm89INS1_16FlashAttnBwdSm80INS1_25CollectiveMainloopBwdSm80ILi2ELi2EN4cute5tupleIJNS5_1CILi64EEENS7_ILi128EEENS7_ILi96EEEEEENS_10bfloat16_tEfNS_4arch4Sm80ELb0ELb1ELb1ELb1ELb1ELb0ELb0ELb0ELi2ELi2ELi4ELi2ELb0EEENS1_21CollectiveEpilogueBwdISB_SC_SE_Li256ELb1ELb0ELi2EEENS1_19SingleTileSchedulerILb1ELb0ELb0ELi128EEEEEEEEEvNT_6ParamsE,(.L_x_119 - _ZN7cutlass13device_kernelIN5flash19enable_sm80_to_sm89INS1_16FlashAttnBwdSm80INS1_25CollectiveMainloopBwdSm80ILi2ELi2EN4cute5tupleIJNS5_1CILi64EEENS7_ILi128EEENS7_ILi96EEEEEENS_10bfloat16_tEfNS_4arch4Sm80ELb0ELb1ELb1ELb1ELb1ELb0ELb0ELb0ELi2ELi2ELi4ELi2ELb0EEENS1_21CollectiveEpilogueBwdISB_SC_SE_Li256ELb1ELb0ELi2EEENS1_19SingleTileSchedulerILb1ELb0ELb0ELi128EEEEEEEEEvNT_6ParamsE)
        .other          _ZN7cutlass13device_kernelIN5flash19enable_sm80_to_sm89INS1_16FlashAttnBwdSm80INS1_25CollectiveMainloopBwdSm80ILi2ELi2EN4cute5tupleIJNS5_1CILi64EEENS7_ILi128EEENS7_ILi96EEEEEENS_10bfloat16_tEfNS_4arch4Sm80ELb0ELb1ELb1ELb1ELb1ELb0ELb0ELb0ELi2ELi2ELi4ELi2ELb0EEENS1_21CollectiveEpilogueBwdISB_SC_SE_Li256ELb1ELb0ELi2EEENS1_19SingleTileSchedulerILb1ELb0ELb0ELi128EEEEEEEEEvNT_6ParamsE,@"STO_CUDA_ENTRY STV_DEFAULT"
_ZN7cutlass13device_kernelIN5flash19enable_sm80_to_sm89INS1_16FlashAttnBwdSm80INS1_25CollectiveMainloopBwdSm80ILi2ELi2EN4cute5tupleIJNS5_1CILi64EEENS7_ILi128EEENS7_ILi96EEEEEENS_10bfloat16_tEfNS_4arch4Sm80ELb0ELb1ELb1ELb1ELb1ELb0ELb0ELb0ELi2ELi2ELi4ELi2ELb0EEENS1_21CollectiveEpilogueBwdISB_SC_SE_Li256ELb1ELb0ELi2EEENS1_19SingleTileSchedulerILb1ELb0ELb0ELi128EEEEEEEEEvNT_6ParamsE:
[----:B------:R-:W-:Y:S01]  /*0000*/  LDC R1, c[0x0][0x37c] ;  /* 0x0000df00ff017b82 */ /* 0x000fe20000000800 */
[----:B------:R-:W-:Y:S05]  /*0010*/  EXIT ;  /* 0x000000000000794d */ /* 0x000fea0003800000 */
.L_x_37:
        /* <DEDUP_REMOVED lines=14> */
.L_x_119:


//--------------------- .text._ZN7cutlass13device_kernelIN5flash19enable_sm80_to_sm89INS1_16FlashAttnBwdSm80INS1_25CollectiveMainloopBwdSm80ILi2ELi2EN4cute5tupleIJNS5_1CILi64EEENS7_ILi128EEENS7_ILi96EEEEEENS_10bfloat16_tEfNS_4arch4Sm80ELb0ELb1ELb1ELb1ELb0ELb0ELb0ELb0ELi2ELi2ELi4ELi2ELb0EEENS1_24CollectiveEpilogueBwdGQAISB_fSE_Li256ELb1ELb0EEENS1_19SingleTileSchedulerILb1ELb0ELb0ELi128EEEEEEEEEvNT_6ParamsE --------------------------
	.section	.text._ZN7cutlass13device_kernelIN5flash19enable_sm80_to_sm89INS1_16FlashAttnBwdSm80INS1_25CollectiveMainloopBwdSm80ILi2ELi2EN4cute5tupleIJNS5_1CILi64EEENS7_ILi128EEENS7_ILi96EEEEEENS_10bfloat16_tEfNS_4arch4Sm80ELb0ELb1ELb1ELb1ELb0ELb0ELb0ELb0ELi2ELi2ELi4ELi2ELb0EEENS1_24CollectiveEpilogueBwdGQAISB_fSE_Li256ELb1ELb0EEENS1_19SingleTileSchedulerILb1ELb0ELb0ELi128EEEEEEEEEvNT_6ParamsE,"ax",@progbits
	.align	128
.text._ZN7cutlass13device_kernelIN5flash19enable_sm80_to_sm89INS1_16FlashAttnBwdSm80INS1_25CollectiveMainloopBwdSm80ILi2ELi2EN4cute5tupleIJNS5_1CILi64EEENS7_ILi128EEENS7_ILi96EEEEEENS_10bfloat16_tEfNS_4arch4Sm80ELb0ELb1ELb1ELb1ELb0ELb0ELb0ELb0ELi2ELi2ELi4ELi2ELb0EEENS1_24CollectiveEpilogueBwdGQAISB_fSE_Li256ELb1ELb0EEENS1_19SingleTileSchedulerILb1ELb0ELb0ELi128EEEEEEEEEvNT_6ParamsE:
        .type           _ZN7cutlass13device_kernelIN5flash19enable_sm80_to_sm89INS1_16FlashAttnBwdSm80INS1_25CollectiveMainloopBwdSm80ILi2ELi2EN4cute5tupleIJNS5_1CILi64EEENS7_ILi128EEENS7_ILi96EEEEEENS_10bfloat16_tEfNS_4arch4Sm80ELb0ELb1ELb1ELb1ELb0ELb0ELb0ELb0ELi2ELi2ELi4ELi2ELb0EEENS1_24CollectiveEpilogueBwdGQAISB_fSE_Li256ELb1ELb0EEENS1_19SingleTileSchedulerILb1ELb0ELb0ELi128EEEEEEEEEvNT_6ParamsE,@function
        .size           _ZN7cutlass13device_kernelIN5flash19enable_sm80_to_sm89INS1_16FlashAttnBwdSm80INS1_25CollectiveMainloopBwdSm80ILi2ELi2EN4cute5tupleIJNS5_1CILi64EEENS7_ILi128EEENS7_ILi96EEEEEENS_10bfloat16_tEfNS_4arch4Sm80ELb0ELb1ELb1ELb1ELb0ELb0ELb0ELb0ELi2ELi2ELi4ELi2ELb0EEENS1_24CollectiveEpilogueBwdGQAISB_fSE_Li256ELb1ELb0EEENS1_19SingleTileSchedulerILb1ELb0ELb0ELi128EEEEEEEEEvNT_6ParamsE,(.L_x_120 - _ZN7cutlass13device_kernelIN5flash19enable_sm80_to_sm89INS1_16FlashAttnBwdSm80INS1_25CollectiveMainloopBwdSm80ILi2ELi2EN4cute5tupleIJNS5_1CILi64EEENS7_ILi128EEENS7_ILi96EEEEEENS_10bfloat16_tEfNS_4arch4Sm80ELb0ELb1ELb1ELb1ELb0ELb0ELb0ELb0ELi2ELi2ELi4ELi2ELb0EEENS1_24CollectiveEpilogueBwdGQAISB_fSE_Li256ELb1ELb0EEENS1_19SingleTileSchedulerILb1ELb0ELb0ELi128EEEEEEEEEvNT_6ParamsE)
        .other          _ZN7cutlass13device_kernelIN5flash19enable_sm80_to_sm89INS1_16FlashAttnBwdSm80INS1_25CollectiveMainloopBwdSm80ILi2ELi2EN4cute5tupleIJNS5_1CILi64EEENS7_ILi128EEENS7_ILi96EEEEEENS_10bfloat16_tEfNS_4arch4Sm80ELb0ELb1ELb1ELb1ELb0ELb0ELb0ELb0ELi2ELi2ELi4ELi2ELb0EEENS1_24CollectiveEpilogueBwdGQAISB_fSE_Li256ELb1ELb0EEENS1_19SingleTileSchedulerILb1ELb0ELb0ELi128EEEEEEEEEvNT_6ParamsE,@"STO_CUDA_ENTRY STV_DEFAULT"
_ZN7cutlass13device_kernelIN5flash19enable_sm80_to_sm89INS1_16FlashAttnBwdSm80INS1_25CollectiveMainloopBwdSm80ILi2ELi2EN4cute5tupleIJNS5_1CILi64EEENS7_ILi128EEENS7_ILi96EEEEEENS_10bfloat16_tEfNS_4arch4Sm80ELb0ELb1ELb1ELb1ELb0ELb0ELb0ELb0ELi2ELi2ELi4ELi2ELb0EEENS1_24CollectiveEpilogueBwdGQAISB_fSE_Li256ELb1ELb0EEENS1_19SingleTileSchedulerILb1ELb0ELb0ELi128EEEEEEEEEvNT_6ParamsE:
[----:B------:R-:W-:Y:S01]  /*0000*/  LDC R1, c[0x0][0x37c] ;  /* 0x0000df00ff017b82 */ /* 0x000fe20000000800 */
[----:B------:R-:W-:Y:S05]  /*0010*/  EXIT ;  /* 0x000000000000794d */ /* 0x000fea0003800000 */
.L_x_38:
        /* <DEDUP_REMOVED lines=14> */
.L_x_120:


//--------------------- .text._ZN7cutlass13device_kernelIN5flash19enable_sm80_to_sm89INS1_16FlashAttnBwdSm80INS1_25CollectiveMainloopBwdSm80ILi2ELi2EN4cute5tupleIJNS5_1CILi64EEENS7_ILi128EEENS7_ILi96EEEEEENS_10bfloat16_tEfNS_4arch4Sm80ELb0ELb1ELb1ELb1ELb1ELb0ELb0ELb0ELi2ELi2ELi4ELi2ELb0EEENS1_24CollectiveEpilogueBwdGQAISB_fSE_Li256ELb1ELb1EEENS1_19SingleTileSchedulerILb1ELb0ELb0ELi128EEEEEEEEEvNT_6ParamsE --------------------------
	.section	.text._ZN7cutlass13device_kernelIN5flash19enable_sm80_to_sm89INS1_16FlashAttnBwdSm80INS1_25CollectiveMainloopBwdSm80ILi2ELi2EN4cute5tupleIJNS5_1CILi64EEENS7_ILi128EEENS7_ILi96EEEEEENS_10bfloat16_tEfNS_4arch4Sm80ELb0ELb1ELb1ELb1ELb1ELb0ELb0ELb0ELi2ELi2ELi4ELi2ELb0EEENS1_24CollectiveEpilogueBwdGQAISB_fSE_Li256ELb1ELb1EEENS1_19SingleTileSchedulerILb1ELb0ELb0ELi128EEEEEEEEEvNT_6ParamsE,"ax",@progbits
	.align	128
.text._ZN7cutlass13device_kernelIN5flash19enable_sm80_to_sm89INS1_16FlashAttnBwdSm80INS1_25CollectiveMainloopBwdSm80ILi2ELi2EN4cute5tupleIJNS5_1CILi64EEENS7_ILi128EEENS7_ILi96EEEEEENS_10bfloat16_tEfNS_4arch4Sm80ELb0ELb1ELb1ELb1ELb1ELb0ELb0ELb0ELi2ELi2ELi4ELi2ELb0EEENS1_24CollectiveEpilogueBwdGQAISB_fSE_Li256ELb1ELb1EEENS1_19SingleTileSchedulerILb1ELb0ELb0ELi128EEEEEEEEEvNT_6ParamsE:
        .type           _ZN7cutlass13device_kernelIN5flash19enable_sm80_to_sm89INS1_16FlashAttnBwdSm80INS1_25CollectiveMainloopBwdSm80ILi2ELi2EN4cute5tupleIJNS5_1CILi64EEENS7_ILi128EEENS7_ILi96EEEEEENS_10bfloat16_tEfNS_4arch4Sm80ELb0ELb1ELb1ELb1ELb1ELb0ELb0ELb0ELi2ELi2ELi4ELi2ELb0EEENS1_24CollectiveEpilogueBwdGQAISB_fSE_Li256ELb1ELb1EEENS1_19SingleTileSchedulerILb1ELb0ELb0ELi128EEEEEEEEEvNT_6ParamsE,@function
        .size           _ZN7cutlass13device_kernelIN5flash19enable_sm80_to_sm89INS1_16FlashAttnBwdSm80INS1_25CollectiveMainloopBwdSm80ILi2ELi2EN4cute5tupleIJNS5_1CILi64EEENS7_ILi128EEENS7_ILi96EEEEEENS_10bfloat16_tEfNS_4arch4Sm80ELb0ELb1ELb1ELb1ELb1ELb0ELb0ELb0ELi2ELi2ELi4ELi2ELb0EEENS1_24CollectiveEpilogueBwdGQAISB_fSE_Li256ELb1ELb1EEENS1_19SingleTileSchedulerILb1ELb0ELb0ELi128EEEEEEEEEvNT_6ParamsE,(.L_x_121 - _ZN7cutlass13device_kernelIN5flash19enable_sm80_to_sm89INS1_16FlashAttnBwdSm80INS1_25CollectiveMainloopBwdSm80ILi2ELi2EN4cute5tupleIJNS5_1CILi64EEENS7_ILi128EEENS7_ILi96EEEEEENS_10bfloat16_tEfNS_4arch4Sm80ELb0ELb1ELb1ELb1ELb1ELb0ELb0ELb0ELi2ELi2ELi4ELi2ELb0EEENS1_24CollectiveEpilogueBwdGQAISB_fSE_Li256ELb1ELb1EEENS1_19SingleTileSchedulerILb1ELb0ELb0ELi128EEEEEEEEEvNT_6ParamsE)
        .other          _ZN7cutlass13device_kernelIN5flash19enable_sm80_to_sm89INS1_16FlashAttnBwdSm80INS1_25CollectiveMainloopBwdSm80ILi2ELi2EN4cute5tupleIJNS5_1CILi64EEENS7_ILi128EEENS7_ILi96EEEEEENS_10bfloat16_tEfNS_4arch4Sm80ELb0ELb1ELb1ELb1ELb1ELb0ELb0ELb0ELi2ELi2ELi4ELi2ELb0EEENS1_24CollectiveEpilogueBwdGQAISB_fSE_Li256ELb1ELb1EEENS1_19SingleTileSchedulerILb1ELb0ELb0ELi128EEEEEEEEEvNT_6ParamsE,@"STO_CUDA_ENTRY STV_DEFAULT"
_ZN7cutlass13device_kernelIN5flash19enable_sm80_to_sm89INS1_16FlashAttnBwdSm80INS1_25CollectiveMainloopBwdSm80ILi2ELi2EN4cute5tupleIJNS5_1CILi64EEENS7_ILi128EEENS7_ILi96EEEEEENS_10bfloat16_tEfNS_4arch4Sm80ELb0ELb1ELb1ELb1ELb1ELb0ELb0ELb0ELi2ELi2ELi4ELi2ELb0EEENS1_24CollectiveEpilogueBwdGQAISB_fSE_Li256ELb1ELb1EEENS1_19SingleTileSchedulerILb1ELb0ELb0ELi128EEEEEEEEEvNT_6ParamsE:
[----:B------:R-:W-:Y:S01]  /*0000*/  LDC R1, c[0x0][0x37c] ;  /* 0x0000df00ff017b82 */ /* 0x000fe20000000800 */
[----:B------:R-:W-:Y:S05]  /*0010*/  EXIT ;  /* 0x000000000000794d */ /* 0x000fea0003800000 */
.L_x_39:
        /* <DEDUP_REMOVED lines=14> */
.L_x_121:


//--------------------- .text._ZN7cutlass13device_kernelIN5flash19enable_sm80_to_sm89INS1_16FlashAttnBwdSm80INS1_25CollectiveMainloopBwdSm80ILi2ELi2EN4cute5tupleIJNS5_1CILi64EEENS7_ILi128EEENS7_ILi96EEEEEENS_10bfloat16_tEfNS_4arch4Sm80ELb1ELb0ELb1ELb0ELb0ELb0ELb0ELb0ELi2ELi2ELi4ELi2ELb0EEENS1_21CollectiveEpilogueBwdISB_SC_SE_Li256ELb0ELb0ELi2EEENS1_25SingleTileBwdLPTSchedulerILb0ELi128ELb0EEEEEEEEEvNT_6ParamsE --------------------------
	.section	.text._ZN7cutlass13device_kernelIN5flash19enable_sm80_to_sm89INS1_16FlashAttnBwdSm80INS1_25CollectiveMainloopBwdSm80ILi2ELi2EN4cute5tupleIJNS5_1CILi64EEENS7_ILi128EEENS7_ILi96EEEEEENS_10bfloat16_tEfNS_4arch4Sm80ELb1ELb0ELb1ELb0ELb0ELb0ELb0ELb0ELi2ELi2ELi4ELi2ELb0EEENS1_21CollectiveEpilogueBwdISB_SC_SE_Li256ELb0ELb0ELi2EEENS1_25SingleTileBwdLPTSchedulerILb0ELi128ELb0EEEEEEEEEvNT_6ParamsE,"ax",@progbits
	.align	128
.text._ZN7cutlass13device_kernelIN5flash19enable_sm80_to_sm89INS1_16FlashAttnBwdSm80INS1_25CollectiveMainloopBwdSm80ILi2ELi2EN4cute5tupleIJNS5_1CILi64EEENS7_ILi128EEENS7_ILi96EEEEEENS_10bfloat16_tEfNS_4arch4Sm80ELb1ELb0ELb1ELb0ELb0ELb0ELb0ELb0ELi2ELi2ELi4ELi2ELb0EEENS1_21CollectiveEpilogueBwdISB_SC_SE_Li256ELb0ELb0ELi2EEENS1_25SingleTileBwdLPTSchedulerILb0ELi128ELb0EEEEEEEEEvNT_6ParamsE:
        .type           _ZN7cutlass13device_kernelIN5flash19enable_sm80_to_sm89INS1_16FlashAttnBwdSm80INS1_25CollectiveMainloopBwdSm80ILi2ELi2EN4cute5tupleIJNS5_1CILi64EEENS7_ILi128EEENS7_ILi96EEEEEENS_10bfloat16_tEfNS_4arch4Sm80ELb1ELb0ELb1ELb0ELb0ELb0ELb0ELb0ELi2ELi2ELi4ELi2ELb0EEENS1_21CollectiveEpilogueBwdISB_SC_SE_Li256ELb0ELb0ELi2EEENS1_25SingleTileBwdLPTSchedulerILb0ELi128ELb0EEEEEEEEEvNT_6ParamsE,@function
        .size           _ZN7cutlass13device_kernelIN5flash19enable_sm80_to_sm89INS1_16FlashAttnBwdSm80INS1_25CollectiveMainloopBwdSm80ILi2ELi2EN4cute5tupleIJNS5_1CILi64EEENS7_ILi128EEENS7_ILi96EEEEEENS_10bfloat16_tEfNS_4arch4Sm80ELb1ELb0ELb1ELb0ELb0ELb0ELb0ELb0ELi2ELi2ELi4ELi2ELb0EEENS1_21CollectiveEpilogueBwdISB_SC_SE_Li256ELb0ELb0ELi2EEENS1_25SingleTileBwdLPTSchedulerILb0ELi128ELb0EEEEEEEEEvNT_6ParamsE,(.L_x_122 - _ZN7cutlass13device_kernelIN5flash19enable_sm80_to_sm89INS1_16FlashAttnBwdSm80INS1_25CollectiveMainloopBwdSm80ILi2ELi2EN4cute5tupleIJNS5_1CILi64EEENS7_ILi128EEENS7_ILi96EEEEEENS_10bfloat16_tEfNS_4arch4Sm80ELb1ELb0ELb1ELb0ELb0ELb0ELb0ELb0ELi2ELi2ELi4ELi2ELb0EEENS1_21CollectiveEpilogueBwdISB_SC_SE_Li256ELb0ELb0ELi2EEENS1_25SingleTileBwdLPTSchedulerILb0ELi128ELb0EEEEEEEEEvNT_6ParamsE)
        .other          _ZN7cutlass13device_kernelIN5flash19enable_sm80_to_sm89INS1_16FlashAttnBwdSm80INS1_25CollectiveMainloopBwdSm80ILi2ELi2EN4cute5tupleIJNS5_1CILi64EEENS7_ILi128EEENS7_ILi96EEEEEENS_10bfloat16_tEfNS_4arch4Sm80ELb1ELb0ELb1ELb0ELb0ELb0ELb0ELb0ELi2ELi2ELi4ELi2ELb0EEENS1_21CollectiveEpilogueBwdISB_SC_SE_Li256ELb0ELb0ELi2EEENS1_25SingleTileBwdLPTSchedulerILb0ELi128ELb0EEEEEEEEEvNT_6ParamsE,@"STO_CUDA_ENTRY STV_DEFAULT"
_ZN7cutlass13device_kernelIN5flash19enable_sm80_to_sm89INS1_16FlashAttnBwdSm80INS1_25CollectiveMainloopBwdSm80ILi2ELi2EN4cute5tupleIJNS5_1CILi64EEENS7_ILi128EEENS7_ILi96EEEEEENS_10bfloat16_tEfNS_4arch4Sm80ELb1ELb0ELb1ELb0ELb0ELb0ELb0ELb0ELi2ELi2ELi4ELi2ELb0EEENS1_21CollectiveEpilogueBwdISB_SC_SE_Li256ELb0ELb0ELi2EEENS1_25SingleTileBwdLPTSchedulerILb0ELi128ELb0EEEEEEEEEvNT_6ParamsE:
[----:B------:R-:W-:Y:S01]  /*0000*/  LDC R1, c[0x0][0x37c] ;  /* 0x0000df00ff017b82 */ /* 0x000fe20000000800 */
[----:B------:R-:W-:Y:S05]  /*0010*/  EXIT ;  /* 0x000000000000794d */ /* 0x000fea0003800000 */
.L_x_40:
        /* <DEDUP_REMOVED lines=14> */
.L_x_122:


//--------------------- .text._ZN7cutlass13device_kernelIN5flash19enable_sm80_to_sm89INS1_16FlashAttnBwdSm80INS1_25CollectiveMainloopBwdSm80ILi2ELi2EN4cute5tupleIJNS5_1CILi64EEENS7_ILi128EEENS7_ILi96EEEEEENS_10bfloat16_tEfNS_4arch4Sm80ELb1ELb0ELb1ELb0ELb1ELb0ELb0ELb0ELi2ELi2ELi4ELi2ELb0EEENS1_21CollectiveEpilogueBwdISB_SC_SE_Li256ELb0ELb0ELi2EEENS1_25SingleTileBwdLPTSchedulerILb0ELi128ELb1EEEEEEEEEvNT_6ParamsE --------------------------
	.section	.text._ZN7cutlass13device_kernelIN5flash19enable_sm80_to_sm89INS1_16FlashAttnBwdSm80INS1_25CollectiveMainloopBwdSm80ILi2ELi2EN4cute5tupleIJNS5_1CILi64EEENS7_ILi128EEENS7_ILi96EEEEEENS_10bfloat16_tEfNS_4arch4Sm80ELb1ELb0ELb1ELb0ELb1ELb0ELb0ELb0ELi2ELi2ELi4ELi2ELb0EEENS1_21CollectiveEpilogueBwdISB_SC_SE_Li256ELb0ELb0ELi2EEENS1_25SingleTileBwdLPTSchedulerILb0ELi128ELb1EEEEEEEEEvNT_6ParamsE,"ax",@progbits
	.align	128
.text._ZN7cutlass13device_kernelIN5flash19enable_sm80_to_sm89INS1_16FlashAttnBwdSm80INS1_25CollectiveMainloopBwdSm80ILi2ELi2EN4cute5tupleIJNS5_1CILi64EEENS7_ILi128EEENS7_ILi96EEEEEENS_10bfloat16_tEfNS_4arch4Sm80ELb1ELb0ELb1ELb0ELb1ELb0ELb0ELb0ELi2ELi2ELi4ELi2ELb0EEENS1_21CollectiveEpilogueBwdISB_SC_SE_Li256ELb0ELb0ELi2EEENS1_25SingleTileBwdLPTSchedulerILb0ELi128ELb1EEEEEEEEEvNT_6ParamsE:
        .type           _ZN7cutlass13device_kernelIN5flash19enable_sm80_to_sm89INS1_16FlashAttnBwdSm80INS1_25CollectiveMainloopBwdSm80ILi2ELi2EN4cute5tupleIJNS5_1CILi64EEENS7_ILi128EEENS7_ILi96EEEEEENS_10bfloat16_tEfNS_4arch4Sm80ELb1ELb0ELb1ELb0ELb1ELb0ELb0ELb0ELi2ELi2ELi4ELi2ELb0EEENS1_21CollectiveEpilogueBwdISB_SC_SE_Li256ELb0ELb0ELi2EEENS1_25SingleTileBwdLPTSchedulerILb0ELi128ELb1EEEEEEEEEvNT_6ParamsE,@function
        .size           _ZN7cutlass13device_kernelIN5flash19enable_sm80_to_sm89INS1_16FlashAttnBwdSm80INS1_25CollectiveMainloopBwdSm80ILi2ELi2EN4cute5tupleIJNS5_1CILi64EEENS7_ILi128EEENS7_ILi96EEEEEENS_10bfloat16_tEfNS_4arch4Sm80ELb1ELb0ELb1ELb0ELb1ELb0ELb0ELb0ELi2ELi2ELi4ELi2ELb0EEENS1_21CollectiveEpilogueBwdISB_SC_SE_Li256ELb0ELb0ELi2EEENS1_25SingleTileBwdLPTSchedulerILb0ELi128ELb1EEEEEEEEEvNT_6ParamsE,(.L_x_123 - _ZN7cutlass13device_kernelIN5flash19enable_sm80_to_sm89INS1_16FlashAttnBwdSm80INS1_25CollectiveMainloopBwdSm80ILi2ELi2EN4cute5tupleIJNS5_1CILi64EEENS7_ILi128EEENS7_ILi96EEEEEENS_10bfloat16_tEfNS_4arch4Sm80ELb1ELb0ELb1ELb0ELb1ELb0ELb0ELb0ELi2ELi2ELi4ELi2ELb0EEENS1_21CollectiveEpilogueBwdISB_SC_SE_Li256ELb0ELb0ELi2EEENS1_25SingleTileBwdLPTSchedulerILb0ELi128ELb1EEEEEEEEEvNT_6ParamsE)
        .other          _ZN7cutlass13device_kernelIN5flash19enable_sm80_to_sm89INS1_16FlashAttnBwdSm80INS1_25CollectiveMainloopBwdSm80ILi2ELi2EN4cute5tupleIJNS5_1CILi64EEENS7_ILi128EEENS7_ILi96EEEEEENS_10bfloat16_tEfNS_4arch4Sm80ELb1ELb0ELb1ELb0ELb1ELb0ELb0ELb0ELi2ELi2ELi4ELi2ELb0EEENS1_21CollectiveEpilogueBwdISB_SC_SE_Li256ELb0ELb0ELi2EEENS1_25SingleTileBwdLPTSchedulerILb0ELi128ELb1EEEEEEEEEvNT_6ParamsE,@"STO_CUDA_ENTRY STV_DEFAULT"
_ZN7cutlass13device_kernelIN5flash19enable_sm80_to_sm89INS1_16FlashAttnBwdSm80INS1_25CollectiveMainloopBwdSm80ILi2ELi2EN4cute5tupleIJNS5_1CILi64EEENS7_ILi128EEENS7_ILi96EEEEEENS_10bfloat16_tEfNS_4arch4Sm80ELb1ELb0ELb1ELb0ELb1ELb0ELb0ELb0ELi2ELi2ELi4ELi2ELb0EEENS1_21CollectiveEpilogueBwdISB_SC_SE_Li256ELb0ELb0ELi2EEENS1_25SingleTileBwdLPTSchedulerILb0ELi128ELb1EEEEEEEEEvNT_6ParamsE:
[----:B------:R-:W-:Y:S01]  /*0000*/  LDC R1, c[0x0][0x37c] ;  /* 0x0000df00ff017b82 */ /* 0x000fe20000000800 */
[----:B------:R-:W-:Y:S05]  /*0010*/  EXIT ;  /* 0x000000000000794d */ /* 0x000fea0003800000 */
.L_x_41:
        /* <DEDUP_REMOVED lines=14> */
.L_x_123:


//--------------------- .text._ZN7cutlass13device_kernelIN5flash19enable_sm80_to_sm89INS1_16FlashAttnBwdSm80INS1_25CollectiveMainloopBwdSm80ILi2ELi2EN4cute5tupleIJNS5_1CILi64EEENS7_ILi128EEENS7_ILi96EEEEEENS_10bfloat16_tEfNS_4arch4Sm80ELb1ELb0ELb1ELb0ELb0ELb0ELb0ELb0ELi2ELi2ELi4ELi2ELb0EEENS1_24CollectiveEpilogueBwdGQAISB_fSE_Li256ELb0ELb0EEENS1_25SingleTileBwdLPTSchedulerILb0ELi128ELb0EEEEEEEEEvNT_6ParamsE --------------------------
	.section	.text._ZN7cutlass13device_kernelIN5flash19enable_sm80_to_sm89INS1_16FlashAttnBwdSm80INS1_25CollectiveMainloopBwdSm80ILi2ELi2EN4cute5tupleIJNS5_1CILi64EEENS7_ILi128EEENS7_ILi96EEEEEENS_10bfloat16_tEfNS_4arch4Sm80ELb1ELb0ELb1ELb0ELb0ELb0ELb0ELb0ELi2ELi2ELi4ELi2ELb0EEENS1_24CollectiveEpilogueBwdGQAISB_fSE_Li256ELb0ELb0EEENS1_25SingleTileBwdLPTSchedulerILb0ELi128ELb0EEEEEEEEEvNT_6ParamsE,"ax",@progbits
	.align	128
.text._ZN7cutlass13device_kernelIN5flash19enable_sm80_to_sm89INS1_16FlashAttnBwdSm80INS1_25CollectiveMainloopBwdSm80ILi2ELi2EN4cute5tupleIJNS5_1CILi64EEENS7_ILi128EEENS7_ILi96EEEEEENS_10bfloat16_tEfNS_4arch4Sm80ELb1ELb0ELb1ELb0ELb0ELb0ELb0ELb0ELi2ELi2ELi4ELi2ELb0EEENS1_24CollectiveEpilogueBwdGQAISB_fSE_Li256ELb0ELb0EEENS1_25SingleTileBwdLPTSchedulerILb0ELi128ELb0EEEEEEEEEvNT_6ParamsE:
        .type           _ZN7cutlass13device_kernelIN5flash19enable_sm80_to_sm89INS1_16FlashAttnBwdSm80INS1_25CollectiveMainloopBwdSm80ILi2ELi2EN4cute5tupleIJNS5_1CILi64EEENS7_ILi128EEENS7_ILi96EEEEEENS_10bfloat16_tEfNS_4arch4Sm80ELb1ELb0ELb1ELb0ELb0ELb0ELb0ELb0ELi2ELi2ELi4ELi2ELb0EEENS1_24CollectiveEpilogueBwdGQAISB_fSE_Li256ELb0ELb0EEENS1_25SingleTileBwdLPTSchedulerILb0ELi128ELb0EEEEEEEEEvNT_6ParamsE,@function
        .size           _ZN7cutlass13device_kernelIN5flash19enable_sm80_to_sm89INS1_16FlashAttnBwdSm80INS1_25CollectiveMainloopBwdSm80ILi2ELi2EN4cute5tupleIJNS5_1CILi64EEENS7_ILi128EEENS7_ILi96EEEEEENS_10bfloat16_tEfNS_4arch4Sm80ELb1ELb0ELb1ELb0ELb0ELb0ELb0ELb0ELi2ELi2ELi4ELi2ELb0EEENS1_24CollectiveEpilogueBwdGQAISB_fSE_Li256ELb0ELb0EEENS1_25SingleTileBwdLPTSchedulerILb0ELi128ELb0EEEEEEEEEvNT_6ParamsE,(.L_x_124 - _ZN7cutlass13device_kernelIN5flash19enable_sm80_to_sm89INS1_16FlashAttnBwdSm80INS1_25CollectiveMainloopBwdSm80ILi2ELi2EN4cute5tupleIJNS5_1CILi64EEENS7_ILi128EEENS7_ILi96EEEEEENS_10bfloat16_tEfNS_4arch4Sm80ELb1ELb0ELb1ELb0ELb0ELb0ELb0ELb0ELi2ELi2ELi4ELi2ELb0EEENS1_24CollectiveEpilogueBwdGQAISB_fSE_Li256ELb0ELb0EEENS1_25SingleTileBwdLPTSchedulerILb0ELi128ELb0EEEEEEEEEvNT_6ParamsE)
        .other          _ZN7cutlass13device_kernelIN5flash19enable_sm80_to_sm89INS1_16FlashAttnBwdSm80INS1_25CollectiveMainloopBwdSm80ILi2ELi2EN4cute5tupleIJNS5_1CILi64EEENS7_ILi128EEENS7_ILi96EEEEEENS_10bfloat16_tEfNS_4arch4Sm80ELb1ELb0ELb1ELb0ELb0ELb0ELb0ELb0ELi2ELi2ELi4ELi2ELb0EEENS1_24CollectiveEpilogueBwdGQAISB_fSE_Li256ELb0ELb0EEENS1_25SingleTileBwdLPTSchedulerILb0ELi128ELb0EEEEEEEEEvNT_6ParamsE,@"STO_CUDA_ENTRY STV_DEFAULT"
_ZN7cutlass13device_kernelIN5flash19enable_sm80_to_sm89INS1_16FlashAttnBwdSm80INS1_25CollectiveMainloopBwdSm80ILi2ELi2EN4cute5tupleIJNS5_1CILi64EEENS7_ILi128EEENS7_ILi96EEEEEENS_10bfloat16_tEfNS_4arch4Sm80ELb1ELb0ELb1ELb0ELb0ELb0ELb0ELb0ELi2ELi2ELi4ELi2ELb0EEENS1_24CollectiveEpilogueBwdGQAISB_fSE_Li256ELb0ELb0EEENS1_25SingleTileBwdLPTSchedulerILb0ELi128ELb0EEEEEEEEEvNT_6ParamsE:
[----:B------:R-:W-:Y:S01]  /*0000*/  LDC R1, c[0x0][0x37c] ;  /* 0x0000df00ff017b82 */ /* 0x000fe20000000800 */
[----:B------:R-:W-:Y:S05]  /*0010*/  EXIT ;  /* 0x000000000000794d */ /* 0x000fea0003800000 */
.L_x_42:
        /* <DEDUP_REMOVED lines=14> */
.L_x_124:


//--------------------- .text._ZN7cutlass13device_kernelIN5flash19enable_sm80_to_sm89INS1_16FlashAttnBwdSm80INS1_25CollectiveMainloopBwdSm80ILi2ELi2EN4cute5tupleIJNS5_1CILi64EEENS7_ILi128EEENS7_ILi96EEEEEENS_10bfloat16_tEfNS_4arch4Sm80ELb1ELb0ELb1ELb0ELb1ELb0ELb0ELb0ELi2ELi2ELi4ELi2ELb0EEENS1_24CollectiveEpilogueBwdGQAISB_fSE_Li256ELb0ELb1EEENS1_25SingleTileBwdLPTSchedulerILb0ELi128ELb1EEEEEEEEEvNT_6ParamsE --------------------------
	.section	.text._ZN7cutlass13device_kernelIN5flash19enable_sm80_to_sm89INS1_16FlashAttnBwdSm80INS1_25CollectiveMainloopBwdSm80ILi2ELi2EN4cute5tupleIJNS5_1CILi64EEENS7_ILi128EEENS7_ILi96EEEEEENS_10bfloat16_tEfNS_4arch4Sm80ELb1ELb0ELb1ELb0ELb1ELb0ELb0ELb0ELi2ELi2ELi4ELi2ELb0EEENS1_24CollectiveEpilogueBwdGQAISB_fSE_Li256ELb0ELb1EEENS1_25SingleTileBwdLPTSchedulerILb0ELi128ELb1EEEEEEEEEvNT_6ParamsE,"ax",@progbits
	.align	128
.text._ZN7cutlass13device_kernelIN5flash19enable_sm80_to_sm89INS1_16FlashAttnBwdSm80INS1_25CollectiveMainloopBwdSm80ILi2ELi2EN4cute5tupleIJNS5_1CILi64EEENS7_ILi128EEENS7_ILi96EEEEEENS_10bfloat16_tEfNS_4arch4Sm80ELb1ELb0ELb1ELb0ELb1ELb0ELb0ELb0ELi2ELi2ELi4ELi2ELb0EEENS1_24CollectiveEpilogueBwdGQAISB_fSE_Li256ELb0ELb1EEENS1_25SingleTileBwdLPTSchedulerILb0ELi128ELb1EEEEEEEEEvNT_6ParamsE:
        .type           _ZN7cutlass13device_kernelIN5flash19enable_sm80_to_sm89INS1_16FlashAttnBwdSm80INS1_25CollectiveMainloopBwdSm80ILi2ELi2EN4cute5tupleIJNS5_1CILi64EEENS7_ILi128EEENS7_ILi96EEEEEENS_10bfloat16_tEfNS_4arch4Sm80ELb1ELb0ELb1ELb0ELb1ELb0ELb0ELb0ELi2ELi2ELi4ELi2ELb0EEENS1_24CollectiveEpilogueBwdGQAISB_fSE_Li256ELb0ELb1EEENS1_25SingleTileBwdLPTSchedulerILb0ELi128ELb1EEEEEEEEEvNT_6ParamsE,@function
        .size           _ZN7cutlass13device_kernelIN5flash19enable_sm80_to_sm89INS1_16FlashAttnBwdSm80INS1_25CollectiveMainloopBwdSm80ILi2ELi2EN4cute5tupleIJNS5_1CILi64EEENS7_ILi128EEENS7_ILi96EEEEEENS_10bfloat16_tEfNS_4arch4Sm80ELb1ELb0ELb1ELb0ELb1ELb0ELb0ELb0ELi2ELi2ELi4ELi2ELb0EEENS1_24CollectiveEpilogueBwdGQAISB_fSE_Li256ELb0ELb1EEENS1_25SingleTileBwdLPTSchedulerILb0ELi128ELb1EEEEEEEEEvNT_6ParamsE,(.L_x_125 - _ZN7cutlass13device_kernelIN5flash19enable_sm80_to_sm89INS1_16FlashAttnBwdSm80INS1_25CollectiveMainloopBwdSm80ILi2ELi2EN4cute5tupleIJNS5_1CILi64EEENS7_ILi128EEENS7_ILi96EEEEEENS_10bfloat16_tEfNS_4arch4Sm80ELb1ELb0ELb1ELb0ELb1ELb0ELb0ELb0ELi2ELi2ELi4ELi2ELb0EEENS1_24CollectiveEpilogueBwdGQAISB_fSE_Li256ELb0ELb1EEENS1_25SingleTileBwdLPTSchedulerILb0ELi128ELb1EEEEEEEEEvNT_6ParamsE)
        .other          _ZN7cutlass13device_kernelIN5flash19enable_sm80_to_sm89INS1_16FlashAttnBwdSm80INS1_25CollectiveMainloopBwdSm80ILi2ELi2EN4cute5tupleIJNS5_1CILi64EEENS7_ILi128EEENS7_ILi96EEEEEENS_10bfloat16_tEfNS_4arch4Sm80ELb1ELb0ELb1ELb0ELb1ELb0ELb0ELb0ELi2ELi2ELi4ELi2ELb0EEENS1_24CollectiveEpilogueBwdGQAISB_fSE_Li256ELb0ELb1EEENS1_25SingleTileBwdLPTSchedulerILb0ELi128ELb1EEEEEEEEEvNT_6ParamsE,@"STO_CUDA_ENTRY STV_DEFAULT"
_ZN7cutlass13device_kernelIN5flash19enable_sm80_to_sm89INS1_16FlashAttnBwdSm80INS1_25CollectiveMainloopBwdSm80ILi2ELi2EN4cute5tupleIJNS5_1CILi64EEENS7_ILi128EEENS7_ILi96EEEEEENS_10bfloat16_tEfNS_4arch4Sm80ELb1ELb0ELb1ELb0ELb1ELb0ELb0ELb0ELi2ELi2ELi4ELi2ELb0EEENS1_24CollectiveEpilogueBwdGQAISB_fSE_Li256ELb0ELb1EEENS1_25SingleTileBwdLPTSchedulerILb0ELi128ELb1EEEEEEEEEvNT_6ParamsE:
[----:B------:R-:W-:Y:S01]  /*0000*/  LDC R1, c[0x0][0x37c] ;  /* 0x0000df00ff017b82 */ /* 0x000fe20000000800 */
[----:B------:R-:W-:Y:S05]  /*0010*/  EXIT ;  /* 0x000000000000794d */ /* 0x000fea0003800000 */
.L_x_43:
        /* <DEDUP_REMOVED lines=14> */
.L_x_125:


//--------------------- .text._ZN7cutlass13device_kernelIN5flash22FlashAttnBwdPreprocessIN4cute5tupleIJNS3_1CILi64EEENS5_ILi96EEEEEENS_10bfloat16_tEfNS_4arch4Sm80ELb1ELb0EEEEEvNT_6ParamsE --------------------------
	.section	.text._ZN7cutlass13device_kernelIN5flash22FlashAttnBwdPreprocessIN4cute5tupleIJNS3_1CILi64EEENS5_ILi96EEEEEENS_10bfloat16_tEfNS_4arch4Sm80ELb1ELb0EEEEEvNT_6ParamsE,"ax",@progbits
	.align	128
.text._ZN7cutlass13device_kernelIN5flash22FlashAttnBwdPreprocessIN4cute5tupleIJNS3_1CILi64EEENS5_ILi96EEEEEENS_10bfloat16_tEfNS_4arch4Sm80ELb1ELb0EEEEEvNT_6ParamsE:
        .type           _ZN7cutlass13device_kernelIN5flash22FlashAttnBwdPreprocessIN4cute5tupleIJNS3_1CILi64EEENS5_ILi96EEEEEENS_10bfloat16_tEfNS_4arch4Sm80ELb1ELb0EEEEEvNT_6ParamsE,@function
        .size           _ZN7cutlass13device_kernelIN5flash22FlashAttnBwdPreprocessIN4cute5tupleIJNS3_1CILi64EEENS5_ILi96EEEEEENS_10bfloat16_tEfNS_4arch4Sm80ELb1ELb0EEEEEvNT_6ParamsE,(.L_x_126 - _ZN7cutlass13device_kernelIN5flash22FlashAttnBwdPreprocessIN4cute5tupleIJNS3_1CILi64EEENS5_ILi96EEEEEENS_10bfloat16_tEfNS_4arch4Sm80ELb1ELb0EEEEEvNT_6ParamsE)
        .other          _ZN7cutlass13device_kernelIN5flash22FlashAttnBwdPreprocessIN4cute5tupleIJNS3_1CILi64EEENS5_ILi96EEEEEENS_10bfloat16_tEfNS_4arch4Sm80ELb1ELb0EEEEEvNT_6ParamsE,@"STO_CUDA_ENTRY STV_DEFAULT"
_ZN7cutlass13device_kernelIN5flash22FlashAttnBwdPreprocessIN4cute5tupleIJNS3_1CILi64EEENS5_ILi96EEEEEENS_10bfloat16_tEfNS_4arch4Sm80ELb1ELb0EEEEEvNT_6ParamsE:
[----:B------:R-:W-:Y:S01]  /*0000*/  LDC R1, c[0x0][0x37c] ;  /* 0x0000df00ff017b82 */ /* 0x000fe20000000800 */
[----:B------:R-:W0:Y:S07]  /*0010*/  S2R R0, SR_CTAID.X ;  /* 0x0000000000007919 */ /* 0x000e2e0000002500 */
[----:B------:R-:W0:Y:S01]  /*0020*/  LDC R5, c[0x0][0x388] ;  /* 0x0000e200ff057b82 */ /* 0x000e220000000800 */
[----:B------:R-:W1:Y:S01]  /*0030*/  LDCU.64 UR4, c[0x0][0x358] ;  /* 0x00006b00ff0477ac */ /* 0x000e620008000a00 */
[----:B------:R-:W2:Y:S06]  /*0040*/  S2R R3, SR_TID.X ;  /* 0x0000000000037919 */ /* 0x000eac0000002100 */
[----:B------:R-:W3:Y:S08]  /*0050*/  S2UR UR6, SR_CTAID.Y ;  /* 0x00000000000679c3 */ /* 0x000ef00000002600 */
[----:B------:R-:W3:Y:S08]  /*0060*/  LDC.64 R8, c[0x0][0x400] ;  /* 0x00010000ff087b82 */ /* 0x000ef00000000a00 */
[----:B------:R-:W4:Y:S01]  /*0070*/  S2UR UR7, SR_CTAID.Z ;  /* 0x00000000000779c3 */ /* 0x000f220000002700 */
[----:B0-----:R-:W-:-:S07]  /*0080*/  IMAD R2, R0, -0x40, R5 ;  /* 0xffffffc000027824 */ /* 0x001fce00078e0205 */
[----:B------:R-:W4:Y:S01]  /*0090*/  LDC.64 R10, c[0x0][0x408] ;  /* 0x00010200ff0a7b82 */ /* 0x000f220000000a00 */
[----:B--2---:R-:W-:-:S04]  /*00a0*/  ISETP.GE.AND P0, PT, R3, R2, PT ;  /* 0x000000020300720c */ /* 0x004fc80003f06270 */
[----:B------:R-:W-:-:S13]  /*00b0*/  ISETP.GT.U32.OR P0, PT, R3, 0x3f, P0 ;  /* 0x0000003f0300780c */ /* 0x000fda0000704470 */
[----:B------:R-:W0:Y:S01]  /*00c0*/  @!P0 LDC.64 R18, c[0x0][0x3f8] ;  /* 0x0000fe00ff128b82 */ /* 0x000e220000000a00 */
[----:B------:R-:W-:Y:S02]  /*00d0*/  @!P0 IMAD R6, R0, 0x40, R3 ;  /* 0x0000004000068824 */ /* 0x000fe400078e0203 */
[----:B------:R-:W-:Y:S02]  /*00e0*/  @!P0 IMAD.MOV.U32 R7, RZ, RZ, RZ ;  /* 0x000000ffff078224 */ /* 0x000fe400078e00ff */
[----:B---3--:R-:W-:-:S04]  /*00f0*/  @!P0 IMAD.WIDE.U32 R6, R8, UR6, R6 ;  /* 0x0000000608068c25 */ /* 0x008fc8000f8e0006 */
[----:B------:R-:W-:Y:S02]  /*0100*/  @!P0 IMAD R7, R9, UR6, R7 ;  /* 0x0000000609078c24 */ /* 0x000fe4000f8e0207 */
[----:B----4-:R-:W-:-:S04]  /*0110*/  @!P0 IMAD.WIDE.U32 R6, R10, UR7, R6 ;  /* 0x000000070a068c25 */ /* 0x010fc8000f8e0006 */
[----:B------:R-:W-:Y:S01]  /*0120*/  @!P0 IMAD R4, R11, UR7, R7 ;  /* 0x000000070b048c24 */ /* 0x000fe2000f8e0207 */
[----:B0-----:R-:W-:-:S04]  /*0130*/  @!P0 LEA R18, P1, R6, R18, 0x2 ;  /* 0x0000001206128211 */ /* 0x001fc800078210ff */
[----:B------:R-:W-:Y:S02]  /*0140*/  @!P0 LEA.HI.X R19, R6, R19, R4, 0x2, P1 ;  /* 0x0000001306138211 */ /* 0x000fe400008f1404 */
[----:B------:R-:W-:Y:S02]  /*0150*/  MOV R4, 0x7f800000 ;  /* 0x7f80000000047802 */ /* 0x000fe40000000f00 */
[----:B------:R-:W-:-:S04]  /*0160*/  SHF.R.U32.HI R32, RZ, 0x2, R3 ;  /* 0x00000002ff207819 */ /* 0x000fc80000011603 */
[----:B-1----:R0:W5:Y:S01]  /*0170*/  @!P0 LDG.E R4, desc[UR4][R18.64] ;  /* 0x0000000412048981 */ /* 0x002162000c1e1900 */
[----:B------:R-:W-:Y:S01]  /*0180*/  ISETP.GE.AND P0, PT, R32, R2, PT ;  /* 0x000000022000720c */ /* 0x000fe20003f06270 */
[----:B------:R-:W-:Y:S01]  /*0190*/  IMAD.SHL.U32 R6, R3, 0x8, RZ ;  /* 0x0000000803067824 */ /* 0x000fe200078e00ff */
[----:B------:R-:W-:Y:S01]  /*01a0*/  BSSY.RECONVERGENT B0, `(.L_x_44) ;  /* 0x0000029000007945 */ /* 0x000fe20003800200 */
[----:B------:R-:W-:Y:S02]  /*01b0*/  CS2R R8, SRZ ;  /* 0x0000000000087805 */ /* 0x000fe4000001ff00 */
[----:B------:R-:W-:Y:S02]  /*01c0*/  CS2R R10, SRZ ;  /* 0x00000000000a7805 */ /* 0x000fe4000001ff00 */
[----:B------:R-:W-:Y:S02]  /*01d0*/  CS2R R12, SRZ ;  /* 0x00000000000c7805 */ /* 0x000fe4000001ff00 */
[----:B------:R-:W-:-:S02]  /*01e0*/  LOP3.LUT R6, R6, 0x18, RZ, 0xc0, !PT ;  /* 0x0000001806067812 */ /* 0x000fc400078ec0ff */
[----:B------:R-:W-:Y:S02]  /*01f0*/  CS2R R14, SRZ ;  /* 0x00000000000e7805 */ /* 0x000fe4000001ff00 */
[----:B------:R-:W-:Y:S02]  /*0200*/  CS2R R16, SRZ ;  /* 0x0000000000107805 */ /* 0x000fe4000001ff00 */
[----:B0-----:R-:W-:Y:S02]  /*0210*/  CS2R R18, SRZ ;  /* 0x0000000000127805 */ /* 0x001fe4000001ff00 */
[----:B------:R-:W-:Y:S02]  /*0220*/  CS2R R20, SRZ ;  /* 0x0000000000147805 */ /* 0x000fe4000001ff00 */
[----:B------:R-:W-:Y:S02]  /*0230*/  CS2R R22, SRZ ;  /* 0x0000000000167805 */ /* 0x000fe4000001ff00 */
[----:B------:R-:W-:-:S02]  /*0240*/  CS2R R24, SRZ ;  /* 0x0000000000187805 */ /* 0x000fc4000001ff00 */
[----:B------:R-:W-:Y:S02]  /*0250*/  CS2R R26, SRZ ;  /* 0x00000000001a7805 */ /* 0x000fe4000001ff00 */
[----:B------:R-:W-:Y:S02]  /*0260*/  CS2R R28, SRZ ;  /* 0x00000000001c7805 */ /* 0x000fe4000001ff00 */
[----:B------:R-:W-:Y:S01]  /*0270*/  CS2R R30, SRZ ;  /* 0x00000000001e7805 */ /* 0x000fe2000001ff00 */
[----:B------:R-:W-:Y:S01]  /*0280*/  IMAD.MOV.U32 R33, RZ, RZ, RZ ;  /* 0x000000ffff217224 */ /* 0x000fe200078e00ff */
[C---:B------:R-:W-:Y:S02]  /*0290*/  LOP3.LUT R40, R6.reuse, 0x20, RZ, 0xfc, !PT ;  /* 0x0000002006287812 */ /* 0x040fe400078efcff */
[----:B------:R-:W-:Y:S01]  /*02a0*/  LOP3.LUT R41, R6, 0x40, RZ, 0xfc, !PT ;  /* 0x0000004006297812 */ /* 0x000fe200078efcff */
[----:B------:R-:W-:Y:S06]  /*02b0*/  @P0 BRA `(.L_x_45) ;  /* 0x00000000005c0947 */ /* 0x000fec0003800000 */
[----:B------:R-:W0:Y:S01]  /*02c0*/  LDC.64 R34, c[0x0][0x3a0] ;  /* 0x0000e800ff227b82 */ /* 0x000e220000000a00 */
[----:B------:R-:W-:Y:S01]  /*02d0*/  HFMA2 R7, -RZ, RZ, 0, 0 ;  /* 0x00000000ff077431 */ /* 0x000fe200000001ff */
[----:B------:R-:W1:Y:S01]  /*02e0*/  LDCU.64 UR10, c[0x0][0x398] ;  /* 0x00007300ff0a77ac */ /* 0x000e620008000a00 */
[----:B------:R-:W2:Y:S05]  /*02f0*/  LDCU UR8, c[0x0][0x38c] ;  /* 0x00007180ff0877ac */ /* 0x000eaa0008000800 */
[----:B------:R-:W3:Y:S01]  /*0300*/  LDC.64 R36, c[0x0][0x3a8] ;  /* 0x0000ea00ff247b82 */ /* 0x000ee20000000a00 */
[----:B------:R-:W4:Y:S01]  /*0310*/  LDCU.64 UR12, c[0x0][0x380] ;  /* 0x00007000ff0c77ac */ /* 0x000f220008000a00 */
[----:B0-----:R-:W-:Y:S01]  /*0320*/  IMAD.WIDE.U32 R38, R34, UR6, R6 ;  /* 0x0000000622267c25 */ /* 0x001fe2000f8e0006 */
[----:B--2---:R-:W-:-:S02]  /*0330*/  ISETP.GE.AND P1, PT, R6, UR8, PT ;  /* 0x0000000806007c0c */ /* 0x004fc4000bf26270 */
[----:B------:R-:W-:Y:S01]  /*0340*/  ISETP.GE.AND P2, PT, R40, UR8, PT ;  /* 0x0000000828007c0c */ /* 0x000fe2000bf46270 */
[----:B------:R-:W-:Y:S01]  /*0350*/  IMAD R39, R35, UR6, R39 ;  /* 0x0000000623277c24 */ /* 0x000fe2000f8e0227 */
[----:B------:R-:W-:Y:S01]  /*0360*/  ISETP.GE.AND P3, PT, R41, UR8, PT ;  /* 0x0000000829007c0c */ /* 0x000fe2000bf66270 */
[----:B---3--:R-:W-:-:S04]  /*0370*/  IMAD.WIDE.U32 R34, R36, UR7, R38 ;  /* 0x0000000724227c25 */ /* 0x008fc8000f8e0026 */
[----:B------:R-:W-:-:S04]  /*0380*/  IMAD.WIDE.U32 R38, R0, 0x40, R32 ;  /* 0x0000004000267825 */ /* 0x000fc800078e0020 */
[----:B------:R-:W-:Y:S02]  /*0390*/  IMAD R35, R37, UR7, R35 ;  /* 0x0000000725237c24 */ /* 0x000fe4000f8e0223 */
[----:B-1----:R-:W-:Y:S02]  /*03a0*/  IMAD R37, R39, UR10, RZ ;  /* 0x0000000a27257c24 */ /* 0x002fe4000f8e02ff */
[----:B------:R-:W-:-:S04]  /*03b0*/  IMAD.WIDE.U32 R34, R38, UR10, R34 ;  /* 0x0000000a26227c25 */ /* 0x000fc8000f8e0022 */
[----:B------:R-:W-:Y:S01]  /*03c0*/  IMAD R37, R38, UR11, R37 ;  /* 0x0000000b26257c24 */ /* 0x000fe2000f8e0225 */
[----:B----4-:R-:W-:-:S03]  /*03d0*/  LEA R36, P4, R34, UR12, 0x1 ;  /* 0x0000000c22247c11 */ /* 0x010fc6000f8808ff */
[----:B------:R-:W-:-:S05]  /*03e0*/  IMAD.IADD R35, R35, 0x1, R37 ;  /* 0x0000000123237824 */ /* 0x000fca00078e0225 */
[----:B------:R-:W-:-:S05]  /*03f0*/  LEA.HI.X R37, R34, UR13, R35, 0x1, P4 ;  /* 0x0000000d22257c11 */ /* 0x000fca000a0f0c23 */
[----:B------:R0:W5:Y:S04]  /*0400*/  @!P1 LDG.E.128 R8, desc[UR4][R36.64] ;  /* 0x0000000424089981 */ /* 0x000168000c1e1d00 */
[----:B------:R0:W5:Y:S04]  /*0410*/  @!P2 LDG.E.128 R12, desc[UR4][R36.64+0x40] ;  /* 0x00004004240ca981 */ /* 0x000168000c1e1d00 */
[----:B------:R0:W5:Y:S02]  /*0420*/  @!P3 LDG.E.128 R16, desc[UR4][R36.64+0x80] ;  /* 0x000080042410b981 */ /* 0x000164000c1e1d00 */
.L_x_45:
[----:B------:R-:W-:Y:S05]  /*0430*/  BSYNC.RECONVERGENT B0 ;  /* 0x0000000000007941 */ /* 0x000fea0003800200 */
.L_x_44:
[----:B------:R-:W-:Y:S04]  /*0440*/  BSSY.RECONVERGENT B0, `(.L_x_46) ;  /* 0x0000019000007945 */ /* 0x000fe80003800200 */
[----:B------:R-:W-:Y:S05]  /*0450*/  @P0 BRA `(.L_x_47) ;  /* 0x00000000005c0947 */ /* 0x000fea0003800000 */
[----:B------:R-:W1:Y:S01]  /*0460*/  LDC.64 R34, c[0x0][0x3c0] ;  /* 0x0000f000ff227b82 */ /* 0x000e620000000a00 */
[----:B------:R-:W2:Y:S01]  /*0470*/  LDCU.128 UR8, c[0x0][0x3b0] ;  /* 0x00007600ff0877ac */ /* 0x000ea20008000c00 */
[----:B------:R-:W-:Y:S01]  /*0480*/  MOV R39, RZ ;  /* 0x000000ff00277202 */ /* 0x000fe20000000f00 */
[----:B------:R-:W-:Y:S01]  /*0490*/  IMAD.MOV.U32 R38, RZ, RZ, R6 ;  /* 0x000000ffff267224 */ /* 0x000fe200078e0006 */
[----:B------:R-:W3:Y:S04]  /*04a0*/  LDCU UR12, c[0x0][0x38c] ;  /* 0x00007180ff0c77ac */ /* 0x000ee80008000800 */
[----:B0-----:R-:W0:Y:S01]  /*04b0*/  LDC.64 R36, c[0x0][0x3c8] ;  /* 0x0000f200ff247b82 */ /* 0x001e220000000a00 */
[----:B---3--:R-:W-:Y:S01]  /*04c0*/  ISETP.GE.AND P2, PT, R40, UR12, PT ;  /* 0x0000000c28007c0c */ /* 0x008fe2000bf46270 */
[----:B-1----:R-:W-:Y:S01]  /*04d0*/  IMAD.WIDE.U32 R38, R34, UR6, R38 ;  /* 0x0000000622267c25 */ /* 0x002fe2000f8e0026 */
[----:B------:R-:W-:-:S02]  /*04e0*/  ISETP.GE.AND P1, PT, R6, UR12, PT ;  /* 0x0000000c06007c0c */ /* 0x000fc4000bf26270 */
[----:B------:R-:W-:Y:S01]  /*04f0*/  ISETP.GE.AND P3, PT, R41, UR12, PT ;  /* 0x0000000c29007c0c */ /* 0x000fe2000bf66270 */
[----:B------:R-:W-:Y:S02]  /*0500*/  IMAD R39, R35, UR6, R39 ;  /* 0x0000000623277c24 */ /* 0x000fe4000f8e0227 */
[----:B------:R-:W-:-:S04]  /*0510*/  IMAD.WIDE.U32 R34, R0, 0x40, R32 ;  /* 0x0000004000227825 */ /* 0x000fc800078e0020 */
[----:B0-----:R-:W-:-:S04]  /*0520*/  IMAD.WIDE.U32 R38, R36, UR7, R38 ;  /* 0x0000000724267c25 */ /* 0x001fc8000f8e0026 */
[----:B------:R-:W-:Y:S02]  /*0530*/  IMAD R39, R37, UR7, R39 ;  /* 0x0000000725277c24 */ /* 0x000fe4000f8e0227 */
[----:B--2---:R-:W-:Y:S02]  /*0540*/  IMAD R35, R35, UR10, RZ ;  /* 0x0000000a23237c24 */ /* 0x004fe4000f8e02ff */
[----:B------:R-:W-:-:S04]  /*0550*/  IMAD.WIDE.U32 R38, R34, UR10, R38 ;  /* 0x0000000a22267c25 */ /* 0x000fc8000f8e0026 */
[----:B------:R-:W-:Y:S01]  /*0560*/  IMAD R35, R34, UR11, R35 ;  /* 0x0000000b22237c24 */ /* 0x000fe2000f8e0223 */
[----:B------:R-:W-:-:S03]  /*0570*/  LEA R34, P0, R38, UR8, 0x1 ;  /* 0x0000000826227c11 */ /* 0x000fc6000f8008ff */
[----:B------:R-:W-:-:S05]  /*0580*/  IMAD.IADD R35, R39, 0x1, R35 ;  /* 0x0000000127237824 */ /* 0x000fca00078e0223 */
[----:B------:R-:W-:-:S05]  /*0590*/  LEA.HI.X R35, R38, UR9, R35, 0x1, P0 ;  /* 0x0000000926237c11 */ /* 0x000fca00080f0c23 */
[----:B------:R1:W5:Y:S04]  /*05a0*/  @!P1 LDG.E.128 R20, desc[UR4][R34.64] ;  /* 0x0000000422149981 */ /* 0x000368000c1e1d00 */
[----:B------:R1:W5:Y:S04]  /*05b0*/  @!P2 LDG.E.128 R24, desc[UR4][R34.64+0x40] ;  /* 0x000040042218a981 */ /* 0x000368000c1e1d00 */
[----:B------:R1:W5:Y:S02]  /*05c0*/  @!P3 LDG.E.128 R28, desc[UR4][R34.64+0x80] ;  /* 0x00008004221cb981 */ /* 0x000364000c1e1d00 */
.L_x_47:
[----:B------:R-:W-:Y:S05]  /*05d0*/  BSYNC.RECONVERGENT B0 ;  /* 0x0000000000007941 */ /* 0x000fea0003800200 */
.L_x_46:
[C---:B-----5:R-:W-:Y:S01]  /*05e0*/  LOP3.LUT R7, R8.reuse, 0xffff0000, RZ, 0xc0, !PT ;  /* 0xffff000008077812 */ /* 0x060fe200078ec0ff */
[----:B------:R-:W-:Y:S01]  /*05f0*/  IMAD.U32 R8, R8, 0x10000, RZ ;  /* 0x0001000008087824 */ /* 0x000fe200078e00ff */
[C---:B-1----:R-:W-:Y:S01]  /*0600*/  LOP3.LUT R34, R20.reuse, 0xffff0000, RZ, 0xc0, !PT ;  /* 0xffff000014227812 */ /* 0x042fe200078ec0ff */
[----:B------:R-:W-:Y:S01]  /*0610*/  BSSY.RECONVERGENT B0, `(.L_x_48) ;  /* 0x0000067000007945 */ /* 0x000fe20003800200 */
[----:B------:R-:W-:Y:S01]  /*0620*/  SHF.L.U32 R35, R20, 0x10, RZ ;  /* 0x0000001014237819 */ /* 0x000fe200000006ff */
[----:B------:R-:W-:Y:S01]  /*0630*/  IMAD.U32 R20, R21, 0x10000, RZ ;  /* 0x0001000015147824 */ /* 0x000fe200078e00ff */
[----:B------:R-:W-:Y:S01]  /*0640*/  ISETP.NE.AND P1, PT, R6, RZ, PT ;  /* 0x000000ff0600720c */ /* 0x000fe20003f25270 */
[----:B0-----:R-:W-:Y:S01]  /*0650*/  FMUL.FTZ R37, R7, R34 ;  /* 0x0000002207257220 */ /* 0x001fe20000410000 */
[C---:B------:R-:W-:Y:S01]  /*0660*/  IMAD.U32 R7, R9.reuse, 0x10000, RZ ;  /* 0x0001000009077824 */ /* 0x040fe200078e00ff */
[----:B------:R-:W-:Y:S01]  /*0670*/  LOP3.LUT R9, R9, 0xffff0000, RZ, 0xc0, !PT ;  /* 0xffff000009097812 */ /* 0x000fe200078ec0ff */
[----:B------:R-:W-:-:S02]  /*0680*/  IMAD R6, R0, 0x600, R3 ;  /* 0x0000060000067824 */ /* 0x000fc400078e0203 */
[----:B------:R-:W-:Y:S01]  /*0690*/  FFMA.FTZ R34, R8, R35, R37 ;  /* 0x0000002308227223 */ /* 0x000fe20000010025 */
[----:B------:R-:W-:Y:S01]  /*06a0*/  LOP3.LUT R8, R21, 0xffff0000, RZ, 0xc0, !PT ;  /* 0xffff000015087812 */ /* 0x000fe200078ec0ff */
[----:B------:R-:W-:Y:S02]  /*06b0*/  IMAD.SHL.U32 R6, R6, 0x4, RZ ;  /* 0x0000000406067824 */ /* 0x000fe400078e00ff */
[----:B------:R-:W-:Y:S01]  /*06c0*/  FFMA.FTZ R34, R7, R20, R34 ;  /* 0x0000001407227223 */ /* 0x000fe20000010022 */
[----:B------:R-:W-:Y:S01]  /*06d0*/  SHF.L.U32 R7, R10, 0x10, RZ ;  /* 0x000000100a077819 */ /* 0x000fe200000006ff */
[----:B------:R-:W-:Y:S01]  /*06e0*/  IMAD.U32 R20, R22, 0x10000, RZ ;  /* 0x0001000016147824 */ /* 0x000fe200078e00ff */
[----:B------:R-:W-:Y:S01]  /*06f0*/  LOP3.LUT R10, R10, 0xffff0000, RZ, 0xc0, !PT ;  /* 0xffff00000a0a7812 */ /* 0x000fe200078ec0ff */
[----:B------:R-:W-:Y:S01]  /*0700*/  FFMA.FTZ R8, R9, R8, R34 ;  /* 0x0000000809087223 */ /* 0x000fe20000010022 */
[----:B------:R-:W-:-:S03]  /*0710*/  LOP3.LUT R9, R22, 0xffff0000, RZ, 0xc0, !PT ;  /* 0xffff000016097812 */ /* 0x000fc600078ec0ff */
[----:B------:R-:W-:Y:S01]  /*0720*/  FFMA.FTZ R21, R7, R20, R8 ;  /* 0x0000001407157223 */ /* 0x000fe20000010008 */
[----:B------:R-:W-:Y:S01]  /*0730*/  SHF.L.U32 R8, R23, 0x10, RZ ;  /* 0x0000001017087819 */ /* 0x000fe200000006ff */
[C---:B------:R-:W-:Y:S01]  /*0740*/  IMAD.U32 R7, R11.reuse, 0x10000, RZ ;  /* 0x000100000b077824 */ /* 0x040fe200078e00ff */
[----:B------:R-:W-:Y:S01]  /*0750*/  LOP3.LUT R11, R11, 0xffff0000, RZ, 0xc0, !PT ;  /* 0xffff00000b0b7812 */ /* 0x000fe200078ec0ff */
[----:B------:R-:W-:Y:S01]  /*0760*/  FFMA.FTZ R20, R10, R9, R21 ;  /* 0x000000090a147223 */ /* 0x000fe20000010015 */
[----:B------:R-:W-:Y:S02]  /*0770*/  LOP3.LUT R10, R23, 0xffff0000, RZ, 0xc0, !PT ;  /* 0xffff0000170a7812 */ /* 0x000fe400078ec0ff */
[----:B------:R-:W-:Y:S01]  /*0780*/  LOP3.LUT R9, R24, 0xffff0000, RZ, 0xc0, !PT ;  /* 0xffff000018097812 */ /* 0x000fe200078ec0ff */
[----:B------:R-:W-:Y:S01]  /*0790*/  FFMA.FTZ R20, R7, R8, R20 ;  /* 0x0000000807147223 */ /* 0x000fe20000010014 */
[C---:B------:R-:W-:Y:S01]  /*07a0*/  IMAD.U32 R7, R12.reuse, 0x10000, RZ ;  /* 0x000100000c077824 */ /* 0x040fe200078e00ff */
[----:B------:R-:W-:Y:S01]  /*07b0*/  LOP3.LUT R12, R12, 0xffff0000, RZ, 0xc0, !PT ;  /* 0xffff00000c0c7812 */ /* 0x000fe200078ec0ff */
[----:B------:R-:W-:-:S02]  /*07c0*/  IMAD.U32 R8, R24, 0x10000, RZ ;  /* 0x0001000018087824 */ /* 0x000fc400078e00ff */
[----:B------:R-:W-:-:S04]  /*07d0*/  FFMA.FTZ R10, R11, R10, R20 ;  /* 0x0000000a0b0a7223 */ /* 0x000fc80000010014 */
[----:B------:R-:W-:Y:S01]  /*07e0*/  FFMA.FTZ R11, R7, R8, R10 ;  /* 0x00000008070b7223 */ /* 0x000fe2000001000a */
[----:B------:R-:W-:Y:S01]  /*07f0*/  SHF.L.U32 R7, R13, 0x10, RZ ;  /* 0x000000100d077819 */ /* 0x000fe200000006ff */
[----:B------:R-:W-:Y:S01]  /*0800*/  IMAD.U32 R8, R25, 0x10000, RZ ;  /* 0x0001000019087824 */ /* 0x000fe200078e00ff */
[----:B------:R-:W-:Y:S01]  /*0810*/  LOP3.LUT R13, R13, 0xffff0000, RZ, 0xc0, !PT ;  /* 0xffff00000d0d7812 */ /* 0x000fe200078ec0ff */
[----:B------:R-:W-:Y:S01]  /*0820*/  FFMA.FTZ R12, R12, R9, R11 ;  /* 0x000000090c0c7223 */ /* 0x000fe2000001000b */
[----:B------:R-:W-:Y:S02]  /*0830*/  LOP3.LUT R10, R25, 0xffff0000, RZ, 0xc0, !PT ;  /* 0xffff0000190a7812 */ /* 0x000fe400078ec0ff */
[C---:B------:R-:W-:Y:S01]  /*0840*/  LOP3.LUT R9, R26.reuse, 0xffff0000, RZ, 0xc0, !PT ;  /* 0xffff00001a097812 */ /* 0x040fe200078ec0ff */
[----:B------:R-:W-:Y:S01]  /*0850*/  FFMA.FTZ R12, R7, R8, R12 ;  /* 0x00000008070c7223 */ /* 0x000fe2000001000c */
[----:B------:R-:W-:Y:S01]  /*0860*/  SHF.L.U32 R8, R26, 0x10, RZ ;  /* 0x000000101a087819 */ /* 0x000fe200000006ff */
[C---:B------:R-:W-:Y:S01]  /*0870*/  IMAD.U32 R7, R14.reuse, 0x10000, RZ ;  /* 0x000100000e077824 */ /* 0x040fe200078e00ff */
[----:B------:R-:W-:Y:S01]  /*0880*/  LOP3.LUT R14, R14, 0xffff0000, RZ, 0xc0, !PT ;  /* 0xffff00000e0e7812 */ /* 0x000fe200078ec0ff */
[----:B------:R-:W-:-:S04]  /*0890*/  FFMA.FTZ R10, R13, R10, R12 ;  /* 0x0000000a0d0a7223 */ /* 0x000fc8000001000c */
[----:B------:R-:W-:Y:S01]  /*08a0*/  FFMA.FTZ R11, R7, R8, R10 ;  /* 0x00000008070b7223 */ /* 0x000fe2000001000a */
[----:B------:R-:W-:Y:S01]  /*08b0*/  SHF.L.U32 R8, R27, 0x10, RZ ;  /* 0x000000101b087819 */ /* 0x000fe200000006ff */
[C---:B------:R-:W-:Y:S01]  /*08c0*/  IMAD.U32 R7, R15.reuse, 0x10000, RZ ;  /* 0x000100000f077824 */ /* 0x040fe200078e00ff */
        /* <DEDUP_REMOVED lines=26> */
[----:B------:R-:W-:-:S03]  /*0a70*/  LOP3.LUT R10, R31, 0xffff0000, RZ, 0xc0, !PT ;  /* 0xffff00001f0a7812 */ /* 0x000fc600078ec0ff */
[----:B------:R-:W-:Y:S01]  /*0a80*/  FFMA.FTZ R8, R7, R8, R18 ;  /* 0x0000000807087223 */ /* 0x000fe20000010012 */
[----:B------:R-:W-:-:S03]  /*0a90*/  VIADD R7, R5, 0x3f ;  /* 0x0000003f05077836 */ /* 0x000fc60000000000 */
[----:B------:R-:W-:Y:S02]  /*0aa0*/  FFMA.FTZ R19, R19, R10, R8 ;  /* 0x0000000a13137223 */ /* 0x000fe40000010008 */
[----:B------:R-:W-:-:S03]  /*0ab0*/  SHF.R.S32.HI R10, RZ, 0x1f, R7 ;  /* 0x0000001fff0a7819 */ /* 0x000fc60000011407 */
[----:B------:R-:W0:Y:S01]  /*0ac0*/  SHFL.BFLY PT, R8, R19, 0x2, 0x1f ;  /* 0x0c401f0013087f89 */ /* 0x000e2200000e0000 */
[----:B------:R-:W-:-:S04]  /*0ad0*/  LEA.HI R10, R10, R7, RZ, 0x6 ;  /* 0x000000070a0a7211 */ /* 0x000fc800078f30ff */
[----:B------:R-:W-:-:S04]  /*0ae0*/  LOP3.LUT R10, R10, 0xffffffc0, RZ, 0xc0, !PT ;  /* 0xffffffc00a0a7812 */ /* 0x000fc800078ec0ff */
[----:B------:R-:W-:Y:S02]  /*0af0*/  IADD3 R9, PT, PT, R7, -R10, RZ ;  /* 0x8000000a07097210 */ /* 0x000fe40007ffe0ff */
[----:B------:R-:W1:Y:S03]  /*0b00*/  LDC.64 R10, c[0x0][0x440] ;  /* 0x00011000ff0a7b82 */ /* 0x000e660000000a00 */
[----:B------:R-:W-:-:S05]  /*0b10*/  IMAD R14, R0, 0x40, R9 ;  /* 0x00000040000e7824 */ /* 0x000fca00078e0209 */
[----:B------:R-:W-:-:S04]  /*0b20*/  IADD3 R14, PT, PT, R7, -R14, RZ ;  /* 0x8000000e070e7210 */ /* 0x000fc80007ffe0ff */
[----:B------:R-:W-:Y:S01]  /*0b30*/  ISETP.GE.AND P0, PT, R3, R14, PT ;  /* 0x0000000e0300720c */ /* 0x000fe20003f06270 */
[----:B0-----:R-:W-:Y:S02]  /*0b40*/  FADD.FTZ R5, R19, R8 ;  /* 0x0000000813057221 */ /* 0x001fe40000010000 */
[----:B------:R-:W0:Y:S01]  /*0b50*/  LDC.64 R8, c[0x0][0x448] ;  /* 0x00011200ff087b82 */ /* 0x000e220000000a00 */
[----:B------:R-:W-:Y:S02]  /*0b60*/  ISETP.GT.U32.OR P0, PT, R3, 0x3f, P0 ;  /* 0x0000003f0300780c */ /* 0x000fe40000704470 */
[----:B------:R-:W2:Y:S02]  /*0b70*/  SHFL.BFLY PT, R12, R5, 0x1, 0x1f ;  /* 0x0c201f00050c7f89 */ /* 0x000ea400000e0000 */
[----:B--2---:R-:W-:Y:S01]  /*0b80*/  FADD.FTZ R18, R5, R12 ;  /* 0x0000000c05127221 */ /* 0x004fe20000010000 */
[----:B------:R-:W-:Y:S08]  /*0b90*/  @P1 BRA `(.L_x_49) ;  /* 0x0000000000381947 */ /* 0x000ff00003800000 */
[----:B------:R-:W2:Y:S01]  /*0ba0*/  LDC.64 R14, c[0x0][0x3e8] ;  /* 0x0000fa00ff0e7b82 */ /* 0x000ea20000000a00 */
[----:B------:R-:W-:Y:S01]  /*0bb0*/  LEA R12, R0, R32, 0x6 ;  /* 0x00000020000c7211 */ /* 0x000fe200078e30ff */
[----:B------:R-:W3:Y:S01]  /*0bc0*/  LDCU.64 UR8, c[0x0][0x3d0] ;  /* 0x00007a00ff0877ac */ /* 0x000ee20008000a00 */
[----:B------:R-:W-:Y:S01]  /*0bd0*/  IMAD.MOV.U32 R13, RZ, RZ, RZ ;  /* 0x000000ffff0d7224 */ /* 0x000fe200078e00ff */
[----:B------:R-:W-:-:S04]  /*0be0*/  ISETP.GE.AND P1, PT, R32, R2, PT ;  /* 0x000000022000720c */ /* 0x000fc80003f26270 */
[----:B------:R-:W4:Y:S01]  /*0bf0*/  LDC.64 R16, c[0x0][0x3f0] ;  /* 0x0000fc00ff107b82 */ /* 0x000f220000000a00 */
[----:B--2---:R-:W-:-:S04]  /*0c00*/  IMAD.WIDE.U32 R12, R14, UR6, R12 ;  /* 0x000000060e0c7c25 */ /* 0x004fc8000f8e000c */
[----:B------:R-:W-:Y:S02]  /*0c10*/  IMAD R13, R15, UR6, R13 ;  /* 0x000000060f0d7c24 */ /* 0x000fe4000f8e020d */
[----:B----4-:R-:W-:-:S04]  /*0c20*/  IMAD.WIDE.U32 R12, R16, UR7, R12 ;  /* 0x00000007100c7c25 */ /* 0x010fc8000f8e000c */
[----:B------:R-:W-:Y:S01]  /*0c30*/  IMAD R5, R17, UR7, R13 ;  /* 0x0000000711057c24 */ /* 0x000fe2000f8e020d */
[----:B---3--:R-:W-:-:S04]  /*0c40*/  LEA R14, P2, R12, UR8, 0x2 ;  /* 0x000000080c0e7c11 */ /* 0x008fc8000f8410ff */
[----:B------:R-:W-:Y:S02]  /*0c50*/  LEA.HI.X R15, R12, UR9, R5, 0x2, P2 ;  /* 0x000000090c0f7c11 */ /* 0x000fe400090f1405 */
[----:B------:R-:W-:-:S05]  /*0c60*/  FSEL R5, R18, RZ, !P1 ;  /* 0x000000ff12057208 */ /* 0x000fca0004800000 */
[----:B------:R2:W-:Y:S02]  /*0c70*/  STG.E desc[UR4][R14.64], R5 ;  /* 0x000000050e007986 */ /* 0x0005e4000c101904 */
.L_x_49:
[----:B------:R-:W-:Y:S05]  /*0c80*/  BSYNC.RECONVERGENT B0 ;  /* 0x0000000000007941 */ /* 0x000fea0003800200 */
.L_x_48:
[----:B------:R-:W-:Y:S04]  /*0c90*/  BSSY.RECONVERGENT B0, `(.L_x_50) ;  /* 0x0000011000007945 */ /* 0x000fe80003800200 */
[----:B------:R-:W-:Y:S05]  /*0ca0*/  @P0 BRA `(.L_x_51) ;  /* 0x00000000003c0947 */ /* 0x000fea0003800000 */
[----:B--2---:R-:W2:Y:S01]  /*0cb0*/  LDC.64 R14, c[0x0][0x418] ;  /* 0x00010600ff0e7b82 */ /* 0x004ea20000000a00 */
[----:B------:R-:W-:Y:S01]  /*0cc0*/  LEA R12, R0, R3, 0x6 ;  /* 0x00000003000c7211 */ /* 0x000fe200078e30ff */
[----:B------:R-:W-:Y:S02]  /*0cd0*/  IMAD.MOV.U32 R13, RZ, RZ, RZ ;  /* 0x000000ffff0d7224 */ /* 0x000fe400078e00ff */
[C---:B------:R-:W-:Y:S01]  /*0ce0*/  FMUL.FTZ R2, R4.reuse, 1.4426950216293334961 ;  /* 0x3fb8aa3b04027820 */ /* 0x040fe20000410000 */
[----:B------:R-:W-:-:S03]  /*0cf0*/  FSETP.NEU.FTZ.AND P0, PT, R4, -INF , PT ;  /* 0xff8000000400780b */ /* 0x000fc60003f1d000 */
[----:B------:R-:W3:Y:S08]  /*0d00*/  LDC.64 R16, c[0x0][0x420] ;  /* 0x00010800ff107b82 */ /* 0x000ef00000000a00 */
[----:B------:R-:W4:Y:S01]  /*0d10*/  LDC.64 R18, c[0x0][0x410] ;  /* 0x00010400ff127b82 */ /* 0x000f220000000a00 */
[----:B--2---:R-:W-:-:S04]  /*0d20*/  IMAD.WIDE.U32 R12, R14, UR6, R12 ;  /* 0x000000060e0c7c25 */ /* 0x004fc8000f8e000c */
[----:B------:R-:W-:Y:S02]  /*0d30*/  IMAD R13, R15, UR6, R13 ;  /* 0x000000060f0d7c24 */ /* 0x000fe4000f8e020d */
[----:B---3--:R-:W-:-:S04]  /*0d40*/  IMAD.WIDE.U32 R12, R16, UR7, R12 ;  /* 0x00000007100c7c25 */ /* 0x008fc8000f8e000c */
[----:B------:R-:W-:Y:S01]  /*0d50*/  IMAD R5, R17, UR7, R13 ;  /* 0x0000000711057c24 */ /* 0x000fe2000f8e020d */
[----:B----4-:R-:W-:-:S04]  /*0d60*/  LEA R14, P1, R12, R18, 0x2 ;  /* 0x000000120c0e7211 */ /* 0x010fc800078210ff */
[----:B------:R-:W-:Y:S02]  /*0d70*/  LEA.HI.X R15, R12, R19, R5, 0x2, P1 ;  /* 0x000000130c0f7211 */ /* 0x000fe400008f1405 */
[----:B------:R-:W-:-:S05]  /*0d80*/  FSEL R5, R2, RZ, P0 ;  /* 0x000000ff02057208 */ /* 0x000fca0000000000 */
[----:B------:R3:W-:Y:S02]  /*0d90*/  STG.E desc[UR4][R14.64], R5 ;  /* 0x000000050e007986 */ /* 0x0007e4000c101904 */
.L_x_51:
[----:B------:R-:W-:Y:S05]  /*0da0*/  BSYNC.RECONVERGENT B0 ;  /* 0x0000000000007941 */ /* 0x000fea0003800200 */
.L_x_50:
[----:B------:R-:W4:Y:S01]  /*0db0*/  LDCU.64 UR10, c[0x0][0x458] ;  /* 0x00008b00ff0a77ac */ /* 0x000f220008000a00 */
[----:B------:R-:W-:Y:S01]  /*0dc0*/  HFMA2 R7, -RZ, RZ, 0, 0 ;  /* 0x00000000ff077431 */ /* 0x000fe200000001ff */
[----:B------:R-:W5:Y:S02]  /*0dd0*/  LDCU.64 UR8, c[0x0][0x428] ;  /* 0x00008500ff0877ac */ /* 0x000f640008000a00 */
[----:B-1----:R-:W-:-:S04]  /*0de0*/  IMAD.WIDE.U32 R6, R10, UR6, R6 ;  /* 0x000000060a067c25 */ /* 0x002fc8000f8e0006 */
[----:B------:R-:W-:Y:S02]  /*0df0*/  IMAD R7, R11, UR6, R7 ;  /* 0x000000060b077c24 */ /* 0x000fe4000f8e0207 */
[----:B0-23--:R-:W-:Y:S01]  /*0e00*/  IMAD.WIDE.U32 R4, R8, UR7, R6 ;  /* 0x0000000708047c25 */ /* 0x00dfe2000f8e0006 */
[----:B----4-:R-:W-:-:S03]  /*0e10*/  ISETP.NE.U32.AND P0, PT, RZ, UR10, PT ;  /* 0x0000000aff007c0c */ /* 0x010fc6000bf05070 */
[----:B------:R-:W-:Y:S01]  /*0e20*/  IMAD R9, R9, UR7, R5 ;  /* 0x0000000709097c24 */ /* 0x000fe2000f8e0205 */
[----:B------:R-:W-:Y:S02]  /*0e30*/  ISETP.NE.AND.EX P0, PT, RZ, UR11, PT, P0 ;  /* 0x0000000bff007c0c */ /* 0x000fe4000bf05300 */
[C---:B-----5:R-:W-:Y:S02]  /*0e40*/  LEA R6, P1, R4.reuse, UR8, 0x2 ;  /* 0x0000000804067c11 */ /* 0x060fe4000f8210ff */
[----:B------:R-:W-:Y:S02]  /*0e50*/  ISETP.NE.OR P0, PT, R3, RZ, !P0 ;  /* 0x000000ff0300720c */ /* 0x000fe40004705670 */
[----:B------:R-:W-:-:S05]  /*0e60*/  LEA.HI.X R7, R4, UR9, R9, 0x2, P1 ;  /* 0x0000000904077c11 */ /* 0x000fca00088f1409 */
[----:B------:R0:W-:Y:S04]  /*0e70*/  STG.E.128 desc[UR4][R6.64], RZ ;  /* 0x000000ff06007986 */ /* 0x0001e8000c101d04 */
[----:B------:R0:W-:Y:S04]  /*0e80*/  STG.E.128 desc[UR4][R6.64+0x1000], RZ ;  /* 0x001000ff06007986 */ /* 0x0001e8000c101d04 */
[----:B------:R0:W-:Y:S04]  /*0e90*/  STG.E.128 desc[UR4][R6.64+0x2000], RZ ;  /* 0x002000ff06007986 */ /* 0x0001e8000c101d04 */
[----:B------:R0:W-:Y:S04]  /*0ea0*/  STG.E.128 desc[UR4][R6.64+0x3000], RZ ;  /* 0x003000ff06007986 */ /* 0x0001e8000c101d04 */
[----:B------:R0:W-:Y:S04]  /*0eb0*/  STG.E.128 desc[UR4][R6.64+0x4000], RZ ;  /* 0x004000ff06007986 */ /* 0x0001e8000c101d04 */
[----:B------:R0:W-:Y:S01]  /*0ec0*/  STG.E.128 desc[UR4][R6.64+0x5000], RZ ;  /* 0x005000ff06007986 */ /* 0x0001e2000c101d04 */
[----:B------:R-:W-:Y:S05]  /*0ed0*/  @P0 EXIT ;  /* 0x000000000000094d */ /* 0x000fea0003800000 */
[----:B------:R-:W1:Y:S08]  /*0ee0*/  LDC R5, c[0x0][0x450] ;  /* 0x00011400ff057b82 */ /* 0x000e700000000800 */
[----:B0-----:R-:W0:Y:S08]  /*0ef0*/  LDC R7, c[0x0][0x390] ;  /* 0x0000e400ff077b82 */ /* 0x001e300000000800 */
[----:B------:R-:W2:Y:S01]  /*0f00*/  LDC.64 R2, c[0x0][0x458] ;  /* 0x00011600ff027b82 */ /* 0x000ea20000000a00 */
[----:B-1----:R-:W-:-:S04]  /*0f10*/  IMAD R0, R0, R5, UR7 ;  /* 0x0000000700007e24 */ /* 0x002fc8000f8e0205 */
[----:B0-----:R-:W-:-:S04]  /*0f20*/  IMAD R5, R0, R7, UR6 ;  /* 0x0000000600057e24 */ /* 0x001fc8000f8e0207 */
[----:B--2---:R-:W-:-:S05]  /*0f30*/  IMAD.WIDE R2, R5, 0x4, R2 ;  /* 0x0000000405027825 */ /* 0x004fca00078e0202 */
[----:B------:R-:W-:Y:S01]  /*0f40*/  STG.E desc[UR4][R2.64], RZ ;  /* 0x000000ff02007986 */ /* 0x000fe2000c101904 */
[----:B------:R-:W-:Y:S05]  /*0f50*/  EXIT ;  /* 0x000000000000794d */ /* 0x000fea0003800000 */
.L_x_52:
        /* <DEDUP_REMOVED lines=10> */
.L_x_126:


//--------------------- .text._ZN7cutlass13device_kernelIN5flash19enable_sm80_to_sm89INS1_16FlashAttnBwdSm80INS1_25CollectiveMainloopBwdSm80ILi2ELi2EN4cute5tupleIJNS5_1CILi64EEENS7_ILi128EEENS7_ILi96EEEEEENS_10bfloat16_tEfNS_4arch4Sm80ELb1ELb0ELb1ELb1ELb0ELb0ELb0ELb0ELi2ELi2ELi4ELi2ELb0EEENS1_21CollectiveEpilogueBwdISB_SC_SE_Li256ELb1ELb0ELi2EEENS1_25SingleTileBwdLPTSchedulerILb1ELi128ELb0EEEEEEEEEvNT_6ParamsE --------------------------
	.section	.text._ZN7cutlass13device_kernelIN5flash19enable_sm80_to_sm89INS1_16FlashAttnBwdSm80INS1_25CollectiveMainloopBwdSm80ILi2ELi2EN4cute5tupleIJNS5_1CILi64EEENS7_ILi128EEENS7_ILi96EEEEEENS_10bfloat16_tEfNS_4arch4Sm80ELb1ELb0ELb1ELb1ELb0ELb0ELb0ELb0ELi2ELi2ELi4ELi2ELb0EEENS1_21CollectiveEpilogueBwdISB_SC_SE_Li256ELb1ELb0ELi2EEENS1_25SingleTileBwdLPTSchedulerILb1ELi128ELb0EEEEEEEEEvNT_6ParamsE,"ax",@progbits
	.align	128
.text._ZN7cutlass13device_kernelIN5flash19enable_sm80_to_sm89INS1_16FlashAttnBwdSm80INS1_25CollectiveMainloopBwdSm80ILi2ELi2EN4cute5tupleIJNS5_1CILi64EEENS7_ILi128EEENS7_ILi96EEEEEENS_10bfloat16_tEfNS_4arch4Sm80ELb1ELb0ELb1ELb1ELb0ELb0ELb0ELb0ELi2ELi2ELi4ELi2ELb0EEENS1_21CollectiveEpilogueBwdISB_SC_SE_Li256ELb1ELb0ELi2EEENS1_25SingleTileBwdLPTSchedulerILb1ELi128ELb0EEEEEEEEEvNT_6ParamsE:
        .type           _ZN7cutlass13device_kernelIN5flash19enable_sm80_to_sm89INS1_16FlashAttnBwdSm80INS1_25CollectiveMainloopBwdSm80ILi2ELi2EN4cute5tupleIJNS5_1CILi64EEENS7_ILi128EEENS7_ILi96EEEEEENS_10bfloat16_tEfNS_4arch4Sm80ELb1ELb0ELb1ELb1ELb0ELb0ELb0ELb0ELi2ELi2ELi4ELi2ELb0EEENS1_21CollectiveEpilogueBwdISB_SC_SE_Li256ELb1ELb0ELi2EEENS1_25SingleTileBwdLPTSchedulerILb1ELi128ELb0EEEEEEEEEvNT_6ParamsE,@function
        .size           _ZN7cutlass13device_kernelIN5flash19enable_sm80_to_sm89INS1_16FlashAttnBwdSm80INS1_25CollectiveMainloopBwdSm80ILi2ELi2EN4cute5tupleIJNS5_1CILi64EEENS7_ILi128EEENS7_ILi96EEEEEENS_10bfloat16_tEfNS_4arch4Sm80ELb1ELb0ELb1ELb1ELb0ELb0ELb0ELb0ELi2ELi2ELi4ELi2ELb0EEENS1_21CollectiveEpilogueBwdISB_SC_SE_Li256ELb1ELb0ELi2EEENS1_25SingleTileBwdLPTSchedulerILb1ELi128ELb0EEEEEEEEEvNT_6ParamsE,(.L_x_127 - _ZN7cutlass13device_kernelIN5flash19enable_sm80_to_sm89INS1_16FlashAttnBwdSm80INS1_25CollectiveMainloopBwdSm80ILi2ELi2EN4cute5tupleIJNS5_1CILi64EEENS7_ILi128EEENS7_ILi96EEEEEENS_10bfloat16_tEfNS_4arch4Sm80ELb1ELb0ELb1ELb1ELb0ELb0ELb0ELb0ELi2ELi2ELi4ELi2ELb0EEENS1_21CollectiveEpilogueBwdISB_SC_SE_Li256ELb1ELb0ELi2EEENS1_25SingleTileBwdLPTSchedulerILb1ELi128ELb0EEEEEEEEEvNT_6ParamsE)
        .other          _ZN7cutlass13device_kernelIN5flash19enable_sm80_to_sm89INS1_16FlashAttnBwdSm80INS1_25CollectiveMainloopBwdSm80ILi2ELi2EN4cute5tupleIJNS5_1CILi64EEENS7_ILi128EEENS7_ILi96EEEEEENS_10bfloat16_tEfNS_4arch4Sm80ELb1ELb0ELb1ELb1ELb0ELb0ELb0ELb0ELi2ELi2ELi4ELi2ELb0EEENS1_21CollectiveEpilogueBwdISB_SC_SE_Li256ELb1ELb0ELi2EEENS1_25SingleTileBwdLPTSchedulerILb1ELi128ELb0EEEEEEEEEvNT_6ParamsE,@"STO_CUDA_ENTRY STV_DEFAULT"
_ZN7cutlass13device_kernelIN5flash19enable_sm80_to_sm89INS1_16FlashAttnBwdSm80INS1_25CollectiveMainloopBwdSm80ILi2ELi2EN4cute5tupleIJNS5_1CILi64EEENS7_ILi128EEENS7_ILi96EEEEEENS_10bfloat16_tEfNS_4arch4Sm80ELb1ELb0ELb1ELb1ELb0ELb0ELb0ELb0ELi2ELi2ELi4ELi2ELb0EEENS1_21CollectiveEpilogueBwdISB_SC_SE_Li256ELb1ELb0ELi2EEENS1_25SingleTileBwdLPTSchedulerILb1ELi128ELb0EEEEEEEEEvNT_6ParamsE:
[----:B------:R-:W-:Y:S01]  /*0000*/  LDC R1, c[0x0][0x37c] ;  /* 0x0000df00ff017b82 */ /* 0x000fe20000000800 */
[----:B------:R-:W-:Y:S05]  /*0010*/  EXIT ;  /* 0x000000000000794d */ /* 0x000fea0003800000 */
.L_x_53:
        /* <DEDUP_REMOVED lines=14> */
.L_x_127:


//--------------------- .text._ZN7cutlass13device_kernelIN5flash19enable_sm80_to_sm89INS1_16FlashAttnBwdSm80INS1_25CollectiveMainloopBwdSm80ILi2ELi2EN4cute5tupleIJNS5_1CILi64EEENS7_ILi128EEENS7_ILi96EEEEEENS_10bfloat16_tEfNS_4arch4Sm80ELb1ELb0ELb1ELb1ELb1ELb0ELb0ELb0ELi2ELi2ELi4ELi2ELb0EEENS1_21CollectiveEpilogueBwdISB_SC_SE_Li256ELb1ELb0ELi2EEENS1_25SingleTileBwdLPTSchedulerILb1ELi128ELb1EEEEEEEEEvNT_6ParamsE --------------------------
	.section	.text._ZN7cutlass13device_kernelIN5flash19enable_sm80_to_sm89INS1_16FlashAttnBwdSm80INS1_25CollectiveMainloopBwdSm80ILi2ELi2EN4cute5tupleIJNS5_1CILi64EEENS7_ILi128EEENS7_ILi96EEEEEENS_10bfloat16_tEfNS_4arch4Sm80ELb1ELb0ELb1ELb1ELb1ELb0ELb0ELb0ELi2ELi2ELi4ELi2ELb0EEENS1_21CollectiveEpilogueBwdISB_SC_SE_Li256ELb1ELb0ELi2EEENS1_25SingleTileBwdLPTSchedulerILb1ELi128ELb1EEEEEEEEEvNT_6ParamsE,"ax",@progbits
	.align	128
.text._ZN7cutlass13device_kernelIN5flash19enable_sm80_to_sm89INS1_16FlashAttnBwdSm80INS1_25CollectiveMainloopBwdSm80ILi2ELi2EN4cute5tupleIJNS5_1CILi64EEENS7_ILi128EEENS7_ILi96EEEEEENS_10bfloat16_tEfNS_4arch4Sm80ELb1ELb0ELb1ELb1ELb1ELb0ELb0ELb0ELi2ELi2ELi4ELi2ELb0EEENS1_21CollectiveEpilogueBwdISB_SC_SE_Li256ELb1ELb0ELi2EEENS1_25SingleTileBwdLPTSchedulerILb1ELi128ELb1EEEEEEEEEvNT_6ParamsE:
        .type           _ZN7cutlass13device_kernelIN5flash19enable_sm80_to_sm89INS1_16FlashAttnBwdSm80INS1_25CollectiveMainloopBwdSm80ILi2ELi2EN4cute5tupleIJNS5_1CILi64EEENS7_ILi128EEENS7_ILi96EEEEEENS_10bfloat16_tEfNS_4arch4Sm80ELb1ELb0ELb1ELb1ELb1ELb0ELb0ELb0ELi2ELi2ELi4ELi2ELb0EEENS1_21CollectiveEpilogueBwdISB_SC_SE_Li256ELb1ELb0ELi2EEENS1_25SingleTileBwdLPTSchedulerILb1ELi128ELb1EEEEEEEEEvNT_6ParamsE,@function
        .size           _ZN7cutlass13device_kernelIN5flash19enable_sm80_to_sm89INS1_16FlashAttnBwdSm80INS1_25CollectiveMainloopBwdSm80ILi2ELi2EN4cute5tupleIJNS5_1CILi64EEENS7_ILi128EEENS7_ILi96EEEEEENS_10bfloat16_tEfNS_4arch4Sm80ELb1ELb0ELb1ELb1ELb1ELb0ELb0ELb0ELi2ELi2ELi4ELi2ELb0EEENS1_21CollectiveEpilogueBwdISB_SC_SE_Li256ELb1ELb0ELi2EEENS1_25SingleTileBwdLPTSchedulerILb1ELi128ELb1EEEEEEEEEvNT_6ParamsE,(.L_x_128 - _ZN7cutlass13device_kernelIN5flash19enable_sm80_to_sm89INS1_16FlashAttnBwdSm80INS1_25CollectiveMainloopBwdSm80ILi2ELi2EN4cute5tupleIJNS5_1CILi64EEENS7_ILi128EEENS7_ILi96EEEEEENS_10bfloat16_tEfNS_4arch4Sm80ELb1ELb0ELb1ELb1ELb1ELb0ELb0ELb0ELi2ELi2ELi4ELi2ELb0EEENS1_21CollectiveEpilogueBwdISB_SC_SE_Li256ELb1ELb0ELi2EEENS1_25SingleTileBwdLPTSchedulerILb1ELi128ELb1EEEEEEEEEvNT_6ParamsE)
        .other          _ZN7cutlass13device_kernelIN5flash19enable_sm80_to_sm89INS1_16FlashAttnBwdSm80INS1_25CollectiveMainloopBwdSm80ILi2ELi2EN4cute5tupleIJNS5_1CILi64EEENS7_ILi128EEENS7_ILi96EEEEEENS_10bfloat16_tEfNS_4arch4Sm80ELb1ELb0ELb1ELb1ELb1ELb0ELb0ELb0ELi2ELi2ELi4ELi2ELb0EEENS1_21CollectiveEpilogueBwdISB_SC_SE_Li256ELb1ELb0ELi2EEENS1_25SingleTileBwdLPTSchedulerILb1ELi128ELb1EEEEEEEEEvNT_6ParamsE,@"STO_CUDA_ENTRY STV_DEFAULT"
_ZN7cutlass13device_kernelIN5flash19enable_sm80_to_sm89INS1_16FlashAttnBwdSm80INS1_25CollectiveMainloopBwdSm80ILi2ELi2EN4cute5tupleIJNS5_1CILi64EEENS7_ILi128EEENS7_ILi96EEEEEENS_10bfloat16_tEfNS_4arch4Sm80ELb1ELb0ELb1ELb1ELb1ELb0ELb0ELb0ELi2ELi2ELi4ELi2ELb0EEENS1_21CollectiveEpilogueBwdISB_SC_SE_Li256ELb1ELb0ELi2EEENS1_25SingleTileBwdLPTSchedulerILb1ELi128ELb1EEEEEEEEEvNT_6ParamsE:
[----:B------:R-:W-:Y:S01]  /*0000*/  LDC R1, c[0x0][0x37c] ;  /* 0x0000df00ff017b82 */ /* 0x000fe20000000800 */
[----:B------:R-:W-:Y:S05]  /*0010*/  EXIT ;  /* 0x000000000000794d */ /* 0x000fea0003800000 */
.L_x_54:
        /* <DEDUP_REMOVED lines=14> */
.L_x_128:


//--------------------- .text._ZN7cutlass13device_kernelIN5flash19enable_sm80_to_sm89INS1_16FlashAttnBwdSm80INS1_25CollectiveMainloopBwdSm80ILi2ELi2EN4cute5tupleIJNS5_1CILi64EEENS7_ILi128EEENS7_ILi96EEEEEENS_10bfloat16_tEfNS_4arch4Sm80ELb1ELb0ELb1ELb1ELb0ELb0ELb0ELb0ELi2ELi2ELi4ELi2ELb0EEENS1_24CollectiveEpilogueBwdGQAISB_fSE_Li256ELb1ELb0EEENS1_25SingleTileBwdLPTSchedulerILb1ELi128ELb0EEEEEEEEEvNT_6ParamsE --------------------------
	.section	.text._ZN7cutlass13device_kernelIN5flash19enable_sm80_to_sm89INS1_16FlashAttnBwdSm80INS1_25CollectiveMainloopBwdSm80ILi2ELi2EN4cute5tupleIJNS5_1CILi64EEENS7_ILi128EEENS7_ILi96EEEEEENS_10bfloat16_tEfNS_4arch4Sm80ELb1ELb0ELb1ELb1ELb0ELb0ELb0ELb0ELi2ELi2ELi4ELi2ELb0EEENS1_24CollectiveEpilogueBwdGQAISB_fSE_Li256ELb1ELb0EEENS1_25SingleTileBwdLPTSchedulerILb1ELi128ELb0EEEEEEEEEvNT_6ParamsE,"ax",@progbits
	.align	128
.text._ZN7cutlass13device_kernelIN5flash19enable_sm80_to_sm89INS1_16FlashAttnBwdSm80INS1_25CollectiveMainloopBwdSm80ILi2ELi2EN4cute5tupleIJNS5_1CILi64EEENS7_ILi128EEENS7_ILi96EEEEEENS_10bfloat16_tEfNS_4arch4Sm80ELb1ELb0ELb1ELb1ELb0ELb0ELb0ELb0ELi2ELi2ELi4ELi2ELb0EEENS1_24CollectiveEpilogueBwdGQAISB_fSE_Li256ELb1ELb0EEENS1_25SingleTileBwdLPTSchedulerILb1ELi128ELb0EEEEEEEEEvNT_6ParamsE:
        .type           _ZN7cutlass13device_kernelIN5flash19enable_sm80_to_sm89INS1_16FlashAttnBwdSm80INS1_25CollectiveMainloopBwdSm80ILi2ELi2EN4cute5tupleIJNS5_1CILi64EEENS7_ILi128EEENS7_ILi96EEEEEENS_10bfloat16_tEfNS_4arch4Sm80ELb1ELb0ELb1ELb1ELb0ELb0ELb0ELb0ELi2ELi2ELi4ELi2ELb0EEENS1_24CollectiveEpilogueBwdGQAISB_fSE_Li256ELb1ELb0EEENS1_25SingleTileBwdLPTSchedulerILb1ELi128ELb0EEEEEEEEEvNT_6ParamsE,@function
        .size           _ZN7cutlass13device_kernelIN5flash19enable_sm80_to_sm89INS1_16FlashAttnBwdSm80INS1_25CollectiveMainloopBwdSm80ILi2ELi2EN4cute5tupleIJNS5_1CILi64EEENS7_ILi128EEENS7_ILi96EEEEEENS_10bfloat16_tEfNS_4arch4Sm80ELb1ELb0ELb1ELb1ELb0ELb0ELb0ELb0ELi2ELi2ELi4ELi2ELb0EEENS1_24CollectiveEpilogueBwdGQAISB_fSE_Li256ELb1ELb0EEENS1_25SingleTileBwdLPTSchedulerILb1ELi128ELb0EEEEEEEEEvNT_6ParamsE,(.L_x_129 - _ZN7cutlass13device_kernelIN5flash19enable_sm80_to_sm89INS1_16FlashAttnBwdSm80INS1_25CollectiveMainloopBwdSm80ILi2ELi2EN4cute5tupleIJNS5_1CILi64EEENS7_ILi128EEENS7_ILi96EEEEEENS_10bfloat16_tEfNS_4arch4Sm80ELb1ELb0ELb1ELb1ELb0ELb0ELb0ELb0ELi2ELi2ELi4ELi2ELb0EEENS1_24CollectiveEpilogueBwdGQAISB_fSE_Li256ELb1ELb0EEENS1_25SingleTileBwdLPTSchedulerILb1ELi128ELb0EEEEEEEEEvNT_6ParamsE)
        .other          _ZN7cutlass13device_kernelIN5flash19enable_sm80_to_sm89INS1_16FlashAttnBwdSm80INS1_25CollectiveMainloopBwdSm80ILi2ELi2EN4cute5tupleIJNS5_1CILi64EEENS7_ILi128EEENS7_ILi96EEEEEENS_10bfloat16_tEfNS_4arch4Sm80ELb1ELb0ELb1ELb1ELb0ELb0ELb0ELb0ELi2ELi2ELi4ELi2ELb0EEENS1_24CollectiveEpilogueBwdGQAISB_fSE_Li256ELb1ELb0EEENS1_25SingleTileBwdLPTSchedulerILb1ELi128ELb0EEEEEEEEEvNT_6ParamsE,@"STO_CUDA_ENTRY STV_DEFAULT"
_ZN7cutlass13device_kernelIN5flash19enable_sm80_to_sm89INS1_16FlashAttnBwdSm80INS1_25CollectiveMainloopBwdSm80ILi2ELi2EN4cute5tupleIJNS5_1CILi64EEENS7_ILi128EEENS7_ILi96EEEEEENS_10bfloat16_tEfNS_4arch4Sm80ELb1ELb0ELb1ELb1ELb0ELb0ELb0ELb0ELi2ELi2ELi4ELi2ELb0EEENS1_24CollectiveEpilogueBwdGQAISB_fSE_Li256ELb1ELb0EEENS1_25SingleTileBwdLPTSchedulerILb1ELi128ELb0EEEEEEEEEvNT_6ParamsE:
[----:B------:R-:W-:Y:S01]  /*0000*/  LDC R1, c[0x0][0x37c] ;  /* 0x0000df00ff017b82 */ /* 0x000fe20000000800 */
[----:B------:R-:W-:Y:S05]  /*0010*/  EXIT ;  /* 0x000000000000794d */ /* 0x000fea0003800000 */
.L_x_55:
        /* <DEDUP_REMOVED lines=14> */
.L_x_129:


//--------------------- .text._ZN7cutlass13device_kernelIN5flash32FlashAttnBwdPostprocessConvertdQIN4cute5tupleIJNS3_1CILi128EEENS5_ILi96EEEEEENS_10bfloat16_tEfNS_4arch4Sm80ELi256ENS3_8TiledMMAINS3_8MMA_AtomIJNS3_30SM80_16x8x16_F32BF16BF16F32_TNEEEENS3_6LayoutINS4_IJNS5_ILi4EEENS5_ILi2EEENS5_ILi1EEEEEENS4_IJSJ_SH_NS5_ILi0EEEEEEEENS4_IJNS5_ILi64EEENS5_ILi32EEENS5_ILi16EEEEEEEELb0EEEEEvNT_6ParamsE --------------------------
	.section	.text._ZN7cutlass13device_kernelIN5flash32FlashAttnBwdPostprocessConvertdQIN4cute5tupleIJNS3_1CILi128EEENS5_ILi96EEEEEENS_10bfloat16_tEfNS_4arch4Sm80ELi256ENS3_8TiledMMAINS3_8MMA_AtomIJNS3_30SM80_16x8x16_F32BF16BF16F32_TNEEEENS3_6LayoutINS4_IJNS5_ILi4EEENS5_ILi2EEENS5_ILi1EEEEEENS4_IJSJ_SH_NS5_ILi0EEEEEEEENS4_IJNS5_ILi64EEENS5_ILi32EEENS5_ILi16EEEEEEEELb0EEEEEvNT_6ParamsE,"ax",@progbits
	.align	128
.text._ZN7cutlass13device_kernelIN5flash32FlashAttnBwdPostprocessConvertdQIN4cute5tupleIJNS3_1CILi128EEENS5_ILi96EEEEEENS_10bfloat16_tEfNS_4arch4Sm80ELi256ENS3_8TiledMMAINS3_8MMA_AtomIJNS3_30SM80_16x8x16_F32BF16BF16F32_TNEEEENS3_6LayoutINS4_IJNS5_ILi4EEENS5_ILi2EEENS5_ILi1EEEEEENS4_IJSJ_SH_NS5_ILi0EEEEEEEENS4_IJNS5_ILi64EEENS5_ILi32EEENS5_ILi16EEEEEEEELb0EEEEEvNT_6ParamsE:
        .type           _ZN7cutlass13device_kernelIN5flash32FlashAttnBwdPostprocessConvertdQIN4cute5tupleIJNS3_1CILi128EEENS5_ILi96EEEEEENS_10bfloat16_tEfNS_4arch4Sm80ELi256ENS3_8TiledMMAINS3_8MMA_AtomIJNS3_30SM80_16x8x16_F32BF16BF16F32_TNEEEENS3_6LayoutINS4_IJNS5_ILi4EEENS5_ILi2EEENS5_ILi1EEEEEENS4_IJSJ_SH_NS5_ILi0EEEEEEEENS4_IJNS5_ILi64EEENS5_ILi32EEENS5_ILi16EEEEEEEELb0EEEEEvNT_6ParamsE,@function
        .size           _ZN7cutlass13device_kernelIN5flash32FlashAttnBwdPostprocessConvertdQIN4cute5tupleIJNS3_1CILi128EEENS5_ILi96EEEEEENS_10bfloat16_tEfNS_4arch4Sm80ELi256ENS3_8TiledMMAINS3_8MMA_AtomIJNS3_30SM80_16x8x16_F32BF16BF16F32_TNEEEENS3_6LayoutINS4_IJNS5_ILi4EEENS5_ILi2EEENS5_ILi1EEEEEENS4_IJSJ_SH_NS5_ILi0EEEEEEEENS4_IJNS5_ILi64EEENS5_ILi32EEENS5_ILi16EEEEEEEELb0EEEEEvNT_6ParamsE,(.L_x_130 - _ZN7cutlass13device_kernelIN5flash32FlashAttnBwdPostprocessConvertdQIN4cute5tupleIJNS3_1CILi128EEENS5_ILi96EEEEEENS_10bfloat16_tEfNS_4arch4Sm80ELi256ENS3_8TiledMMAINS3_8MMA_AtomIJNS3_30SM80_16x8x16_F32BF16BF16F32_TNEEEENS3_6LayoutINS4_IJNS5_ILi4EEENS5_ILi2EEENS5_ILi1EEEEEENS4_IJSJ_SH_NS5_ILi0EEEEEEEENS4_IJNS5_ILi64EEENS5_ILi32EEENS5_ILi16EEEEEEEELb0EEEEEvNT_6ParamsE)
        .other          _ZN7cutlass13device_kernelIN5flash32FlashAttnBwdPostprocessConvertdQIN4cute5tupleIJNS3_1CILi128EEENS5_ILi96EEEEEENS_10bfloat16_tEfNS_4arch4Sm80ELi256ENS3_8TiledMMAINS3_8MMA_AtomIJNS3_30SM80_16x8x16_F32BF16BF16F32_TNEEEENS3_6LayoutINS4_IJNS5_ILi4EEENS5_ILi2EEENS5_ILi1EEEEEENS4_IJSJ_SH_NS5_ILi0EEEEEEEENS4_IJNS5_ILi64EEENS5_ILi32EEENS5_ILi16EEEEEEEELb0EEEEEvNT_6ParamsE,@"STO_CUDA_ENTRY STV_DEFAULT"
_ZN7cutlass13device_kernelIN5flash32FlashAttnBwdPostprocessConvertdQIN4cute5tupleIJNS3_1CILi128EEENS5_ILi96EEEEEENS_10bfloat16_tEfNS_4arch4Sm80ELi256ENS3_8TiledMMAINS3_8MMA_AtomIJNS3_30SM80_16x8x16_F32BF16BF16F32_TNEEEENS3_6LayoutINS4_IJNS5_ILi4EEENS5_ILi2EEENS5_ILi1EEEEEENS4_IJSJ_SH_NS5_ILi0EEEEEEEENS4_IJNS5_ILi64EEENS5_ILi32EEENS5_ILi16EEEEEEEELb0EEEEEvNT_6ParamsE:
[----:B------:R-:W-:Y:S08]  /*0000*/  LDC R1, c[0x0][0x37c] ;  /* 0x0000df00ff017b82 */ /* 0x000ff00000000800 */
[----:B------:R-:W0:Y:S01]  /*0010*/  LDC.64 R10, c[0x0][0x3e0] ;  /* 0x0000f800ff0a7b82 */ /* 0x000e220000000a00 */
[----:B------:R-:W1:Y:S01]  /*0020*/  S2R R52, SR_CTAID.X ;  /* 0x0000000000347919 */ /* 0x000e620000002500 */
[----:B------:R-:W2:Y:S01]  /*0030*/  LDCU.64 UR6, c[0x0][0x358] ;  /* 0x00006b00ff0677ac */ /* 0x000ea20008000a00 */
[----:B------:R-:W3:Y:S01]  /*0040*/  S2R R9, SR_CTAID.Z ;  /* 0x0000000000097919 */ /* 0x000ee20000002700 */
[----:B0-----:R-:W-:-:S04]  /*0050*/  ISETP.NE.U32.AND P0, PT, R10, RZ, PT ;  /* 0x000000ff0a00720c */ /* 0x001fc80003f05070 */
[----:B------:R-:W-:-:S13]  /*0060*/  ISETP.NE.AND.EX P1, PT, R11, RZ, PT, P0 ;  /* 0x000000ff0b00720c */ /* 0x000fda0003f25300 */
[----:B-123--:R-:W-:Y:S05]  /*0070*/  @P1 BRA `(.L_x_56) ;  /* 0x0000000000241947 */ /* 0x00efea0003800000 */
[----:B------:R-:W0:Y:S01]  /*0080*/  LDCU.64 UR4, c[0x0][0x3e8] ;  /* 0x00007d00ff0477ac */ /* 0x000e220008000a00 */
[----:B------:R-:W-:Y:S02]  /*0090*/  CS2R R4, SRZ ;  /* 0x0000000000047805 */ /* 0x000fe4000001ff00 */
[----:B------:R-:W-:Y:S01]  /*00a0*/  CS2R R2, SRZ ;  /* 0x0000000000027805 */ /* 0x000fe2000001ff00 */
[----:B------:R-:W1:Y:S01]  /*00b0*/  LDCU UR8, c[0x0][0x3b0] ;  /* 0x00007600ff0877ac */ /* 0x000e620008000800 */
[----:B0-----:R-:W-:-:S04]  /*00c0*/  UISETP.NE.U32.AND UP0, UPT, UR4, URZ, UPT ;  /* 0x000000ff0400728c */ /* 0x001fc8000bf05070 */
[----:B------:R-:W-:Y:S01]  /*00d0*/  UISETP.NE.AND.EX UP0, UPT, UR5, URZ, UPT, UP0 ;  /* 0x000000ff0500728c */ /* 0x000fe2000bf05300 */
[----:B-1----:R-:W-:-:S08]  /*00e0*/  IMAD.U32 R55, RZ, RZ, UR8 ;  /* 0x00000008ff377e24 */ /* 0x002fd0000f8e00ff */
[----:B------:R-:W-:Y:S05]  /*00f0*/  BRA.U !UP0, `(.L_x_57) ;  /* 0x0000000108547547 */ /* 0x000fea000b800000 */
[----:B------:R-:W-:Y:S05]  /*0100*/  BRA `(.L_x_58) ;  /* 0x0000000000387947 */ /* 0x000fea0003800000 */
.L_x_56:
[----:B------:R-:W0:Y:S01]  /*0110*/  LDC.64 R6, c[0x0][0x3e0] ;  /* 0x0000f800ff067b82 */ /* 0x000e220000000a00 */
[----:B------:R-:W1:Y:S01]  /*0120*/  LDCU.64 UR4, c[0x0][0x3e8] ;  /* 0x00007d00ff0477ac */ /* 0x000e620008000a00 */
[----:B0-----:R-:W-:-:S05]  /*0130*/  IMAD.WIDE.U32 R6, R9, 0x4, R6 ;  /* 0x0000000409067825 */ /* 0x001fca00078e0006 */
[----:B------:R-:W2:Y:S01]  /*0140*/  LDG.E R2, desc[UR6][R6.64] ;  /* 0x0000000606027981 */ /* 0x000ea2000c1e1900 */
[----:B-1----:R-:W-:-:S04]  /*0150*/  UISETP.NE.U32.AND UP0, UPT, UR4, URZ, UPT ;  /* 0x000000ff0400728c */ /* 0x002fc8000bf05070 */
[----:B------:R-:W-:Y:S01]  /*0160*/  UISETP.NE.AND.EX UP0, UPT, UR5, URZ, UPT, UP0 ;  /* 0x000000ff0500728c */ /* 0x000fe2000bf05300 */
[----:B--2---:R-:W-:-:S05]  /*0170*/  IMAD R0, R9, 0x80, R2 ;  /* 0x0000008009007824 */ /* 0x004fca00078e0202 */
[----:B------:R-:W-:-:S04]  /*0180*/  SHF.R.S32.HI R3, RZ, 0x1f, R0 ;  /* 0x0000001fff037819 */ /* 0x000fc80000011400 */
[----:B------:R-:W-:-:S04]  /*0190*/  LEA.HI R3, R3, R0, RZ, 0x7 ;  /* 0x0000000003037211 */ /* 0x000fc800078f38ff */
[----:B------:R-:W-:-:S05]  /*01a0*/  SHF.R.U32.HI R3, RZ, 0x7, R3 ;  /* 0x00000007ff037819 */ /* 0x000fca0000011603 */
[----:B------:R-:W-:Y:S01]  /*01b0*/  IMAD R4, R3, 0x3000, RZ ;  /* 0x0000300003047824 */ /* 0x000fe200078e02ff */
[----:B------:R-:W-:-:S04]  /*01c0*/  SHF.R.S32.HI R3, RZ, 0x1f, R2 ;  /* 0x0000001fff037819 */ /* 0x000fc80000011402 */
[----:B------:R-:W-:Y:S01]  /*01d0*/  SHF.R.S32.HI R5, RZ, 0x1f, R4 ;  /* 0x0000001fff057819 */ /* 0x000fe20000011404 */
[----:B------:R-:W-:Y:S06]  /*01e0*/  BRA.U !UP0, `(.L_x_59) ;  /* 0x0000000108107547 */ /* 0x000fec000b800000 */
.L_x_58:
[----:B------:R-:W0:Y:S02]  /*01f0*/  LDC.64 R6, c[0x0][0x3e8] ;  /* 0x0000fa00ff067b82 */ /* 0x000e240000000a00 */
[----:B0-----:R-:W-:-:S05]  /*0200*/  IMAD.WIDE.U32 R6, R9, 0x4, R6 ;  /* 0x0000000409067825 */ /* 0x001fca00078e0006 */
[----:B------:R0:W5:Y:S01]  /*0210*/  LDG.E R55, desc[UR6][R6.64] ;  /* 0x0000000606377981 */ /* 0x000162000c1e1900 */
[----:B------:R-:W-:Y:S05]  /*0220*/  BRA `(.L_x_57) ;  /* 0x0000000000087947 */ /* 0x000fea0003800000 */
.L_x_59:
[----:B------:R-:W2:Y:S02]  /*0230*/  LDG.E R7, desc[UR6][R6.64+0x4] ;  /* 0x0000040606077981 */ /* 0x000ea4000c1e1900 */
[----:B--2---:R-:W-:-:S07]  /*0240*/  IMAD.IADD R55, R7, 0x1, -R2 ;  /* 0x0000000107377824 */ /* 0x004fce00078e0a02 */
.L_x_57:
[----:B------:R-:W-:Y:S02]  /*0250*/  SHF.L.U32 R56, R52, 0x7, RZ ;  /* 0x0000000734387819 */ /* 0x000fe400000006ff */
[----:B------:R-:W-:Y:S02]  /*0260*/  ISETP.NE.AND.EX P0, PT, R11, RZ, PT, P0 ;  /* 0x000000ff0b00720c */ /* 0x000fe40003f05300 */
[----:B-----5:R-:W-:-:S13]  /*0270*/  ISETP.GT.AND P2, PT, R55, R56, PT ;  /* 0x000000383700720c */ /* 0x020fda0003f44270 */
[----:B------:R-:W-:Y:S05]  /*0280*/  @!P2 EXIT P0 ;  /* 0x000000000000a94d */ /* 0x000fea0000000000 */
[----:B------:R-:W1:Y:S01]  /*0290*/  S2R R54, SR_TID.X ;  /* 0x0000000000367919 */ /* 0x000e620000002100 */
[----:B------:R-:W2:Y:S01]  /*02a0*/  S2UR UR8, SR_CTAID.Y ;  /* 0x00000000000879c3 */ /* 0x000ea20000002600 */
[----:B------:R-:W-:Y:S01]  /*02b0*/  IMAD R0, R52, 0x3000, RZ ;  /* 0x0000300034007824 */ /* 0x000fe200078e02ff */
[----:B------:R-:W3:Y:S01]  /*02c0*/  LDCU.64 UR4, c[0x0][0x3a0] ;  /* 0x00007400ff0477ac */ /* 0x000ee20008000a00 */
[----:B------:R-:W4:Y:S05]  /*02d0*/  LDCU.64 UR10, c[0x0][0x380] ;  /* 0x00007000ff0a77ac */ /* 0x000f2a0008000a00 */
[----:B------:R-:W2:Y:S01]  /*02e0*/  LDC.64 R10, c[0x0][0x398] ;  /* 0x0000e600ff0a7b82 */ /* 0x000ea20000000a00 */
[----:B-1----:R-:W-:-:S05]  /*02f0*/  IMAD.SHL.U32 R53, R54, 0x4, RZ ;  /* 0x0000000436357824 */ /* 0x002fca00078e00ff */
[----:B0-----:R-:W-:Y:S02]  /*0300*/  LOP3.LUT R7, R53, R0, RZ, 0xfc, !PT ;  /* 0x0000000035077212 */ /* 0x001fe400078efcff */
[----:B------:R-:W-:Y:S02]  /*0310*/  SEL R0, R9, RZ, !P1 ;  /* 0x000000ff09007207 */ /* 0x000fe40004800000 */
[----:B------:R-:W-:-:S05]  /*0320*/  IADD3 R4, P0, PT, R7, R4, RZ ;  /* 0x0000000407047210 */ /* 0x000fca0007f1e0ff */
[----:B------:R-:W-:Y:S02]  /*0330*/  IMAD.X R5, RZ, RZ, R5, P0 ;  /* 0x000000ffff057224 */ /* 0x000fe400000e0605 */
[----:B--2---:R-:W-:-:S04]  /*0340*/  IMAD.WIDE.U32 R4, R10, UR8, R4 ;  /* 0x000000080a047c25 */ /* 0x004fc8000f8e0004 */
[----:B------:R-:W-:Y:S02]  /*0350*/  IMAD R5, R11, UR8, R5 ;  /* 0x000000080b057c24 */ /* 0x000fe4000f8e0205 */
[----:B---3--:R-:W-:-:S04]  /*0360*/  IMAD.WIDE.U32 R4, R0, UR4, R4 ;  /* 0x0000000400047c25 */ /* 0x008fc8000f8e0004 */
[----:B------:R-:W-:Y:S01]  /*0370*/  IMAD R5, R0, UR5, R5 ;  /* 0x0000000500057c24 */ /* 0x000fe2000f8e0205 */
[----:B----4-:R-:W-:-:S04]  /*0380*/  LEA R58, P0, R4, UR10, 0x2 ;  /* 0x0000000a043a7c11 */ /* 0x010fc8000f8010ff */
[----:B------:R-:W-:Y:S01]  /*0390*/  LEA.HI.X R59, R4, UR11, R5, 0x2, P0 ;  /* 0x0000000b043b7c11 */ /* 0x000fe200080f1405 */
[----:B------:R-:W0:Y:S01]  /*03a0*/  S2UR UR5, SR_CgaCtaId ;  /* 0x00000000000579c3 */ /* 0x000e220000008800 */
[----:B------:R-:W-:Y:S01]  /*03b0*/  UMOV UR4, 0x400 ;  /* 0x0000040000047882 */ /* 0x000fe20000000000 */
[----:B------:R-:W-:Y:S01]  /*03c0*/  VIADDMNMX R55, R55, -R56, 0x80, PT ;  /* 0x0000008037377446 */ /* 0x000fe20003800938 */
[----:B------:R-:W1:Y:S01]  /*03d0*/  LDCU.64 UR10, c[0x0][0x3d0] ;  /* 0x00007a00ff0a77ac */ /* 0x000e620008000a00 */
[----:B------:R-:W2:Y:S04]  /*03e0*/  LDG.E.128 R4, desc[UR6][R58.64] ;  /* 0x000000063a047981 */ /* 0x000ea8000c1e1d00 */
[----:B------:R-:W3:Y:S04]  /*03f0*/  LDG.E.128 R8, desc[UR6][R58.64+0x1000] ;  /* 0x001000063a087981 */ /* 0x000ee8000c1e1d00 */
[----:B------:R-:W4:Y:S04]  /*0400*/  LDG.E.128 R12, desc[UR6][R58.64+0x2000] ;  /* 0x002000063a0c7981 */ /* 0x000f28000c1e1d00 */
[----:B------:R-:W5:Y:S04]  /*0410*/  LDG.E.128 R16, desc[UR6][R58.64+0x3000] ;  /* 0x003000063a107981 */ /* 0x000f68000c1e1d00 */
[----:B------:R-:W5:Y:S04]  /*0420*/  LDG.E.128 R20, desc[UR6][R58.64+0x4000] ;  /* 0x004000063a147981 */ /* 0x000f68000c1e1d00 */
[----:B------:R-:W5:Y:S04]  /*0430*/  LDG.E.128 R24, desc[UR6][R58.64+0x5000] ;  /* 0x005000063a187981 */ /* 0x000f68000c1e1d00 */
[----:B------:R-:W5:Y:S04]  /*0440*/  LDG.E.128 R28, desc[UR6][R58.64+0x6000] ;  /* 0x006000063a1c7981 */ /* 0x000f68000c1e1d00 */
[----:B------:R-:W5:Y:S04]  /*0450*/  LDG.E.128 R32, desc[UR6][R58.64+0x7000] ;  /* 0x007000063a207981 */ /* 0x000f68000c1e1d00 */
[----:B------:R-:W5:Y:S04]  /*0460*/  LDG.E.128 R36, desc[UR6][R58.64+0x8000] ;  /* 0x008000063a247981 */ /* 0x000f68000c1e1d00 */
[----:B------:R-:W5:Y:S04]  /*0470*/  LDG.E.128 R40, desc[UR6][R58.64+0x9000] ;  /* 0x009000063a287981 */ /* 0x000f68000c1e1d00 */
[----:B------:R-:W5:Y:S04]  /*0480*/  LDG.E.128 R44, desc[UR6][R58.64+0xa000] ;  /* 0x00a000063a2c7981 */ /* 0x000f68000c1e1d00 */
[----:B------:R-:W5:Y:S01]  /*0490*/  LDG.E.128 R48, desc[UR6][R58.64+0xb000] ;  /* 0x00b000063a307981 */ /* 0x000f62000c1e1d00 */
[----:B0-----:R-:W-:Y:S01]  /*04a0*/  ULEA UR4, UR5, UR4, 0x18 ;  /* 0x0000000405047291 */ /* 0x001fe2000f8ec0ff */
[----:B------:R-:W-:Y:S01]  /*04b0*/  BSSY.RECONVERGENT B0, `(.L_x_60) ;  /* 0x00000dc000007945 */ /* 0x000fe20003800200 */
[----:B------:R-:W0:Y:S04]  /*04c0*/  LDCU UR5, c[0x0][0x3d8] ;  /* 0x00007b00ff0577ac */ /* 0x000e280008000800 */
[----:B------:R-:W-:-:S05]  /*04d0*/  LEA R57, R54, UR4, 0x4 ;  /* 0x0000000436397c11 */ /* 0x000fca000f8e20ff */
[----:B--2---:R2:W-:Y:S04]  /*04e0*/  STS.128 [R57], R4 ;  /* 0x0000000439007388 */ /* 0x0045e80000000c00 */
[----:B---3--:R-:W-:Y:S04]  /*04f0*/  STS.128 [R57+0x1000], R8 ;  /* 0x0010000839007388 */ /* 0x008fe80000000c00 */
[----:B----4-:R3:W-:Y:S04]  /*0500*/  STS.128 [R57+0x2000], R12 ;  /* 0x0020000c39007388 */ /* 0x0107e80000000c00 */
[----:B-----5:R-:W-:Y:S04]  /*0510*/  STS.128 [R57+0x3000], R16 ;  /* 0x0030001039007388 */ /* 0x020fe80000000c00 */
[----:B------:R4:W-:Y:S01]  /*0520*/  STS.128 [R57+0x4000], R20 ;  /* 0x0040001439007388 */ /* 0x0009e20000000c00 */
[C---:B--2---:R-:W-:Y:S01]  /*0530*/  IMAD.SHL.U32 R5, R54.reuse, 0x8, RZ ;  /* 0x0000000836057824 */ /* 0x044fe200078e00ff */
[----:B------:R-:W-:Y:S01]  /*0540*/  LOP3.LUT R7, R53, 0x40, RZ, 0xc0, !PT ;  /* 0x0000004035077812 */ /* 0x000fe200078ec0ff */
[----:B------:R-:W-:Y:S01]  /*0550*/  IMAD R4, R54, -0xc, R57 ;  /* 0xfffffff436047824 */ /* 0x000fe200078e0239 */
[----:B------:R-:W-:Y:S04]  /*0560*/  STS.128 [R57+0x5000], R24 ;  /* 0x0050001839007388 */ /* 0x000fe80000000c00 */
[----:B------:R-:W-:Y:S01]  /*0570*/  STS.128 [R57+0x6000], R28 ;  /* 0x0060001c39007388 */ /* 0x000fe20000000c00 */
[----:B---3--:R-:W-:-:S02]  /*0580*/  SHF.R.U32.HI R13, RZ, 0x2, R54 ;  /* 0x00000002ff0d7819 */ /* 0x008fc40000011636 */
[----:B------:R-:W-:Y:S01]  /*0590*/  SHF.R.U32.HI R14, RZ, 0x4, R54 ;  /* 0x00000004ff0e7819 */ /* 0x000fe20000011636 */
[----:B------:R-:W-:Y:S01]  /*05a0*/  STS.128 [R57+0x7000], R32 ;  /* 0x0070002039007388 */ /* 0x000fe20000000c00 */
[----:B------:R-:W-:Y:S02]  /*05b0*/  IADD3 R6, P0, PT, R13, R2, RZ ;  /* 0x000000020d067210 */ /* 0x000fe40007f1e0ff */
[----:B------:R-:W-:Y:S01]  /*05c0*/  LOP3.LUT R2, R7, 0x8, R14, 0xf8, !PT ;  /* 0x0000000807027812 */ /* 0x000fe200078ef80e */
[----:B------:R-:W-:Y:S01]  /*05d0*/  STS.128 [R57+0x8000], R36 ;  /* 0x0080002439007388 */ /* 0x000fe20000000c00 */
[C---:B----4-:R-:W-:Y:S01]  /*05e0*/  SHF.L.U32 R20, R54.reuse, 0x1, RZ ;  /* 0x0000000136147819 */ /* 0x050fe200000006ff */
[----:B------:R-:W-:Y:S01]  /*05f0*/  IMAD.X R7, RZ, RZ, R3, P0 ;  /* 0x000000ffff077224 */ /* 0x000fe200000e0603 */
[C---:B------:R-:W-:Y:S01]  /*0600*/  LOP3.LUT R21, R5.reuse, 0x300, RZ, 0xc0, !PT ;  /* 0x0000030005157812 */ /* 0x040fe200078ec0ff */
[----:B------:R-:W-:Y:S01]  /*0610*/  STS.128 [R57+0x9000], R40 ;  /* 0x0090002839007388 */ /* 0x000fe20000000c00 */
[----:B------:R-:W-:Y:S01]  /*0620*/  SHF.R.U32.HI R3, RZ, 0x1, R54 ;  /* 0x00000001ff037819 */ /* 0x000fe20000011636 */
[----:B------:R-:W-:Y:S01]  /*0630*/  IMAD.SHL.U32 R54, R54, 0x400, RZ ;  /* 0x0000040036367824 */ /* 0x000fe200078e00ff */
[----:B------:R-:W-:Y:S01]  /*0640*/  LOP3.LUT R14, R5, 0x8, RZ, 0xc0, !PT ;  /* 0x00000008050e7812 */ /* 0x000fe200078ec0ff */
[----:B------:R-:W-:Y:S01]  /*0650*/  STS.128 [R57+0xa000], R44 ;  /* 0x00a0002c39007388 */ /* 0x000fe20000000c00 */
[----:B------:R-:W-:-:S02]  /*0660*/  LOP3.LUT R20, R21, 0x6, R20, 0xf8, !PT ;  /* 0x0000000615147812 */ /* 0x000fc400078ef814 */
[----:B------:R-:W-:Y:S01]  /*0670*/  LOP3.LUT R3, R3, 0x8, RZ, 0xc0, !PT ;  /* 0x0000000803037812 */ /* 0x000fe200078ec0ff */
[----:B------:R-:W-:Y:S01]  /*0680*/  STS.128 [R57+0xb000], R48 ;  /* 0x00b0003039007388 */ /* 0x000fe20000000c00 */
[--C-:B------:R-:W-:Y:S02]  /*0690*/  LOP3.LUT R14, R14, 0x40, R53.reuse, 0xf8, !PT ;  /* 0x000000400e0e7812 */ /* 0x100fe400078ef835 */
[----:B------:R-:W-:Y:S01]  /*06a0*/  LOP3.LUT R20, R20, 0x30, R53, 0xf8, !PT ;  /* 0x0000003014147812 */ /* 0x000fe200078ef835 */
[----:B------:R-:W-:Y:S01]  /*06b0*/  BAR.SYNC.DEFER_BLOCKING 0x0 ;  /* 0x0000000000007b1d */ /* 0x000fe20000010000 */
[----:B------:R-:W-:Y:S02]  /*06c0*/  LOP3.LUT R53, R53, 0xfb0, RZ, 0xc0, !PT ;  /* 0x00000fb035357812 */ /* 0x000fe400078ec0ff */
[----:B------:R-:W-:Y:S02]  /*06d0*/  LOP3.LUT R21, R54, 0x800, RZ, 0xc0, !PT ;  /* 0x0000080036157812 */ /* 0x000fe400078ec0ff */
[----:B------:R-:W-:-:S02]  /*06e0*/  LOP3.LUT R14, R14, R3, RZ, 0x3c, !PT ;  /* 0x000000030e0e7212 */ /* 0x000fc400078e3cff */
[----:B------:R-:W-:Y:S02]  /*06f0*/  LOP3.LUT R2, R20, R2, R3, 0xf6, !PT ;  /* 0x0000000214027212 */ /* 0x000fe400078ef603 */
[----:B------:R-:W-:Y:S01]  /*0700*/  IADD3 R3, PT, PT, R14, R53, R21 ;  /* 0x000000350e037210 */ /* 0x000fe20007ffe015 */
[----:B------:R-:W-:Y:S01]  /*0710*/  IMAD.WIDE.U32 R52, R52, 0x80, R6 ;  /* 0x0000008034347825 */ /* 0x000fe200078e0006 */
[C---:B------:R-:W-:Y:S02]  /*0720*/  IADD3 R22, PT, PT, R13.reuse, 0x40, RZ ;  /* 0x000000400d167810 */ /* 0x040fe40007ffe0ff */
[-C--:B------:R-:W-:Y:S02]  /*0730*/  ISETP.GE.AND P1, PT, R13, R55.reuse, PT ;  /* 0x000000370d00720c */ /* 0x080fe40003f26270 */
[----:B------:R-:W-:Y:S01]  /*0740*/  ISETP.GE.AND P0, PT, R22, R55, PT ;  /* 0x000000371600720c */ /* 0x000fe20003f06270 */
[----:B------:R-:W0:Y:S04]  /*0750*/  LDS R8, [R4] ;  /* 0x0000000004087984 */ /* 0x000e280000000800 */
[----:B------:R-:W2:Y:S04]  /*0760*/  LDS R9, [R4+0x400] ;  /* 0x0004000004097984 */ /* 0x000ea80000000800 */
[----:B------:R-:W3:Y:S04]  /*0770*/  LDS R10, [R4+0x800] ;  /* 0x00080000040a7984 */ /* 0x000ee80000000800 */
[----:B------:R-:W4:Y:S04]  /*0780*/  LDS R11, [R4+0xc00] ;  /* 0x000c0000040b7984 */ /* 0x000f280000000800 */
[----:B------:R-:W5:Y:S04]  /*0790*/  LDS R12, [R4+0x1000] ;  /* 0x00100000040c7984 */ /* 0x000f680000000800 */
[----:B------:R-:W1:Y:S04]  /*07a0*/  LDS R17, [R4+0x1c00] ;  /* 0x001c000004117984 */ /* 0x000e680000000800 */
[----:B------:R-:W1:Y:S04]  /*07b0*/  LDS R6, [R4+0x3800] ;  /* 0x0038000004067984 */ /* 0x000e680000000800 */
[----:B------:R-:W1:Y:S04]  /*07c0*/  LDS R16, [R4+0x1800] ;  /* 0x0018000004107984 */ /* 0x000e680000000800 */
[----:B------:R-:W1:Y:S04]  /*07d0*/  LDS R39, [R4+0x2800] ;  /* 0x0028000004277984 */ /* 0x000e680000000800 */
[----:B------:R-:W1:Y:S04]  /*07e0*/  LDS R14, [R4+0x2c00] ;  /* 0x002c0000040e7984 */ /* 0x000e680000000800 */
[----:B------:R-:W1:Y:S01]  /*07f0*/  LDS R7, [R4+0x3000] ;  /* 0x0030000004077984 */ /* 0x000e620000000800 */
[----:B0-----:R-:W-:-:S03]  /*0800*/  FMUL.FTZ R8, R8, UR5 ;  /* 0x0000000508087c20 */ /* 0x001fc60008410000 */
[----:B------:R-:W0:Y:S01]  /*0810*/  LDS R13, [R4+0x3400] ;  /* 0x00340000040d7984 */ /* 0x000e220000000800 */
[----:B--2---:R-:W-:-:S03]  /*0820*/  FMUL.FTZ R9, R9, UR5 ;  /* 0x0000000509097c20 */ /* 0x004fc60008410000 */
[----:B------:R-:W2:Y:S01]  /*0830*/  LDS R26, [R4+0x3c00] ;  /* 0x003c0000041a7984 */ /* 0x000ea20000000800 */
[----:B---3--:R-:W-:Y:S01]  /*0840*/  FMUL.FTZ R10, R10, UR5 ;  /* 0x000000050a0a7c20 */ /* 0x008fe20008410000 */
[----:B------:R-:W-:Y:S02]  /*0850*/  F2FP.BF16.F32.PACK_AB R8, R9, R8 ;  /* 0x000000080908723e */ /* 0x000fe400000010ff */
[----:B------:R-:W3:Y:S01]  /*0860*/  LDS R15, [R4+0x1400] ;  /* 0x00140000040f7984 */ /* 0x000ee20000000800 */
[----:B----4-:R-:W-:-:S03]  /*0870*/  FMUL.FTZ R11, R11, UR5 ;  /* 0x000000050b0b7c20 */ /* 0x010fc60008410000 */
[----:B------:R-:W4:Y:S02]  /*0880*/  LDS R18, [R4+0x2000] ;  /* 0x0020000004127984 */ /* 0x000f240000000800 */
[----:B------:R-:W-:Y:S01]  /*0890*/  F2FP.BF16.F32.PACK_AB R9, R11, R10 ;  /* 0x0000000a0b09723e */ /* 0x000fe200000010ff */
[----:B-----5:R-:W-:Y:S01]  /*08a0*/  FMUL.FTZ R10, R12, UR5 ;  /* 0x000000050c0a7c20 */ /* 0x020fe20008410000 */
[----:B------:R-:W5:Y:S01]  /*08b0*/  LDS R19, [R4+0x2400] ;  /* 0x0024000004137984 */ /* 0x000f620000000800 */
[----:B-1----:R-:W-:-:S03]  /*08c0*/  FMUL.FTZ R12, R17, UR5 ;  /* 0x00000005110c7c20 */ /* 0x002fc60008410000 */
[----:B------:R-:W1:Y:S01]  /*08d0*/  LDS R24, [R4+0x4000] ;  /* 0x0040000004187984 */ /* 0x000e620000000800 */
[----:B------:R-:W-:-:S03]  /*08e0*/  FMUL.FTZ R41, R6, UR5 ;  /* 0x0000000506297c20 */ /* 0x000fc60008410000 */
[----:B------:R-:W1:Y:S01]  /*08f0*/  LDS R25, [R4+0x4400] ;  /* 0x0044000004197984 */ /* 0x000e620000000800 */
[----:B------:R-:W-:-:S03]  /*0900*/  FMUL.FTZ R11, R16, UR5 ;  /* 0x00000005100b7c20 */ /* 0x000fc60008410000 */
[----:B------:R-:W1:Y:S01]  /*0910*/  LDS R37, [R4+0x4800] ;  /* 0x0048000004257984 */ /* 0x000e620000000800 */
[----:B------:R-:W-:Y:S01]  /*0920*/  FMUL.FTZ R39, R39, UR5 ;  /* 0x0000000527277c20 */ /* 0x000fe20008410000 */
[----:B------:R-:W-:Y:S02]  /*0930*/  F2FP.BF16.F32.PACK_AB R11, R12, R11 ;  /* 0x0000000b0c0b723e */ /* 0x000fe400000010ff */
[----:B------:R-:W1:Y:S01]  /*0940*/  LDS R38, [R4+0x4c00] ;  /* 0x004c000004267984 */ /* 0x000e620000000800 */
[----:B------:R-:W-:-:S03]  /*0950*/  FMUL.FTZ R14, R14, UR5 ;  /* 0x000000050e0e7c20 */ /* 0x000fc60008410000 */
[----:B------:R-:W1:Y:S01]  /*0960*/  LDS R29, [R4+0x5400] ;  /* 0x00540000041d7984 */ /* 0x000e620000000800 */
[----:B------:R-:W-:-:S03]  /*0970*/  FMUL.FTZ R7, R7, UR5 ;  /* 0x0000000507077c20 */ /* 0x000fc60008410000 */
[----:B------:R-:W1:Y:S01]  /*0980*/  LDS R33, [R4+0x6000] ;  /* 0x0060000004217984 */ /* 0x000e620000000800 */
[----:B0-----:R-:W-:Y:S01]  /*0990*/  FMUL.FTZ R40, R13, UR5 ;  /* 0x000000050d287c20 */ /* 0x001fe20008410000 */
[----:B------:R-:W-:Y:S02]  /*09a0*/  F2FP.BF16.F32.PACK_AB R13, R14, R39 ;  /* 0x000000270e0d723e */ /* 0x000fe400000010ff */
[----:B------:R-:W0:Y:S01]  /*09b0*/  LDS R28, [R4+0x6400] ;  /* 0x00640000041c7984 */ /* 0x000e220000000800 */
[----:B--2---:R-:W-:Y:S01]  /*09c0*/  FMUL.FTZ R26, R26, UR5 ;  /* 0x000000051a1a7c20 */ /* 0x004fe20008410000 */
[----:B------:R-:W-:Y:S02]  /*09d0*/  F2FP.BF16.F32.PACK_AB R14, R40, R7 ;  /* 0x00000007280e723e */ /* 0x000fe400000010ff */
[----:B------:R-:W2:Y:S01]  /*09e0*/  LDS R32, [R4+0x6800] ;  /* 0x0068000004207984 */ /* 0x000ea20000000800 */
[----:B---3--:R-:W-:-:S03]  /*09f0*/  FMUL.FTZ R15, R15, UR5 ;  /* 0x000000050f0f7c20 */ /* 0x008fc60008410000 */
[----:B------:R-:W3:Y:S01]  /*0a00*/  LDS R30, [R4+0x6c00] ;  /* 0x006c0000041e7984 */ /* 0x000ee20000000800 */
[----:B----4-:R-:W-:Y:S01]  /*0a10*/  FMUL.FTZ R18, R18, UR5 ;  /* 0x0000000512127c20 */ /* 0x010fe20008410000 */
[----:B------:R-:W-:Y:S02]  /*0a20*/  F2FP.BF16.F32.PACK_AB R10, R15, R10 ;  /* 0x0000000a0f0a723e */ /* 0x000fe400000010ff */
[----:B------:R-:W4:Y:S01]  /*0a30*/  LDS R17, [R4+0x9800] ;  /* 0x0098000004117984 */ /* 0x000f220000000800 */
[----:B-----5:R-:W-:-:S03]  /*0a40*/  FMUL.FTZ R19, R19, UR5 ;  /* 0x0000000513137c20 */ /* 0x020fc60008410000 */
[----:B------:R-:W5:Y:S01]  /*0a50*/  LDS R6, [R4+0x9c00] ;  /* 0x009c000004067984 */ /* 0x000f620000000800 */
[----:B-1----:R-:W-:Y:S01]  /*0a60*/  FMUL.FTZ R42, R24, UR5 ;  /* 0x00000005182a7c20 */ /* 0x002fe20008410000 */
[----:B------:R-:W-:Y:S02]  /*0a70*/  F2FP.BF16.F32.PACK_AB R24, R26, R41 ;  /* 0x000000291a18723e */ /* 0x000fe400000010ff */
[----:B------:R-:W1:Y:S01]  /*0a80*/  LDS R16, [R4+0x8000] ;  /* 0x0080000004107984 */ /* 0x000e620000000800 */
[----:B------:R-:W-:Y:S01]  /*0a90*/  FMUL.FTZ R25, R25, UR5 ;  /* 0x0000000519197c20 */ /* 0x000fe20008410000 */
[----:B------:R-:W-:Y:S02]  /*0aa0*/  F2FP.BF16.F32.PACK_AB R12, R19, R18 ;  /* 0x00000012130c723e */ /* 0x000fe400000010ff */
[----:B------:R-:W1:Y:S01]  /*0ab0*/  LDS R23, [R4+0x8400] ;  /* 0x0084000004177984 */ /* 0x000e620000000800 */
[----:B------:R-:W-:Y:S01]  /*0ac0*/  FMUL.FTZ R44, R37, UR5 ;  /* 0x00000005252c7c20 */ /* 0x000fe20008410000 */
[----:B------:R-:W-:Y:S01]  /*0ad0*/  F2FP.BF16.F32.PACK_AB R41, R25, R42 ;  /* 0x0000002a1929723e */ /* 0x000fe200000010ff */
[----:B------:R-:W-:Y:S01]  /*0ae0*/  FMUL.FTZ R7, R38, UR5 ;  /* 0x0000000526077c20 */ /* 0x000fe20008410000 */
[----:B------:R-:W1:Y:S01]  /*0af0*/  LDS R35, [R4+0x5000] ;  /* 0x0050000004237984 */ /* 0x000e620000000800 */
[----:B------:R-:W-:-:S03]  /*0b00*/  FMUL.FTZ R46, R29, UR5 ;  /* 0x000000051d2e7c20 */ /* 0x000fc60008410000 */
[----:B------:R-:W1:Y:S01]  /*0b10*/  LDS R31, [R4+0x5800] ;  /* 0x00580000041f7984 */ /* 0x000e620000000800 */
[----:B------:R-:W-:Y:S01]  /*0b20*/  F2FP.BF16.F32.PACK_AB R44, R7, R44 ;  /* 0x0000002c072c723e */ /* 0x000fe200000010ff */
[----:B------:R-:W-:Y:S02]  /*0b30*/  FMUL.FTZ R29, R33, UR5 ;  /* 0x00000005211d7c20 */ /* 0x000fe40008410000 */
[----:B------:R-:W1:Y:S01]  /*0b40*/  LDS R36, [R4+0x5c00] ;  /* 0x005c000004247984 */ /* 0x000e620000000800 */
[----:B0-----:R-:W-:-:S03]  /*0b50*/  FMUL.FTZ R28, R28, UR5 ;  /* 0x000000051c1c7c20 */ /* 0x001fc60008410000 */
[----:B------:R-:W0:Y:S01]  /*0b60*/  LDS R34, [R4+0x7000] ;  /* 0x0070000004227984 */ /* 0x000e220000000800 */
[----:B--2---:R-:W-:-:S03]  /*0b70*/  FMUL.FTZ R32, R32, UR5 ;  /* 0x0000000520207c20 */ /* 0x004fc60008410000 */
[----:B------:R-:W2:Y:S01]  /*0b80*/  LDS R27, [R4+0x7400] ;  /* 0x00740000041b7984 */ /* 0x000ea20000000800 */
[----:B------:R-:W-:Y:S01]  /*0b90*/  F2FP.BF16.F32.PACK_AB R29, R28, R29 ;  /* 0x0000001d1c1d723e */ /* 0x000fe200000010ff */
[----:B---3--:R-:W-:Y:S02]  /*0ba0*/  FMUL.FTZ R7, R30, UR5 ;  /* 0x000000051e077c20 */ /* 0x008fe40008410000 */
[----:B------:R-:W3:Y:S01]  /*0bb0*/  LDS R19, [R4+0x7800] ;  /* 0x0078000004137984 */ /* 0x000ee20000000800 */
[----:B----4-:R-:W-:-:S03]  /*0bc0*/  FMUL.FTZ R17, R17, UR5 ;  /* 0x0000000511117c20 */ /* 0x010fc60008410000 */
[----:B------:R-:W4:Y:S01]  /*0bd0*/  LDS R20, [R4+0x7c00] ;  /* 0x007c000004147984 */ /* 0x000f220000000800 */
[----:B------:R-:W-:Y:S01]  /*0be0*/  F2FP.BF16.F32.PACK_AB R28, R7, R32 ;  /* 0x00000020071c723e */ /* 0x000fe200000010ff */
[----:B-----5:R-:W-:Y:S02]  /*0bf0*/  FMUL.FTZ R6, R6, UR5 ;  /* 0x0000000506067c20 */ /* 0x020fe40008410000 */
[----:B------:R-:W5:Y:S01]  /*0c00*/  LDS R15, [R4+0x8800] ;  /* 0x00880000040f7984 */ /* 0x000f620000000800 */
[----:B-1----:R-:W-:-:S03]  /*0c10*/  FMUL.FTZ R16, R16, UR5 ;  /* 0x0000000510107c20 */ /* 0x002fc60008410000 */
[----:B------:R-:W1:Y:S01]  /*0c20*/  LDS R22, [R4+0x8c00] ;  /* 0x008c000004167984 */ /* 0x000e620000000800 */
[----:B------:R-:W-:Y:S02]  /*0c30*/  F2FP.BF16.F32.PACK_AB R17, R6, R17 ;  /* 0x000000110611723e */ /* 0x000fe400000010ff */
[----:B------:R-:W1:Y:S01]  /*0c40*/  LDC.64 R6, c[0x0][0x3c8] ;  /* 0x0000f200ff067b82 */ /* 0x000e620000000a00 */
[----:B------:R-:W1:Y:S01]  /*0c50*/  LDS R18, [R4+0x9000] ;  /* 0x0090000004127984 */ /* 0x000e620000000800 */
[----:B------:R-:W-:-:S03]  /*0c60*/  FMUL.FTZ R23, R23, UR5 ;  /* 0x0000000517177c20 */ /* 0x000fc60008410000 */
[----:B------:R-:W1:Y:S01]  /*0c70*/  LDS R21, [R4+0x9400] ;  /* 0x0094000004157984 */ /* 0x000e620000000800 */
[----:B------:R-:W-:Y:S01]  /*0c80*/  FMUL.FTZ R35, R35, UR5 ;  /* 0x0000000523237c20 */ /* 0x000fe20008410000 */
[----:B------:R-:W-:Y:S02]  /*0c90*/  F2FP.BF16.F32.PACK_AB R16, R23, R16 ;  /* 0x000000101710723e */ /* 0x000fe400000010ff */
[----:B------:R-:W1:Y:S01]  /*0ca0*/  LDS R25, [R4+0xa000] ;  /* 0x00a0000004197984 */ /* 0x000e620000000800 */
[----:B------:R-:W-:Y:S01]  /*0cb0*/  LEA R23, R2, UR4, 0x1 ;  /* 0x0000000402177c11 */ /* 0x000fe2000f8e08ff */
[----:B------:R-:W-:Y:S02]  /*0cc0*/  FMUL.FTZ R31, R31, UR5 ;  /* 0x000000051f1f7c20 */ /* 0x000fe40008410000 */
[----:B------:R-:W1:Y:S01]  /*0cd0*/  LDS R40, [R4+0xa400] ;  /* 0x00a4000004287984 */ /* 0x000e620000000800 */
[----:B------:R-:W-:-:S03]  /*0ce0*/  FMUL.FTZ R36, R36, UR5 ;  /* 0x0000000524247c20 */ /* 0x000fc60008410000 */
[----:B------:R-:W1:Y:S01]  /*0cf0*/  LDS R26, [R4+0xa800] ;  /* 0x00a80000041a7984 */ /* 0x000e620000000800 */
[----:B0-----:R-:W-:-:S03]  /*0d00*/  FMUL.FTZ R30, R34, UR5 ;  /* 0x00000005221e7c20 */ /* 0x001fc60008410000 */
[----:B------:R-:W0:Y:S01]  /*0d10*/  LDS R39, [R4+0xac00] ;  /* 0x00ac000004277984 */ /* 0x000e220000000800 */
[----:B--2---:R-:W-:Y:S01]  /*0d20*/  FMUL.FTZ R33, R27, UR5 ;  /* 0x000000051b217c20 */ /* 0x004fe20008410000 */
[----:B------:R-:W-:Y:S02]  /*0d30*/  F2FP.BF16.F32.PACK_AB R27, R36, R31 ;  /* 0x0000001f241b723e */ /* 0x000fe400000010ff */
[----:B------:R-:W2:Y:S01]  /*0d40*/  LDS R37, [R4+0xb000] ;  /* 0x00b0000004257984 */ /* 0x000ea20000000800 */
[----:B---3--:R-:W-:Y:S01]  /*0d50*/  FMUL.FTZ R19, R19, UR5 ;  /* 0x0000000513137c20 */ /* 0x008fe20008410000 */
[----:B------:R-:W-:Y:S02]  /*0d60*/  F2FP.BF16.F32.PACK_AB R30, R33, R30 ;  /* 0x0000001e211e723e */ /* 0x000fe400000010ff */
[----:B------:R-:W3:Y:S01]  /*0d70*/  LDS R42, [R4+0xb400] ;  /* 0x00b40000042a7984 */ /* 0x000ee20000000800 */
[----:B----4-:R-:W-:-:S03]  /*0d80*/  FMUL.FTZ R20, R20, UR5 ;  /* 0x0000000514147c20 */ /* 0x010fc60008410000 */
[----:B------:R-:W4:Y:S01]  /*0d90*/  LDS R38, [R4+0xb800] ;  /* 0x00b8000004267984 */ /* 0x000f220000000800 */
[----:B-----5:R-:W-:Y:S01]  /*0da0*/  FMUL.FTZ R15, R15, UR5 ;  /* 0x000000050f0f7c20 */ /* 0x020fe20008410000 */
[----:B------:R-:W-:Y:S02]  /*0db0*/  F2FP.BF16.F32.PACK_AB R19, R20, R19 ;  /* 0x000000131413723e */ /* 0x000fe400000010ff */
[----:B------:R5:W4:Y:S01]  /*0dc0*/  LDS R43, [R4+0xbc00] ;  /* 0x00bc0000042b7984 */ /* 0x000b220000000800 */
[----:B-1----:R-:W-:-:S03]  /*0dd0*/  FMUL.FTZ R22, R22, UR5 ;  /* 0x0000000516167c20 */ /* 0x002fc60008410000 */
[----:B------:R1:W-:Y:S01]  /*0de0*/  STS [R23+0xc000], R8 ;  /* 0x00c0000817007388 */ /* 0x0003e20000000800 */
[----:B------:R-:W-:Y:S01]  /*0df0*/  FMUL.FTZ R18, R18, UR5 ;  /* 0x0000000512127c20 */ /* 0x000fe20008410000 */
[----:B------:R-:W-:Y:S02]  /*0e00*/  F2FP.BF16.F32.PACK_AB R15, R22, R15 ;  /* 0x0000000f160f723e */ /* 0x000fe400000010ff */
[----:B------:R1:W-:Y:S01]  /*0e10*/  STS [R23+0xc100], R9 ;  /* 0x00c1000917007388 */ /* 0x0003e20000000800 */
[----:B------:R-:W-:Y:S01]  /*0e20*/  FMUL.FTZ R21, R21, UR5 ;  /* 0x0000000515157c20 */ /* 0x000fe20008410000 */
[----:B-----5:R-:W-:Y:S02]  /*0e30*/  F2FP.BF16.F32.PACK_AB R4, R46, R35 ;  /* 0x000000232e04723e */ /* 0x020fe400000010ff */
[----:B------:R-:W-:Y:S01]  /*0e40*/  STS [R23+0xc800], R10 ;  /* 0x00c8000a17007388 */ /* 0x000fe20000000800 */
[----:B------:R-:W-:Y:S01]  /*0e50*/  FMUL.FTZ R25, R25, UR5 ;  /* 0x0000000519197c20 */ /* 0x000fe20008410000 */
[----:B-1----:R-:W-:-:S02]  /*0e60*/  LOP3.LUT R8, R5, 0x18, RZ, 0xc0, !PT ;  /* 0x0000001805087812 */ /* 0x002fc400078ec0ff */
[----:B------:R1:W-:Y:S01]  /*0e70*/  STS [R23+0xc900], R11 ;  /* 0x00c9000b17007388 */ /* 0x0003e20000000800 */
[----:B------:R-:W-:Y:S01]  /*0e80*/  FMUL.FTZ R40, R40, UR5 ;  /* 0x0000000528287c20 */ /* 0x000fe20008410000 */
[----:B------:R-:W-:Y:S01]  /*0e90*/  IMAD.MOV.U32 R9, RZ, RZ, RZ ;  /* 0x000000ffff097224 */ /* 0x000fe200078e00ff */
[----:B------:R-:W-:Y:S01]  /*0ea0*/  F2FP.BF16.F32.PACK_AB R18, R21, R18 ;  /* 0x000000121512723e */ /* 0x000fe200000010ff */
[----:B------:R-:W-:Y:S01]  /*0eb0*/  FMUL.FTZ R26, R26, UR5 ;  /* 0x000000051a1a7c20 */ /* 0x000fe20008410000 */
[----:B------:R-:W-:Y:S01]  /*0ec0*/  STS [R23+0xd000], R12 ;  /* 0x00d0000c17007388 */ /* 0x000fe20000000800 */
[----:B------:R-:W-:Y:S01]  /*0ed0*/  F2FP.BF16.F32.PACK_AB R25, R40, R25 ;  /* 0x000000192819723e */ /* 0x000fe200000010ff */
[----:B0-----:R-:W-:Y:S02]  /*0ee0*/  FMUL.FTZ R39, R39, UR5 ;  /* 0x0000000527277c20 */ /* 0x001fe40008410000 */
[----:B------:R-:W-:Y:S01]  /*0ef0*/  STS [R23+0xd100], R13 ;  /* 0x00d1000d17007388 */ /* 0x000fe20000000800 */
[----:B-1----:R-:W-:-:S04]  /*0f00*/  IMAD.WIDE.U32 R10, R6, UR8, R8 ;  /* 0x00000008060a7c25 */ /* 0x002fc8000f8e0008 */
[----:B--2---:R-:W-:Y:S01]  /*0f10*/  FMUL.FTZ R37, R37, UR5 ;  /* 0x0000000525257c20 */ /* 0x004fe20008410000 */
[----:B------:R-:W-:Y:S01]  /*0f20*/  F2FP.BF16.F32.PACK_AB R26, R39, R26 ;  /* 0x0000001a271a723e */ /* 0x000fe200000010ff */
[----:B------:R-:W-:Y:S01]  /*0f30*/  IMAD R11, R7, UR8, R11 ;  /* 0x00000008070b7c24 */ /* 0x000fe2000f8e020b */
[----:B------:R-:W-:Y:S01]  /*0f40*/  STS [R23+0xd800], R14 ;  /* 0x00d8000e17007388 */ /* 0x000fe20000000800 */
[----:B---3--:R-:W-:Y:S01]  /*0f50*/  FMUL.FTZ R42, R42, UR5 ;  /* 0x000000052a2a7c20 */ /* 0x008fe20008410000 */
[----:B------:R-:W-:Y:S02]  /*0f60*/  IMAD.WIDE.U32 R10, R0, UR10, R10 ;  /* 0x0000000a000a7c25 */ /* 0x000fe4000f8e000a */
[----:B------:R0:W-:Y:S02]  /*0f70*/  STS [R23+0xd900], R24 ;  /* 0x00d9001817007388 */ /* 0x0001e40000000800 */
[----:B----4-:R-:W-:Y:S01]  /*0f80*/  FMUL.FTZ R38, R38, UR5 ;  /* 0x0000000526267c20 */ /* 0x010fe20008410000 */
[----:B------:R-:W-:Y:S01]  /*0f90*/  F2FP.BF16.F32.PACK_AB R37, R42, R37 ;  /* 0x000000252a25723e */ /* 0x000fe200000010ff */
[----:B------:R-:W-:Y:S01]  /*0fa0*/  IMAD R21, R0, UR11, R11 ;  /* 0x0000000b00157c24 */ /* 0x000fe2000f8e020b */
[----:B------:R-:W-:Y:S01]  /*0fb0*/  STS [R23+0xe000], R41 ;  /* 0x00e0002917007388 */ /* 0x000fe20000000800 */
[----:B------:R-:W-:Y:S01]  /*0fc0*/  FMUL.FTZ R43, R43, UR5 ;  /* 0x000000052b2b7c20 */ /* 0x000fe20008410000 */
[----:B------:R-:W-:Y:S01]  /*0fd0*/  UIADD3 UR5, UPT, UPT, UR4, 0xc000, URZ ;  /* 0x0000c00004057890 */ /* 0x000fe2000fffe0ff */
[----:B------:R-:W-:Y:S01]  /*0fe0*/  LOP3.LUT R0, R8, 0x20, RZ, 0xfc, !PT ;  /* 0x0000002008007812 */ /* 0x000fe200078efcff */
[----:B------:R-:W-:Y:S02]  /*0ff0*/  STS [R23+0xe100], R44 ;  /* 0x00e1002c17007388 */ /* 0x000fe40000000800 */
[----:B------:R-:W-:-:S02]  /*1000*/  F2FP.BF16.F32.PACK_AB R38, R43, R38 ;  /* 0x000000262b26723e */ /* 0x000fc400000010ff */
[----:B------:R-:W-:Y:S01]  /*1010*/  STS [R23+0xf000], R29 ;  /* 0x00f0001d17007388 */ /* 0x000fe20000000800 */
[----:B0-----:R-:W-:-:S03]  /*1020*/  LOP3.LUT R24, R8, 0x40, RZ, 0xfc, !PT ;  /* 0x0000004008187812 */ /* 0x001fc600078efcff */
[----:B------:R-:W-:Y:S04]  /*1030*/  STS [R23+0xf100], R28 ;  /* 0x00f1001c17007388 */ /* 0x000fe80000000800 */
[----:B------:R-:W-:Y:S04]  /*1040*/  STS [R23+0xe800], R4 ;  /* 0x00e8000417007388 */ /* 0x000fe80000000800 */
[----:B------:R-:W-:Y:S04]  /*1050*/  STS [R23+0xe900], R27 ;  /* 0x00e9001b17007388 */ /* 0x000fe80000000800 */
[----:B------:R-:W-:Y:S04]  /*1060*/  STS [R23+0xf800], R30 ;  /* 0x00f8001e17007388 */ /* 0x000fe80000000800 */
[----:B------:R-:W-:Y:S04]  /*1070*/  STS [R23+0xf900], R19 ;  /* 0x00f9001317007388 */ /* 0x000fe80000000800 */
[----:B------:R-:W-:Y:S04]  /*1080*/  STS [R23+0x10000], R16 ;  /* 0x0100001017007388 */ /* 0x000fe80000000800 */
[----:B------:R-:W-:Y:S04]  /*1090*/  STS [R23+0x10100], R15 ;  /* 0x0101000f17007388 */ /* 0x000fe80000000800 */
[----:B------:R0:W-:Y:S04]  /*10a0*/  STS [R23+0x11000], R25 ;  /* 0x0110001917007388 */ /* 0x0001e80000000800 */
[----:B------:R1:W-:Y:S04]  /*10b0*/  STS [R23+0x11100], R26 ;  /* 0x0111001a17007388 */ /* 0x0003e80000000800 */
[----:B------:R2:W-:Y:S01]  /*10c0*/  STS [R23+0x10800], R18 ;  /* 0x0108001217007388 */ /* 0x0005e20000000800 */
[----:B0-----:R-:W-:-:S03]  /*10d0*/  LEA R25, R3, UR5, 0x1 ;  /* 0x0000000503197c11 */ /* 0x001fc6000f8e08ff */
[----:B------:R2:W-:Y:S01]  /*10e0*/  STS [R23+0x10900], R17 ;  /* 0x0109001117007388 */ /* 0x0005e20000000800 */
[----:B-1----:R-:W-:-:S03]  /*10f0*/  LEA R26, R3, UR4, 0x1 ;  /* 0x00000004031a7c11 */ /* 0x002fc6000f8e08ff */
[----:B------:R2:W-:Y:S04]  /*1100*/  STS [R23+0x11800], R37 ;  /* 0x0118002517007388 */ /* 0x0005e80000000800 */
[----:B------:R2:W-:Y:S01]  /*1110*/  STS [R23+0x11900], R38 ;  /* 0x0119002617007388 */ /* 0x0005e20000000800 */
[----:B------:R-:W-:Y:S06]  /*1120*/  BAR.SYNC.DEFER_BLOCKING 0x0 ;  /* 0x0000000000007b1d */ /* 0x000fec0000010000 */
[----:B------:R-:W-:Y:S05]  /*1130*/  @P1 BRA `(.L_x_61) ;  /* 0x00000000004c1947 */ /* 0x000fea0003800000 */
[----:B------:R-:W0:Y:S01]  /*1140*/  LDCU UR4, c[0x0][0x3b4] ;  /* 0x00007680ff0477ac */ /* 0x000e220008000800 */
[----:B------:R-:W1:Y:S01]  /*1150*/  LDS.128 R12, [R25+0x2000] ;  /* 0x00200000190c7984 */ /* 0x000e620000000c00 */
[----:B------:R-:W-:Y:S01]  /*1160*/  IMAD.MOV.U32 R20, RZ, RZ, R10 ;  /* 0x000000ffff147224 */ /* 0x000fe200078e000a */
[----:B------:R-:W3:Y:S02]  /*1170*/  LDCU.64 UR8, c[0x0][0x3c0] ;  /* 0x00007800ff0877ac */ /* 0x000ee40008000a00 */
[----:B--2---:R-:W2:Y:S01]  /*1180*/  LDS.128 R16, [R25+0x4000] ;  /* 0x0040000019107984 */ /* 0x004ea20000000c00 */
[----:B------:R-:W4:Y:S01]  /*1190*/  LDCU.64 UR10, c[0x0][0x3a8] ;  /* 0x00007500ff0a77ac */ /* 0x000f220008000a00 */
[----:B0-----:R-:W-:Y:S02]  /*11a0*/  ISETP.GE.AND P1, PT, R8, UR4, PT ;  /* 0x0000000408007c0c */ /* 0x001fe4000bf26270 */
[----:B------:R-:W-:Y:S01]  /*11b0*/  ISETP.GE.AND P2, PT, R0, UR4, PT ;  /* 0x0000000400007c0c */ /* 0x000fe2000bf46270 */
[----:B---3--:R-:W-:Y:S01]  /*11c0*/  IMAD R23, R53, UR8, RZ ;  /* 0x0000000835177c24 */ /* 0x008fe2000f8e02ff */
[----:B------:R-:W-:Y:S01]  /*11d0*/  ISETP.GE.AND P3, PT, R24, UR4, PT ;  /* 0x0000000418007c0c */ /* 0x000fe2000bf66270 */
[----:B------:R-:W-:-:S04]  /*11e0*/  IMAD.WIDE.U32 R2, R52, UR8, R20 ;  /* 0x0000000834027c25 */ /* 0x000fc8000f8e0014 */
[----:B------:R-:W-:Y:S01]  /*11f0*/  IMAD R23, R52, UR9, R23 ;  /* 0x0000000934177c24 */ /* 0x000fe2000f8e0217 */
[----:B----4-:R-:W-:-:S03]  /*1200*/  LEA R22, P4, R2, UR10, 0x1 ;  /* 0x0000000a02167c11 */ /* 0x010fc6000f8808ff */
[----:B------:R-:W0:Y:S01]  /*1210*/  @!P1 LDS.128 R4, [R25] ;  /* 0x0000000019049984 */ /* 0x000e220000000c00 */
[----:B------:R-:W-:-:S04]  /*1220*/  IADD3 R3, PT, PT, R3, R23, RZ ;  /* 0x0000001703037210 */ /* 0x000fc80007ffe0ff */
[----:B------:R-:W-:-:S05]  /*1230*/  LEA.HI.X R23, R2, UR11, R3, 0x1, P4 ;  /* 0x0000000b02177c11 */ /* 0x000fca000a0f0c03 */
[----:B-1----:R1:W-:Y:S04]  /*1240*/  @!P2 STG.E.128 desc[UR6][R22.64+0x40], R12 ;  /* 0x0000400c1600a986 */ /* 0x0023e8000c101d06 */
[----:B--2---:R1:W-:Y:S04]  /*1250*/  @!P3 STG.E.128 desc[UR6][R22.64+0x80], R16 ;  /* 0x000080101600b986 */ /* 0x0043e8000c101d06 */
[----:B0-----:R1:W-:Y:S02]  /*1260*/  @!P1 STG.E.128 desc[UR6][R22.64], R4 ;  /* 0x0000000416009986 */ /* 0x0013e4000c101d06 */
.L_x_61:
[----:B------:R-:W-:Y:S05]  /*1270*/  BSYNC.RECONVERGENT B0 ;  /* 0x0000000000007941 */ /* 0x000fea0003800200 */
.L_x_60:
[----:B-1----:R0:W1:Y:S04]  /*1280*/  LDS.128 R12, [R26+0xc800] ;  /* 0x00c800001a0c7984 */ /* 0x0020680000000c00 */
[----:B------:R0:W3:Y:S01]  /*1290*/  LDS.128 R4, [R26+0xe800] ;  /* 0x00e800001a047984 */ /* 0x0000e20000000c00 */
[----:B------:R-:W-:Y:S05]  /*12a0*/  @P0 EXIT ;  /* 0x000000000000094d */ /* 0x000fea0003800000 */
[----:B------:R-:W4:Y:S01]  /*12b0*/  LDCU.64 UR8, c[0x0][0x3c0] ;  /* 0x00007800ff0877ac */ /* 0x000f220008000a00 */
[----:B--2---:R2:W0:Y:S01]  /*12c0*/  LDS.128 R16, [R26+0x10800] ;  /* 0x010800001a107984 */ /* 0x0044220000000c00 */
[----:B------:R-:W-:Y:S01]  /*12d0*/  IADD3 R9, P0, PT, R52, 0x40, RZ ;  /* 0x0000004034097810 */ /* 0x000fe20007f1e0ff */
[----:B------:R-:W-:Y:S01]  /*12e0*/  IMAD.MOV.U32 R2, RZ, RZ, R10 ;  /* 0x000000ffff027224 */ /* 0x000fe200078e000a */
[----:B------:R-:W5:Y:S01]  /*12f0*/  LDCU UR4, c[0x0][0x3b4] ;  /* 0x00007680ff0477ac */ /* 0x000f620008000800 */
[----:B------:R-:W-:Y:S02]  /*1300*/  MOV R3, R21 ;  /* 0x0000001500037202 */ /* 0x000fe40000000f00 */
[----:B------:R-:W-:Y:S01]  /*1310*/  IMAD.X R52, RZ, RZ, R53, P0 ;  /* 0x000000ffff347224 */ /* 0x000fe200000e0635 */
[----:B------:R-:W2:Y:S03]  /*1320*/  LDCU.64 UR10, c[0x0][0x3a8] ;  /* 0x00007500ff0a77ac */ /* 0x000ea60008000a00 */
[----:B----4-:R-:W-:-:S02]  /*1330*/  IMAD R52, R52, UR8, RZ ;  /* 0x0000000834347c24 */ /* 0x010fc4000f8e02ff */
[----:B------:R-:W-:Y:S01]  /*1340*/  IMAD.WIDE.U32 R2, R9, UR8, R2 ;  /* 0x0000000809027c25 */ /* 0x000fe2000f8e0002 */
[----:B-----5:R-:W-:-:S03]  /*1350*/  ISETP.GE.AND P1, PT, R8, UR4, PT ;  /* 0x0000000408007c0c */ /* 0x020fc6000bf26270 */
[----:B------:R-:W-:Y:S01]  /*1360*/  IMAD R9, R9, UR9, R52 ;  /* 0x0000000909097c24 */ /* 0x000fe2000f8e0234 */
[----:B------:R-:W-:Y:S02]  /*1370*/  ISETP.GE.AND P2, PT, R0, UR4, PT ;  /* 0x0000000400007c0c */ /* 0x000fe4000bf46270 */
[----:B------:R-:W-:Y:S01]  /*1380*/  ISETP.GE.AND P3, PT, R24, UR4, PT ;  /* 0x0000000418007c0c */ /* 0x000fe2000bf66270 */
[----:B------:R-:W-:Y:S01]  /*1390*/  IMAD.IADD R3, R3, 0x1, R9 ;  /* 0x0000000103037824 */ /* 0x000fe200078e0209 */
[----:B--2---:R-:W-:-:S04]  /*13a0*/  LEA R8, P0, R2, UR10, 0x1 ;  /* 0x0000000a02087c11 */ /* 0x004fc8000f8008ff */
[----:B------:R-:W-:-:S05]  /*13b0*/  LEA.HI.X R9, R2, UR11, R3, 0x1, P0 ;  /* 0x0000000b02097c11 */ /* 0x000fca00080f0c03 */
[----:B-1----:R1:W-:Y:S04]  /*13c0*/  @!P1 STG.E.128 desc[UR6][R8.64], R12 ;  /* 0x0000000c08009986 */ /* 0x0023e8000c101d06 */
[----:B---3--:R1:W-:Y:S01]  /*13d0*/  @!P2 STG.E.128 desc[UR6][R8.64+0x40], R4 ;  /* 0x000040040800a986 */ /* 0x0083e2000c101d06 */
[----:B0-----:R-:W-:Y:S05]  /*13e0*/  @P3 EXIT ;  /* 0x000000000000394d */ /* 0x001fea0003800000 */
[----:B------:R-:W-:Y:S01]  /*13f0*/  STG.E.128 desc[UR6][R8.64+0x80], R16 ;  /* 0x0000801008007986 */ /* 0x000fe2000c101d06 */
[----:B------:R-:W-:Y:S05]  /*1400*/  EXIT ;  /* 0x000000000000794d */ /* 0x000fea0003800000 */
.L_x_62:
        /* <DEDUP_REMOVED lines=15> */
.L_x_130:


//--------------------- .text._ZN7cutlass13device_kernelIN5flash32FlashAttnBwdPostprocessConvertdQIN4cute5tupleIJNS3_1CILi64EEENS5_ILi96EEEEEENS_10bfloat16_tEfNS_4arch4Sm80ELi256ENS3_8TiledMMAINS3_8MMA_AtomIJNS3_30SM80_16x8x16_F32BF16BF16F32_TNEEEENS3_6LayoutINS4_IJNS5_ILi2EEENS5_ILi4EEENS5_ILi1EEEEEENS4_IJSJ_SH_NS5_ILi0EEEEEEEENS4_IJNS5_ILi32EEESO_NS5_ILi16EEEEEEEELb0EEEEEvNT_6ParamsE --------------------------
	.section	.text._ZN7cutlass13device_kernelIN5flash32FlashAttnBwdPostprocessConvertdQIN4cute5tupleIJNS3_1CILi64EEENS5_ILi96EEEEEENS_10bfloat16_tEfNS_4arch4Sm80ELi256ENS3_8TiledMMAINS3_8MMA_AtomIJNS3_30SM80_16x8x16_F32BF16BF16F32_TNEEEENS3_6LayoutINS4_IJNS5_ILi2EEENS5_ILi4EEENS5_ILi1EEEEEENS4_IJSJ_SH_NS5_ILi0EEEEEEEENS4_IJNS5_ILi32EEESO_NS5_ILi16EEEEEEEELb0EEEEEvNT_6ParamsE,"ax",@progbits
	.align	128
.text._ZN7cutlass13device_kernelIN5flash32FlashAttnBwdPostprocessConvertdQIN4cute5tupleIJNS3_1CILi64EEENS5_ILi96EEEEEENS_10bfloat16_tEfNS_4arch4Sm80ELi256ENS3_8TiledMMAINS3_8MMA_AtomIJNS3_30SM80_16x8x16_F32BF16BF16F32_TNEEEENS3_6LayoutINS4_IJNS5_ILi2EEENS5_ILi4EEENS5_ILi1EEEEEENS4_IJSJ_SH_NS5_ILi0EEEEEEEENS4_IJNS5_ILi32EEESO_NS5_ILi16EEEEEEEELb0EEEEEvNT_6ParamsE:
        .type           _ZN7cutlass13device_kernelIN5flash32FlashAttnBwdPostprocessConvertdQIN4cute5tupleIJNS3_1CILi64EEENS5_ILi96EEEEEENS_10bfloat16_tEfNS_4arch4Sm80ELi256ENS3_8TiledMMAINS3_8MMA_AtomIJNS3_30SM80_16x8x16_F32BF16BF16F32_TNEEEENS3_6LayoutINS4_IJNS5_ILi2EEENS5_ILi4EEENS5_ILi1EEEEEENS4_IJSJ_SH_NS5_ILi0EEEEEEEENS4_IJNS5_ILi32EEESO_NS5_ILi16EEEEEEEELb0EEEEEvNT_6ParamsE,@function
        .size           _ZN7cutlass13device_kernelIN5flash32FlashAttnBwdPostprocessConvertdQIN4cute5tupleIJNS3_1CILi64EEENS5_ILi96EEEEEENS_10bfloat16_tEfNS_4arch4Sm80ELi256ENS3_8TiledMMAINS3_8MMA_AtomIJNS3_30SM80_16x8x16_F32BF16BF16F32_TNEEEENS3_6LayoutINS4_IJNS5_ILi2EEENS5_ILi4EEENS5_ILi1EEEEEENS4_IJSJ_SH_NS5_ILi0EEEEEEEENS4_IJNS5_ILi32EEESO_NS5_ILi16EEEEEEEELb0EEEEEvNT_6ParamsE,(.L_x_131 - _ZN7cutlass13device_kernelIN5flash32FlashAttnBwdPostprocessConvertdQIN4cute5tupleIJNS3_1CILi64EEENS5_ILi96EEEEEENS_10bfloat16_tEfNS_4arch4Sm80ELi256ENS3_8TiledMMAINS3_8MMA_AtomIJNS3_30SM80_16x8x16_F32BF16BF16F32_TNEEEENS3_6LayoutINS4_IJNS5_ILi2EEENS5_ILi4EEENS5_ILi1EEEEEENS4_IJSJ_SH_NS5_ILi0EEEEEEEENS4_IJNS5_ILi32EEESO_NS5_ILi16EEEEEEEELb0EEEEEvNT_6ParamsE)
        .other          _ZN7cutlass13device_kernelIN5flash32FlashAttnBwdPostprocessConvertdQIN4cute5tupleIJNS3_1CILi64EEENS5_ILi96EEEEEENS_10bfloat16_tEfNS_4arch4Sm80ELi256ENS3_8TiledMMAINS3_8MMA_AtomIJNS3_30SM80_16x8x16_F32BF16BF16F32_TNEEEENS3_6LayoutINS4_IJNS5_ILi2EEENS5_ILi4EEENS5_ILi1EEEEEENS4_IJSJ_SH_NS5_ILi0EEEEEEEENS4_IJNS5_ILi32EEESO_NS5_ILi16EEEEEEEELb0EEEEEvNT_6ParamsE,@"STO_CUDA_ENTRY STV_DEFAULT"
_ZN7cutlass13device_kernelIN5flash32FlashAttnBwdPostprocessConvertdQIN4cute5tupleIJNS3_1CILi64EEENS5_ILi96EEEEEENS_10bfloat16_tEfNS_4arch4Sm80ELi256ENS3_8TiledMMAINS3_8MMA_AtomIJNS3_30SM80_16x8x16_F32BF16BF16F32_TNEEEENS3_6LayoutINS4_IJNS5_ILi2EEENS5_ILi4EEENS5_ILi1EEEEEENS4_IJSJ_SH_NS5_ILi0EEEEEEEENS4_IJNS5_ILi32EEESO_NS5_ILi16EEEEEEEELb0EEEEEvNT_6ParamsE:
        /* <DEDUP_REMOVED lines=17> */
.L_x_63:
        /* <DEDUP_REMOVED lines=8> */
[----:B------:R-:W-:Y:S02]  /*0190*/  LEA.HI R4, R4, R3, RZ, 0x6 ;  /* 0x0000000304047211 */ /* 0x000fe400078f30ff */
[----:B------:R-:W-:Y:S02]  /*01a0*/  SHF.R.S32.HI R3, RZ, 0x1f, R2 ;  /* 0x0000001fff037819 */ /* 0x000fe40000011402 */
[----:B------:R-:W-:-:S05]  /*01b0*/  SHF.R.U32.HI R4, RZ, 0x6, R4 ;  /* 0x00000006ff047819 */ /* 0x000fca0000011604 */
[----:B------:R-:W-:-:S05]  /*01c0*/  IMAD R4, R4, 0x1800, RZ ;  /* 0x0000180004047824 */ /* 0x000fca00078e02ff */
[----:B------:R-:W-:Y:S01]  /*01d0*/  SHF.R.S32.HI R5, RZ, 0x1f, R4 ;  /* 0x0000001fff057819 */ /* 0x000fe20000011404 */
[----:B------:R-:W-:Y:S06]  /*01e0*/  BRA.U !UP0, `(.L_x_66) ;  /* 0x0000000108107547 */ /* 0x000fec000b800000 */
.L_x_65:
[----:B------:R-:W0:Y:S02]  /*01f0*/  LDC.64 R6, c[0x0][0x3e8] ;  /* 0x0000fa00ff067b82 */ /* 0x000e240000000a00 */
[----:B0-----:R-:W-:-:S05]  /*0200*/  IMAD.WIDE.U32 R6, R9, 0x4, R6 ;  /* 0x0000000409067825 */ /* 0x001fca00078e0006 */
[----:B------:R0:W5:Y:S01]  /*0210*/  LDG.E R29, desc[UR6][R6.64] ;  /* 0x00000006061d7981 */ /* 0x000162000c1e1900 */
[----:B------:R-:W-:Y:S05]  /*0220*/  BRA `(.L_x_64) ;  /* 0x0000000000087947 */ /* 0x000fea0003800000 */
.L_x_66:
[----:B------:R-:W2:Y:S02]  /*0230*/  LDG.E R7, desc[UR6][R6.64+0x4] ;  /* 0x0000040606077981 */ /* 0x000ea4000c1e1900 */
[----:B--2---:R-:W-:-:S07]  /*0240*/  IMAD.IADD R29, R7, 0x1, -R2 ;  /* 0x00000001071d7824 */ /* 0x004fce00078e0a02 */
.L_x_64:
[----:B------:R-:W-:Y:S01]  /*0250*/  IMAD.SHL.U32 R32, R0, 0x40, RZ ;  /* 0x0000004000207824 */ /* 0x000fe200078e00ff */
[----:B------:R-:W-:-:S04]  /*0260*/  ISETP.NE.AND.EX P0, PT, R11, RZ, PT, P0 ;  /* 0x000000ff0b00720c */ /* 0x000fc80003f05300 */
[----:B-----5:R-:W-:-:S13]  /*0270*/  ISETP.GT.AND P2, PT, R29, R32, PT ;  /* 0x000000201d00720c */ /* 0x020fda0003f44270 */
[----:B------:R-:W-:Y:S05]  /*0280*/  @!P2 EXIT P0 ;  /* 0x000000000000a94d */ /* 0x000fea0000000000 */
[----:B------:R-:W1:Y:S01]  /*0290*/  S2R R30, SR_TID.X ;  /* 0x00000000001e7919 */ /* 0x000e620000002100 */
[----:B------:R-:W2:Y:S01]  /*02a0*/  S2UR UR8, SR_CTAID.Y ;  /* 0x00000000000879c3 */ /* 0x000ea20000002600 */
[----:B------:R-:W3:Y:S01]  /*02b0*/  LDCU.64 UR4, c[0x0][0x3a0] ;  /* 0x00007400ff0477ac */ /* 0x000ee20008000a00 */
[----:B------:R-:W-:Y:S01]  /*02c0*/  SEL R28, R9, RZ, !P1 ;  /* 0x000000ff091c7207 */ /* 0x000fe20004800000 */
[----:B------:R-:W4:Y:S05]  /*02d0*/  LDCU.64 UR10, c[0x0][0x380] ;  /* 0x00007000ff0a77ac */ /* 0x000f2a0008000a00 */
[----:B------:R-:W2:Y:S01]  /*02e0*/  LDC.64 R10, c[0x0][0x398] ;  /* 0x0000e600ff0a7b82 */ /* 0x000ea20000000a00 */
[----:B-1----:R-:W-:-:S04]  /*02f0*/  IMAD.SHL.U32 R31, R30, 0x4, RZ ;  /* 0x000000041e1f7824 */ /* 0x002fc800078e00ff */
[----:B0-----:R-:W-:-:S05]  /*0300*/  IMAD R7, R0, 0x1800, R31 ;  /* 0x0000180000077824 */ /* 0x001fca00078e021f */
[----:B------:R-:W-:-:S05]  /*0310*/  IADD3 R4, P0, PT, R7, R4, RZ ;  /* 0x0000000407047210 */ /* 0x000fca0007f1e0ff */
[----:B------:R-:W-:Y:S02]  /*0320*/  IMAD.X R5, RZ, RZ, R5, P0 ;  /* 0x000000ffff057224 */ /* 0x000fe400000e0605 */
[----:B--2---:R-:W-:-:S04]  /*0330*/  IMAD.WIDE.U32 R4, R10, UR8, R4 ;  /* 0x000000080a047c25 */ /* 0x004fc8000f8e0004 */
[----:B------:R-:W-:Y:S02]  /*0340*/  IMAD R5, R11, UR8, R5 ;  /* 0x000000080b057c24 */ /* 0x000fe4000f8e0205 */
[----:B---3--:R-:W-:-:S04]  /*0350*/  IMAD.WIDE.U32 R4, R28, UR4, R4 ;  /* 0x000000041c047c25 */ /* 0x008fc8000f8e0004 */
[----:B------:R-:W-:Y:S01]  /*0360*/  IMAD R5, R28, UR5, R5 ;  /* 0x000000051c057c24 */ /* 0x000fe2000f8e0205 */
[----:B----4-:R-:W-:-:S04]  /*0370*/  LEA R34, P0, R4, UR10, 0x2 ;  /* 0x0000000a04227c11 */ /* 0x010fc8000f8010ff */
[----:B------:R-:W-:-:S05]  /*0380*/  LEA.HI.X R35, R4, UR11, R5, 0x2, P0 ;  /* 0x0000000b04237c11 */ /* 0x000fca00080f1405 */
[----:B------:R-:W2:Y:S04]  /*0390*/  LDG.E.128 R4, desc[UR6][R34.64] ;  /* 0x0000000622047981 */ /* 0x000ea8000c1e1d00 */
[----:B------:R-:W3:Y:S04]  /*03a0*/  LDG.E.128 R8, desc[UR6][R34.64+0x1000] ;  /* 0x0010000622087981 */ /* 0x000ee8000c1e1d00 */
[----:B------:R-:W4:Y:S04]  /*03b0*/  LDG.E.128 R12, desc[UR6][R34.64+0x2000] ;  /* 0x00200006220c7981 */ /* 0x000f28000c1e1d00 */
[----:B------:R-:W5:Y:S04]  /*03c0*/  LDG.E.128 R16, desc[UR6][R34.64+0x3000] ;  /* 0x0030000622107981 */ /* 0x000f68000c1e1d00 */
[----:B------:R-:W5:Y:S04]  /*03d0*/  LDG.E.128 R20, desc[UR6][R34.64+0x4000] ;  /* 0x0040000622147981 */ /* 0x000f68000c1e1d00 */
[----:B------:R-:W5:Y:S01]  /*03e0*/  LDG.E.128 R24, desc[UR6][R34.64+0x5000] ;  /* 0x0050000622187981 */ /* 0x000f62000c1e1d00 */
[----:B------:R-:W0:Y:S01]  /*03f0*/  S2UR UR5, SR_CgaCtaId ;  /* 0x00000000000579c3 */ /* 0x000e220000008800 */
[----:B------:R-:W-:Y:S01]  /*0400*/  UMOV UR4, 0x400 ;  /* 0x0000040000047882 */ /* 0x000fe20000000000 */
[----:B------:R-:W-:-:S02]  /*0410*/  VIADDMNMX R32, R29, -R32, 0x40, PT ;  /* 0x000000401d207446 */ /* 0x000fc40003800920 */
[----:B------:R-:W-:Y:S02]  /*0420*/  SHF.R.U32.HI R29, RZ, 0x2, R30 ;  /* 0x00000002ff1d7819 */ /* 0x000fe4000001161e */
[----:B------:R-:W-:Y:S02]  /*0430*/  LOP3.LUT R36, R31, 0x40, RZ, 0xc0, !PT ;  /* 0x000000401f247812 */ /* 0x000fe400078ec0ff */
[----:B------:R-:W-:Y:S01]  /*0440*/  ISETP.GE.AND P0, PT, R29, R32, PT ;  /* 0x000000201d00720c */ /* 0x000fe20003f06270 */
[----:B0-----:R-:W-:Y:S01]  /*0450*/  ULEA UR4, UR5, UR4, 0x18 ;  /* 0x0000000405047291 */ /* 0x001fe2000f8ec0ff */
[----:B------:R-:W0:Y:S05]  /*0460*/  LDCU UR5, c[0x0][0x3d8] ;  /* 0x00007b00ff0577ac */ /* 0x000e2a0008000800 */
[----:B------:R-:W-:-:S05]  /*0470*/  LEA R37, R30, UR4, 0x4 ;  /* 0x000000041e257c11 */ /* 0x000fca000f8e20ff */
[C---:B------:R-:W-:Y:S01]  /*0480*/  IMAD R32, R30.reuse, -0xc, R37 ;  /* 0xfffffff41e207824 */ /* 0x040fe200078e0225 */
[----:B--2---:R1:W-:Y:S04]  /*0490*/  STS.128 [R37], R4 ;  /* 0x0000000425007388 */ /* 0x0043e80000000c00 */
[----:B---3--:R2:W-:Y:S04]  /*04a0*/  STS.128 [R37+0x1000], R8 ;  /* 0x0010000825007388 */ /* 0x0085e80000000c00 */
[----:B----4-:R-:W-:Y:S04]  /*04b0*/  STS.128 [R37+0x2000], R12 ;  /* 0x0020000c25007388 */ /* 0x010fe80000000c00 */
[----:B-----5:R3:W-:Y:S04]  /*04c0*/  STS.128 [R37+0x3000], R16 ;  /* 0x0030001025007388 */ /* 0x0207e80000000c00 */
[----:B------:R4:W-:Y:S01]  /*04d0*/  STS.128 [R37+0x4000], R20 ;  /* 0x0040001425007388 */ /* 0x0009e20000000c00 */
[----:B-1----:R-:W-:Y:S01]  /*04e0*/  IMAD.SHL.U32 R4, R30, 0x8, RZ ;  /* 0x000000081e047824 */ /* 0x002fe200078e00ff */
[----:B------:R-:W-:-:S02]  /*04f0*/  SHF.R.U32.HI R7, RZ, 0x3, R30 ;  /* 0x00000003ff077819 */ /* 0x000fc4000001161e */
[----:B------:R1:W-:Y:S01]  /*0500*/  STS.128 [R37+0x5000], R24 ;  /* 0x0050001825007388 */ /* 0x0003e20000000c00 */
[----:B--2---:R-:W-:Y:S01]  /*0510*/  IMAD.SHL.U32 R8, R30, 0x2, RZ ;  /* 0x000000021e087824 */ /* 0x004fe200078e00ff */
[----:B------:R-:W-:Y:S04]  /*0520*/  BAR.SYNC.DEFER_BLOCKING 0x0 ;  /* 0x0000000000007b1d */ /* 0x000fe80000010000 */
[----:B---3--:R-:W-:Y:S02]  /*0530*/  LOP3.LUT R19, R8, 0x6, RZ, 0xc0, !PT ;  /* 0x0000000608137812 */ /* 0x008fe400078ec0ff */
[----:B------:R-:W-:Y:S02]  /*0540*/  LOP3.LUT R18, R36, 0x8, R7, 0xf8, !PT ;  /* 0x0000000824127812 */ /* 0x000fe400078ef807 */
[----:B----4-:R-:W-:-:S02]  /*0550*/  LOP3.LUT R21, R19, 0x1c00, R4, 0xf8, !PT ;  /* 0x00001c0013157812 */ /* 0x010fc400078ef804 */
[----:B------:R-:W-:Y:S01]  /*0560*/  SHF.R.U32.HI R19, RZ, 0x1, R30 ;  /* 0x00000001ff137819 */ /* 0x000fe2000001161e */
[----:B------:R-:W-:Y:S01]  /*0570*/  IMAD.SHL.U32 R30, R30, 0x200, RZ ;  /* 0x000002001e1e7824 */ /* 0x000fe200078e00ff */
[----:B-1----:R-:W-:Y:S02]  /*0580*/  LOP3.LUT R24, R21, 0x100, R4, 0xf8, !PT ;  /* 0x0000010015187812 */ /* 0x002fe400078ef804 */
[----:B------:R-:W-:Y:S02]  /*0590*/  LOP3.LUT R19, R19, 0x8, RZ, 0xc0, !PT ;  /* 0x0000000813137812 */ /* 0x000fe400078ec0ff */
[----:B------:R-:W-:Y:S02]  /*05a0*/  LOP3.LUT R24, R24, 0x30, R31, 0xf8, !PT ;  /* 0x0000003018187812 */ /* 0x000fe400078ef81f */
[----:B------:R-:W-:Y:S02]  /*05b0*/  LOP3.LUT R36, R4, 0x8, RZ, 0xc0, !PT ;  /* 0x0000000804247812 */ /* 0x000fe400078ec0ff */
[----:B------:R-:W-:-:S02]  /*05c0*/  LOP3.LUT R18, R24, R18, R19, 0xf6, !PT ;  /* 0x0000001218127212 */ /* 0x000fc400078ef613 */
[----:B------:R-:W-:Y:S01]  /*05d0*/  LOP3.LUT R36, R36, 0x40, R31, 0xf8, !PT ;  /* 0x0000004024247812 */ /* 0x000fe200078ef81f */
[----:B------:R-:W0:Y:S01]  /*05e0*/  LDS R15, [R32+0x2400] ;  /* 0x00240000200f7984 */ /* 0x000e220000000800 */
[----:B------:R-:W-:Y:S02]  /*05f0*/  LOP3.LUT R31, R31, 0xfb0, RZ, 0xc0, !PT ;  /* 0x00000fb01f1f7812 */ /* 0x000fe400078ec0ff */
[----:B------:R-:W-:Y:S01]  /*0600*/  LOP3.LUT R30, R30, 0x400, RZ, 0xc0, !PT ;  /* 0x000004001e1e7812 */ /* 0x000fe200078ec0ff */
[----:B------:R-:W1:Y:S01]  /*0610*/  LDS R14, [R32+0x2c00] ;  /* 0x002c0000200e7984 */ /* 0x000e620000000800 */
[----:B------:R-:W-:-:S03]  /*0620*/  LOP3.LUT R36, R36, R19, RZ, 0x3c, !PT ;  /* 0x0000001324247212 */ /* 0x000fc600078e3cff */
[----:B------:R-:W2:Y:S01]  /*0630*/  LDS R9, [R32+0x3000] ;  /* 0x0030000020097984 */ /* 0x000ea20000000800 */
[----:B------:R-:W-:-:S03]  /*0640*/  IADD3 R30, PT, PT, R36, R31, R30 ;  /* 0x0000001f241e7210 */ /* 0x000fc60007ffe01e */
[----:B------:R-:W3:Y:S04]  /*0650*/  LDS R13, [R32+0x3400] ;  /* 0x00340000200d7984 */ /* 0x000ee80000000800 */
[----:B------:R-:W4:Y:S04]  /*0660*/  LDS R10, [R32+0x2800] ;  /* 0x00280000200a7984 */ /* 0x000f280000000800 */
[----:B------:R-:W5:Y:S04]  /*0670*/  LDS R8, [R32+0x3800] ;  /* 0x0038000020087984 */ /* 0x000f680000000800 */
[----:B------:R-:W5:Y:S04]  /*0680*/  LDS R12, [R32+0x3c00] ;  /* 0x003c0000200c7984 */ /* 0x000f680000000800 */
[----:B------:R-:W5:Y:S04]  /*0690*/  LDS R35, [R32] ;  /* 0x0000000020237984 */ /* 0x000f680000000800 */
[----:B------:R-:W5:Y:S04]  /*06a0*/  LDS R34, [R32+0x400] ;  /* 0x0004000020227984 */ /* 0x000f680000000800 */
[----:B------:R-:W5:Y:S04]  /*06b0*/  LDS R6, [R32+0x800] ;  /* 0x0008000020067984 */ /* 0x000f680000000800 */
[----:B------:R-:W5:Y:S01]  /*06c0*/  LDS R33, [R32+0xc00] ;  /* 0x000c000020217984 */ /* 0x000f620000000800 */
[----:B0-----:R-:W-:-:S03]  /*06d0*/  FMUL.FTZ R24, R15, UR5 ;  /* 0x000000050f187c20 */ /* 0x001fc60008410000 */
[----:B------:R-:W0:Y:S01]  /*06e0*/  LDS R5, [R32+0x1000] ;  /* 0x0010000020057984 */ /* 0x000e220000000800 */
[----:B-1----:R-:W-:-:S03]  /*06f0*/  FMUL.FTZ R15, R14, UR5 ;  /* 0x000000050e0f7c20 */ /* 0x002fc60008410000 */
[----:B------:R-:W-:Y:S01]  /*0700*/  LDS R17, [R32+0x1400] ;  /* 0x0014000020117984 */ /* 0x000fe20000000800 */
[----:B--2---:R-:W-:-:S03]  /*0710*/  FMUL.FTZ R9, R9, UR5 ;  /* 0x0000000509097c20 */ /* 0x004fc60008410000 */
[----:B------:R-:W1:Y:S01]  /*0720*/  LDS R11, [R32+0x1800] ;  /* 0x00180000200b7984 */ /* 0x000e620000000800 */
[----:B---3--:R-:W-:-:S03]  /*0730*/  FMUL.FTZ R14, R13, UR5 ;  /* 0x000000050d0e7c20 */ /* 0x008fc60008410000 */
[----:B------:R-:W2:Y:S01]  /*0740*/  LDS R16, [R32+0x1c00] ;  /* 0x001c000020107984 */ /* 0x000ea20000000800 */
[----:B----4-:R-:W-:Y:S01]  /*0750*/  FMUL.FTZ R10, R10, UR5 ;  /* 0x000000050a0a7c20 */ /* 0x010fe20008410000 */
[----:B------:R-:W-:Y:S02]  /*0760*/  F2FP.BF16.F32.PACK_AB R9, R14, R9 ;  /* 0x000000090e09723e */ /* 0x000fe400000010ff */
[----:B------:R-:W3:Y:S01]  /*0770*/  LDS R7, [R32+0x2000] ;  /* 0x0020000020077984 */ /* 0x000ee20000000800 */
[----:B-----5:R-:W-:Y:S01]  /*0780*/  FMUL.FTZ R13, R8, UR5 ;  /* 0x00000005080d7c20 */ /* 0x020fe20008410000 */
[----:B------:R-:W-:Y:S02]  /*0790*/  F2FP.BF16.F32.PACK_AB R8, R15, R10 ;  /* 0x0000000a0f08723e */ /* 0x000fe400000010ff */
[----:B------:R-:W4:Y:S01]  /*07a0*/  LDS R23, [R32+0x4000] ;  /* 0x0040000020177984 */ /* 0x000f220000000800 */
[----:B------:R-:W-:Y:S01]  /*07b0*/  FMUL.FTZ R12, R12, UR5 ;  /* 0x000000050c0c7c20 */ /* 0x000fe20008410000 */
[----:B------:R-:W-:Y:S01]  /*07c0*/  LEA R15, R18, UR4, 0x1 ;  /* 0x00000004120f7c11 */ /* 0x000fe2000f8e08ff */
[----:B------:R-:W-:Y:S01]  /*07d0*/  UIADD3 UR4, UPT, UPT, UR4, 0x6000, URZ ;  /* 0x0000600004047890 */ /* 0x000fe2000fffe0ff */
[----:B------:R-:W5:Y:S01]  /*07e0*/  LDS R27, [R32+0x4400] ;  /* 0x00440000201b7984 */ /* 0x000f620000000800 */
[----:B------:R-:W-:Y:S01]  /*07f0*/  FMUL.FTZ R35, R35, UR5 ;  /* 0x0000000523237c20 */ /* 0x000fe20008410000 */
[----:B------:R-:W-:-:S02]  /*0800*/  F2FP.BF16.F32.PACK_AB R14, R12, R13 ;  /* 0x0000000d0c0e723e */ /* 0x000fc400000010ff */
[----:B------:R-:W5:Y:S01]  /*0810*/  LDS R20, [R32+0x4800] ;  /* 0x0048000020147984 */ /* 0x000f620000000800 */
[----:B------:R-:W-:Y:S01]  /*0820*/  FMUL.FTZ R34, R34, UR5 ;  /* 0x0000000522227c20 */ /* 0x000fe20008410000 */
[----:B------:R-:W-:Y:S02]  /*0830*/  LEA R30, R30, UR4, 0x1 ;  /* 0x000000041e1e7c11 */ /* 0x000fe4000f8e08ff */
[----:B------:R-:W5:Y:S01]  /*0840*/  LDS R26, [R32+0x4c00] ;  /* 0x004c0000201a7984 */ /* 0x000f620000000800 */
[----:B------:R-:W-:Y:S01]  /*0850*/  FMUL.FTZ R6, R6, UR5 ;  /* 0x0000000506067c20 */ /* 0x000fe20008410000 */
[----:B------:R-:W-:Y:S02]  /*0860*/  F2FP.BF16.F32.PACK_AB R34, R34, R35 ;  /* 0x000000232222723e */ /* 0x000fe400000010ff */
[----:B------:R-:W5:Y:S01]  /*0870*/  LDS R22, [R32+0x5000] ;  /* 0x0050000020167984 */ /* 0x000f620000000800 */
[----:B------:R-:W-:-:S03]  /*0880*/  FMUL.FTZ R33, R33, UR5 ;  /* 0x0000000521217c20 */ /* 0x000fc60008410000 */
[----:B------:R-:W5:Y:S01]  /*0890*/  LDS R25, [R32+0x5400] ;  /* 0x0054000020197984 */ /* 0x000f620000000800 */
[----:B0-----:R-:W-:Y:S01]  /*08a0*/  FMUL.FTZ R5, R5, UR5 ;  /* 0x0000000505057c20 */ /* 0x001fe20008410000 */
[----:B------:R-:W-:Y:S02]  /*08b0*/  F2FP.BF16.F32.PACK_AB R6, R33, R6 ;  /* 0x000000062106723e */ /* 0x000fe400000010ff */
[----:B------:R-:W0:Y:S04]  /*08c0*/  LDS R21, [R32+0x5800] ;  /* 0x0058000020157984 */ /* 0x000e280000000800 */
[----:B------:R3:W0:Y:S01]  /*08d0*/  LDS R37, [R32+0x5c00] ;  /* 0x005c000020257984 */ /* 0x0006220000000800 */
[----:B-1----:R-:W-:Y:S01]  /*08e0*/  FMUL.FTZ R11, R11, UR5 ;  /* 0x000000050b0b7c20 */ /* 0x002fe20008410000 */
[----:B--2---:R-:W-:-:S02]  /*08f0*/  FMUL.FTZ R16, R16, UR5 ;  /* 0x0000000510107c20 */ /* 0x004fc40008410000 */
[----:B------:R1:W-:Y:S01]  /*0900*/  STS [R15+0x6000], R34 ;  /* 0x006000220f007388 */ /* 0x0003e20000000800 */
[----:B---3--:R-:W-:Y:S01]  /*0910*/  FMUL.FTZ R32, R17, UR5 ;  /* 0x0000000511207c20 */ /* 0x008fe20008410000 */
[----:B------:R-:W-:Y:S01]  /*0920*/  FMUL.FTZ R7, R7, UR5 ;  /* 0x0000000507077c20 */ /* 0x000fe20008410000 */
[----:B------:R-:W-:Y:S01]  /*0930*/  F2FP.BF16.F32.PACK_AB R11, R16, R11 ;  /* 0x0000000b100b723e */ /* 0x000fe200000010ff */
[----:B------:R1:W-:Y:S01]  /*0940*/  STS [R15+0x6100], R6 ;  /* 0x006100060f007388 */ /* 0x0003e20000000800 */
[----:B----4-:R-:W-:Y:S01]  /*0950*/  FMUL.FTZ R23, R23, UR5 ;  /* 0x0000000517177c20 */ /* 0x010fe20008410000 */
[----:B------:R-:W-:Y:S02]  /*0960*/  F2FP.BF16.F32.PACK_AB R5, R32, R5 ;  /* 0x000000052005723e */ /* 0x000fe400000010ff */
[----:B------:R-:W-:Y:S01]  /*0970*/  F2FP.BF16.F32.PACK_AB R7, R24, R7 ;  /* 0x000000071807723e */ /* 0x000fe200000010ff */
[----:B-----5:R-:W-:Y:S01]  /*0980*/  FMUL.FTZ R10, R27, UR5 ;  /* 0x000000051b0a7c20 */ /* 0x020fe20008410000 */
[----:B------:R1:W-:Y:S01]  /*0990*/  STS [R15+0x6500], R11 ;  /* 0x0065000b0f007388 */ /* 0x0003e20000000800 */
[----:B------:R-:W-:-:S03]  /*09a0*/  FMUL.FTZ R20, R20, UR5 ;  /* 0x0000000514147c20 */ /* 0x000fc60008410000 */
[----:B------:R-:W-:Y:S01]  /*09b0*/  F2FP.BF16.F32.PACK_AB R10, R10, R23 ;  /* 0x000000170a0a723e */ /* 0x000fe200000010ff */
[----:B------:R1:W-:Y:S01]  /*09c0*/  STS [R15+0x6400], R5 ;  /* 0x006400050f007388 */ /* 0x0003e20000000800 */
[----:B------:R-:W-:-:S03]  /*09d0*/  FMUL.FTZ R13, R26, UR5 ;  /* 0x000000051a0d7c20 */ /* 0x000fc60008410000 */
[----:B------:R1:W-:Y:S01]  /*09e0*/  STS [R15+0x7000], R7 ;  /* 0x007000070f007388 */ /* 0x0003e20000000800 */
[----:B------:R-:W-:Y:S01]  /*09f0*/  FMUL.FTZ R22, R22, UR5 ;  /* 0x0000000516167c20 */ /* 0x000fe20008410000 */
[----:B------:R-:W-:Y:S02]  /*0a00*/  F2FP.BF16.F32.PACK_AB R13, R13, R20 ;  /* 0x000000140d0d723e */ /* 0x000fe400000010ff */
[----:B------:R1:W-:Y:S01]  /*0a10*/  STS [R15+0x7100], R8 ;  /* 0x007100080f007388 */ /* 0x0003e20000000800 */
[----:B------:R-:W-:-:S03]  /*0a20*/  FMUL.FTZ R25, R25, UR5 ;  /* 0x0000000519197c20 */ /* 0x000fc60008410000 */
[----:B------:R1:W-:Y:S01]  /*0a30*/  STS [R15+0x7400], R9 ;  /* 0x007400090f007388 */ /* 0x0003e20000000800 */
[----:B0-----:R-:W-:Y:S01]  /*0a40*/  FMUL.FTZ R21, R21, UR5 ;  /* 0x0000000515157c20 */ /* 0x001fe20008410000 */
[----:B------:R-:W-:Y:S02]  /*0a50*/  F2FP.BF16.F32.PACK_AB R22, R25, R22 ;  /* 0x000000161916723e */ /* 0x000fe400000010ff */
[----:B------:R1:W-:Y:S01]  /*0a60*/  STS [R15+0x7500], R14 ;  /* 0x0075000e0f007388 */ /* 0x0003e20000000800 */
[----:B------:R-:W-:-:S03]  /*0a70*/  FMUL.FTZ R12, R37, UR5 ;  /* 0x00000005250c7c20 */ /* 0x000fc60008410000 */
[----:B------:R1:W-:Y:S02]  /*0a80*/  STS [R15+0x8000], R10 ;  /* 0x0080000a0f007388 */ /* 0x0003e40000000800 */
[----:B------:R-:W-:Y:S02]  /*0a90*/  F2FP.BF16.F32.PACK_AB R12, R12, R21 ;  /* 0x000000150c0c723e */ /* 0x000fe400000010ff */
[----:B------:R1:W-:Y:S04]  /*0aa0*/  STS [R15+0x8100], R13 ;  /* 0x0081000d0f007388 */ /* 0x0003e80000000800 */
[----:B------:R1:W-:Y:S04]  /*0ab0*/  STS [R15+0x8400], R22 ;  /* 0x008400160f007388 */ /* 0x0003e80000000800 */
[----:B------:R1:W-:Y:S01]  /*0ac0*/  STS [R15+0x8500], R12 ;  /* 0x0085000c0f007388 */ /* 0x0003e20000000800 */
[----:B------:R-:W-:Y:S06]  /*0ad0*/  BAR.SYNC.DEFER_BLOCKING 0x0 ;  /* 0x0000000000007b1d */ /* 0x000fec0000010000 */
[----:B------:R-:W-:Y:S05]  /*0ae0*/  @P0 EXIT ;  /* 0x000000000000094d */ /* 0x000fea0003800000 */
[----:B------:R-:W0:Y:S01]  /*0af0*/  LDCU UR4, c[0x0][0x3b4] ;  /* 0x00007680ff0477ac */ /* 0x000e220008000800 */
[----:B------:R-:W2:Y:S01]  /*0b00*/  LDC.64 R18, c[0x0][0x3c8] ;  /* 0x0000f200ff127b82 */ /* 0x000ea20000000a00 */
[----:B-1----:R-:W-:Y:S01]  /*0b10*/  LOP3.LUT R12, R4, 0x18, RZ, 0xc0, !PT ;  /* 0x00000018040c7812 */ /* 0x002fe200078ec0ff */
[----:B------:R-:W-:Y:S01]  /*0b20*/  IMAD.MOV.U32 R13, RZ, RZ, RZ ;  /* 0x000000ffff0d7224 */ /* 0x000fe200078e00ff */
[----:B------:R-:W1:Y:S01]  /*0b30*/  LDCU.64 UR10, c[0x0][0x3d0] ;  /* 0x00007a00ff0a77ac */ /* 0x000e620008000a00 */
[----:B------:R-:W3:Y:S01]  /*0b40*/  LDS.128 R4, [R30+0x1000] ;  /* 0x001000001e047984 */ /* 0x000ee20000000c00 */
[----:B------:R-:W-:Y:S01]  /*0b50*/  IADD3 R2, P1, PT, R29, R2, RZ ;  /* 0x000000021d027210 */ /* 0x000fe20007f3e0ff */
[----:B------:R-:W4:Y:S02]  /*0b60*/  LDCU.64 UR12, c[0x0][0x3a8] ;  /* 0x00007500ff0c77ac */ /* 0x000f240008000a00 */
[----:B------:R-:W5:Y:S02]  /*0b70*/  LDC.64 R14, c[0x0][0x3c0] ;  /* 0x0000f000ff0e7b82 */ /* 0x000f640000000a00 */
[----:B------:R-:W-:-:S02]  /*0b80*/  IMAD.X R3, RZ, RZ, R3, P1 ;  /* 0x000000ffff037224 */ /* 0x000fc400008e0603 */
[----:B------:R-:W-:Y:S01]  /*0b90*/  IMAD.WIDE.U32 R2, R0, 0x40, R2 ;  /* 0x0000004000027825 */ /* 0x000fe200078e0002 */
[----:B0-----:R-:W-:-:S03]  /*0ba0*/  ISETP.GE.AND P0, PT, R12, UR4, PT ;  /* 0x000000040c007c0c */ /* 0x001fc6000bf06270 */
[----:B--2---:R-:W-:-:S04]  /*0bb0*/  IMAD.WIDE.U32 R16, R18, UR8, R12 ;  /* 0x0000000812107c25 */ /* 0x004fc8000f8e000c */
[----:B------:R-:W-:-:S06]  /*0bc0*/  IMAD R17, R19, UR8, R17 ;  /* 0x0000000813117c24 */ /* 0x000fcc000f8e0211 */
[----:B------:R-:W0:Y:S01]  /*0bd0*/  @!P0 LDS.128 R8, [R30] ;  /* 0x000000001e088984 */ /* 0x000e220000000c00 */
[----:B-1----:R-:W-:-:S04]  /*0be0*/  IMAD.WIDE.U32 R16, R28, UR10, R16 ;  /* 0x0000000a1c107c25 */ /* 0x002fc8000f8e0010 */
[-C--:B-----5:R-:W-:Y:S02]  /*0bf0*/  IMAD R0, R3, R14.reuse, RZ ;  /* 0x0000000e03007224 */ /* 0x0a0fe400078e02ff */
[----:B------:R-:W-:Y:S02]  /*0c00*/  IMAD R17, R28, UR11, R17 ;  /* 0x0000000b1c117c24 */ /* 0x000fe4000f8e0211 */
[----:B------:R-:W-:Y:S01]  /*0c10*/  IMAD R15, R2, R15, R0 ;  /* 0x0000000f020f7224 */ /* 0x000fe200078e0200 */
[----:B------:R-:W-:Y:S01]  /*0c20*/  LOP3.LUT R0, R12, 0x20, RZ, 0xfc, !PT ;  /* 0x000000200c007812 */ /* 0x000fe200078efcff */
[----:B------:R-:W-:Y:S01]  /*0c30*/  IMAD.WIDE.U32 R2, R2, R14, R16 ;  /* 0x0000000e02027225 */ /* 0x000fe200078e0010 */
[----:B------:R-:W-:Y:S02]  /*0c40*/  LOP3.LUT R12, R12, 0x40, RZ, 0xfc, !PT ;  /* 0x000000400c0c7812 */ /* 0x000fe400078efcff */
[----:B------:R-:W-:Y:S01]  /*0c50*/  ISETP.GE.AND P1, PT, R0, UR4, PT ;  /* 0x0000000400007c0c */ /* 0x000fe2000bf26270 */
[----:B------:R-:W-:Y:S01]  /*0c60*/  IMAD.IADD R3, R3, 0x1, R15 ;  /* 0x0000000103037824 */ /* 0x000fe200078e020f */
[----:B----4-:R-:W-:-:S04]  /*0c70*/  LEA R14, P2, R2, UR12, 0x1 ;  /* 0x0000000c020e7c11 */ /* 0x010fc8000f8408ff */
[----:B------:R-:W-:Y:S02]  /*0c80*/  LEA.HI.X R15, R2, UR13, R3, 0x1, P2 ;  /* 0x0000000d020f7c11 */ /* 0x000fe400090f0c03 */
[----:B------:R-:W-:-:S05]  /*0c90*/  ISETP.GE.AND P2, PT, R12, UR4, PT ;  /* 0x000000040c007c0c */ /* 0x000fca000bf46270 */
[----:B---3--:R1:W-:Y:S04]  /*0ca0*/  @!P1 STG.E.128 desc[UR6][R14.64+0x40], R4 ;  /* 0x000040040e009986 */ /* 0x0083e8000c101d06 */
[----:B0-----:R1:W-:Y:S04]  /*0cb0*/  @!P0 STG.E.128 desc[UR6][R14.64], R8 ;  /* 0x000000080e008986 */ /* 0x0013e8000c101d06 */
[----:B------:R-:W-:Y:S05]  /*0cc0*/  @P2 EXIT ;  /* 0x000000000000294d */ /* 0x000fea0003800000 */
[----:B------:R-:W0:Y:S04]  /*0cd0*/  LDS.128 R28, [R30+0x2000] ;  /* 0x002000001e1c7984 */ /* 0x000e280000000c00 */
[----:B0-----:R-:W-:Y:S01]  /*0ce0*/  STG.E.128 desc[UR6][R14.64+0x80], R28 ;  /* 0x0000801c0e007986 */ /* 0x001fe2000c101d06 */
[----:B------:R-:W-:Y:S05]  /*0cf0*/  EXIT ;  /* 0x000000000000794d */ /* 0x000fea0003800000 */
.L_x_67:
        /* <DEDUP_REMOVED lines=16> */
.L_x_131:


//--------------------- .text._ZN7cutlass13device_kernelIN5flash19enable_sm80_to_sm89INS1_16FlashAttnBwdSm80INS1_25CollectiveMainloopBwdSm80ILi2ELi2EN4cute5tupleIJNS5_1CILi64EEENS7_ILi128EEENS7_ILi96EEEEEENS_10bfloat16_tEfNS_4arch4Sm80ELb1ELb0ELb1ELb1ELb1ELb0ELb0ELb0ELi2ELi2ELi4ELi2ELb0EEENS1_24CollectiveEpilogueBwdGQAISB_fSE_Li256ELb1ELb1EEENS1_25SingleTileBwdLPTSchedulerILb1ELi128ELb1EEEEEEEEEvNT_6ParamsE --------------------------
	.section	.text._ZN7cutlass13device_kernelIN5flash19enable_sm80_to_sm89INS1_16FlashAttnBwdSm80INS1_25CollectiveMainloopBwdSm80ILi2ELi2EN4cute5tupleIJNS5_1CILi64EEENS7_ILi128EEENS7_ILi96EEEEEENS_10bfloat16_tEfNS_4arch4Sm80ELb1ELb0ELb1ELb1ELb1ELb0ELb0ELb0ELi2ELi2ELi4ELi2ELb0EEENS1_24CollectiveEpilogueBwdGQAISB_fSE_Li256ELb1ELb1EEENS1_25SingleTileBwdLPTSchedulerILb1ELi128ELb1EEEEEEEEEvNT_6ParamsE,"ax",@progbits
	.align	128
.text._ZN7cutlass13device_kernelIN5flash19enable_sm80_to_sm89INS1_16FlashAttnBwdSm80INS1_25CollectiveMainloopBwdSm80ILi2ELi2EN4cute5tupleIJNS5_1CILi64EEENS7_ILi128EEENS7_ILi96EEEEEENS_10bfloat16_tEfNS_4arch4Sm80ELb1ELb0ELb1ELb1ELb1ELb0ELb0ELb0ELi2ELi2ELi4ELi2ELb0EEENS1_24CollectiveEpilogueBwdGQAISB_fSE_Li256ELb1ELb1EEENS1_25SingleTileBwdLPTSchedulerILb1ELi128ELb1EEEEEEEEEvNT_6ParamsE:
        .type           _ZN7cutlass13device_kernelIN5flash19enable_sm80_to_sm89INS1_16FlashAttnBwdSm80INS1_25CollectiveMainloopBwdSm80ILi2ELi2EN4cute5tupleIJNS5_1CILi64EEENS7_ILi128EEENS7_ILi96EEEEEENS_10bfloat16_tEfNS_4arch4Sm80ELb1ELb0ELb1ELb1ELb1ELb0ELb0ELb0ELi2ELi2ELi4ELi2ELb0EEENS1_24CollectiveEpilogueBwdGQAISB_fSE_Li256ELb1ELb1EEENS1_25SingleTileBwdLPTSchedulerILb1ELi128ELb1EEEEEEEEEvNT_6ParamsE,@function
        .size           _ZN7cutlass13device_kernelIN5flash19enable_sm80_to_sm89INS1_16FlashAttnBwdSm80INS1_25CollectiveMainloopBwdSm80ILi2ELi2EN4cute5tupleIJNS5_1CILi64EEENS7_ILi128EEENS7_ILi96EEEEEENS_10bfloat16_tEfNS_4arch4Sm80ELb1ELb0ELb1ELb1ELb1ELb0ELb0ELb0ELi2ELi2ELi4ELi2ELb0EEENS1_24CollectiveEpilogueBwdGQAISB_fSE_Li256ELb1ELb1EEENS1_25SingleTileBwdLPTSchedulerILb1ELi128ELb1EEEEEEEEEvNT_6ParamsE,(.L_x_132 - _ZN7cutlass13device_kernelIN5flash19enable_sm80_to_sm89INS1_16FlashAttnBwdSm80INS1_25CollectiveMainloopBwdSm80ILi2ELi2EN4cute5tupleIJNS5_1CILi64EEENS7_ILi128EEENS7_ILi96EEEEEENS_10bfloat16_tEfNS_4arch4Sm80ELb1ELb0ELb1ELb1ELb1ELb0ELb0ELb0ELi2ELi2ELi4ELi2ELb0EEENS1_24CollectiveEpilogueBwdGQAISB_fSE_Li256ELb1ELb1EEENS1_25SingleTileBwdLPTSchedulerILb1ELi128ELb1EEEEEEEEEvNT_6ParamsE)
        .other          _ZN7cutlass13device_kernelIN5flash19enable_sm80_to_sm89INS1_16FlashAttnBwdSm80INS1_25CollectiveMainloopBwdSm80ILi2ELi2EN4cute5tupleIJNS5_1CILi64EEENS7_ILi128EEENS7_ILi96EEEEEENS_10bfloat16_tEfNS_4arch4Sm80ELb1ELb0ELb1ELb1ELb1ELb0ELb0ELb0ELi2ELi2ELi4ELi2ELb0EEENS1_24CollectiveEpilogueBwdGQAISB_fSE_Li256ELb1ELb1EEENS1_25SingleTileBwdLPTSchedulerILb1ELi128ELb1EEEEEEEEEvNT_6ParamsE,@"STO_CUDA_ENTRY STV_DEFAULT"
_ZN7cutlass13device_kernelIN5flash19enable_sm80_to_sm89INS1_16FlashAttnBwdSm80INS1_25CollectiveMainloopBwdSm80ILi2ELi2EN4cute5tupleIJNS5_1CILi64EEENS7_ILi128EEENS7_ILi96EEEEEENS_10bfloat16_tEfNS_4arch4Sm80ELb1ELb0ELb1ELb1ELb1ELb0ELb0ELb0ELi2ELi2ELi4ELi2ELb0EEENS1_24CollectiveEpilogueBwdGQAISB_fSE_Li256ELb1ELb1EEENS1_25SingleTileBwdLPTSchedulerILb1ELi128ELb1EEEEEEEEEvNT_6ParamsE:
[----:B------:R-:W-:Y:S01]  /*0000*/  LDC R1, c[0x0][0x37c] ;  /* 0x0000df00ff017b82 */ /* 0x000fe20000000800 */
[----:B------:R-:W-:Y:S05]  /*0010*/  EXIT ;  /* 0x000000000000794d */ /* 0x000fea0003800000 */
.L_x_68:
        /* <DEDUP_REMOVED lines=14> */
.L_x_132:


//--------------------- .text._ZN7cutlass13device_kernelIN5flash22FlashAttnBwdPreprocessIN4cute5tupleIJNS3_1CILi64EEENS5_ILi96EEEEEENS_10bfloat16_tEfNS_4arch4Sm80ELb1ELb1EEEEEvNT_6ParamsE --------------------------
	.section	.text._ZN7cutlass13device_kernelIN5flash22FlashAttnBwdPreprocessIN4cute5tupleIJNS3_1CILi64EEENS5_ILi96EEEEEENS_10bfloat16_tEfNS_4arch4Sm80ELb1ELb1EEEEEvNT_6ParamsE,"ax",@progbits
	.align	128
.text._ZN7cutlass13device_kernelIN5flash22FlashAttnBwdPreprocessIN4cute5tupleIJNS3_1CILi64EEENS5_ILi96EEEEEENS_10bfloat16_tEfNS_4arch4Sm80ELb1ELb1EEEEEvNT_6ParamsE:
        .type           _ZN7cutlass13device_kernelIN5flash22FlashAttnBwdPreprocessIN4cute5tupleIJNS3_1CILi64EEENS5_ILi96EEEEEENS_10bfloat16_tEfNS_4arch4Sm80ELb1ELb1EEEEEvNT_6ParamsE,@function
        .size           _ZN7cutlass13device_kernelIN5flash22FlashAttnBwdPreprocessIN4cute5tupleIJNS3_1CILi64EEENS5_ILi96EEEEEENS_10bfloat16_tEfNS_4arch4Sm80ELb1ELb1EEEEEvNT_6ParamsE,(.L_x_133 - _ZN7cutlass13device_kernelIN5flash22FlashAttnBwdPreprocessIN4cute5tupleIJNS3_1CILi64EEENS5_ILi96EEEEEENS_10bfloat16_tEfNS_4arch4Sm80ELb1ELb1EEEEEvNT_6ParamsE)
        .other          _ZN7cutlass13device_kernelIN5flash22FlashAttnBwdPreprocessIN4cute5tupleIJNS3_1CILi64EEENS5_ILi96EEEEEENS_10bfloat16_tEfNS_4arch4Sm80ELb1ELb1EEEEEvNT_6ParamsE,@"STO_CUDA_ENTRY STV_DEFAULT"
_ZN7cutlass13device_kernelIN5flash22FlashAttnBwdPreprocessIN4cute5tupleIJNS3_1CILi64EEENS5_ILi96EEEEEENS_10bfloat16_tEfNS_4arch4Sm80ELb1ELb1EEEEEvNT_6ParamsE:
[----:B------:R-:W-:Y:S08]  /*0000*/  LDC R1, c[0x0][0x37c] ;  /* 0x0000df00ff017b82 */ /* 0x000ff00000000800 */
[----:B------:R-:W0:Y:S01]  /*0010*/  LDC.64 R8, c[0x0][0x460] ;  /* 0x00011800ff087b82 */ /* 0x000e220000000a00 */
[----:B------:R-:W1:Y:S01]  /*0020*/  S2R R0, SR_CTAID.X ;  /* 0x0000000000007919 */ /* 0x000e620000002500 */
[----:B------:R-:W2:Y:S01]  /*0030*/  LDCU.64 UR4, c[0x0][0x358] ;  /* 0x00006b00ff0477ac */ /* 0x000ea20008000a00 */
[----:B------:R-:W3:Y:S05]  /*0040*/  S2R R3, SR_CTAID.Z ;  /* 0x0000000000037919 */ /* 0x000eea0000002700 */
[----:B------:R-:W4:Y:S01]  /*0050*/  S2UR UR6, SR_CTAID.Y ;  /* 0x00000000000679c3 */ /* 0x000f220000002600 */
[----:B0-----:R-:W-:-:S04]  /*0060*/  ISETP.NE.U32.AND P0, PT, R8, RZ, PT ;  /* 0x000000ff0800720c */ /* 0x001fc80003f05070 */
[----:B------:R-:W-:-:S13]  /*0070*/  ISETP.NE.AND.EX P1, PT, R9, RZ, PT, P0 ;  /* 0x000000ff0900720c */ /* 0x000fda0003f25300 */
[----:B-1234-:R-:W-:Y:S05]  /*0080*/  @P1 BRA `(.L_x_69) ;  /* 0x0000000000241947 */ /* 0x01efea0003800000 */
[----:B------:R-:W0:Y:S01]  /*0090*/  LDCU.64 UR8, c[0x0][0x468] ;  /* 0x00008d00ff0877ac */ /* 0x000e220008000a00 */
[----:B------:R-:W-:Y:S01]  /*00a0*/  IMAD.MOV.U32 R2, RZ, RZ, RZ ;  /* 0x000000ffff027224 */ /* 0x000fe200078e00ff */
[----:B------:R-:W-:Y:S01]  /*00b0*/  CS2R R34, SRZ ;  /* 0x0000000000227805 */ /* 0x000fe2000001ff00 */
[----:B------:R-:W1:Y:S01]  /*00c0*/  LDCU UR7, c[0x0][0x388] ;  /* 0x00007100ff0777ac */ /* 0x000e620008000800 */
[----:B0-----:R-:W-:-:S04]  /*00d0*/  UISETP.NE.U32.AND UP0, UPT, UR8, URZ, UPT ;  /* 0x000000ff0800728c */ /* 0x001fc8000bf05070 */
[----:B------:R-:W-:Y:S01]  /*00e0*/  UISETP.NE.AND.EX UP0, UPT, UR9, URZ, UPT, UP0 ;  /* 0x000000ff0900728c */ /* 0x000fe2000bf05300 */
[----:B-1----:R-:W-:-:S08]  /*00f0*/  IMAD.U32 R4, RZ, RZ, UR7 ;  /* 0x00000007ff047e24 */ /* 0x002fd0000f8e00ff */
[----:B------:R-:W-:Y:S05]  /*0100*/  BRA.U !UP0, `(.L_x_70) ;  /* 0x00000001084c7547 */ /* 0x000fea000b800000 */
[----:B------:R-:W-:Y:S05]  /*0110*/  BRA `(.L_x_71) ;  /* 0x0000000000307947 */ /* 0x000fea0003800000 */
.L_x_69:
[----:B------:R-:W0:Y:S01]  /*0120*/  LDC.64 R6, c[0x0][0x460] ;  /* 0x00011800ff067b82 */ /* 0x000e220000000a00 */
[----:B------:R-:W1:Y:S01]  /*0130*/  LDCU.64 UR8, c[0x0][0x468] ;  /* 0x00008d00ff0877ac */ /* 0x000e620008000a00 */
[----:B0-----:R-:W-:-:S05]  /*0140*/  IMAD.WIDE.U32 R6, R3, 0x4, R6 ;  /* 0x0000000403067825 */ /* 0x001fca00078e0006 */
[----:B------:R-:W2:Y:S01]  /*0150*/  LDG.E R34, desc[UR4][R6.64] ;  /* 0x0000000406227981 */ /* 0x000ea2000c1e1900 */
[----:B-1----:R-:W-:-:S04]  /*0160*/  UISETP.NE.U32.AND UP0, UPT, UR8, URZ, UPT ;  /* 0x000000ff0800728c */ /* 0x002fc8000bf05070 */
[----:B------:R-:W-:Y:S01]  /*0170*/  UISETP.NE.AND.EX UP0, UPT, UR9, URZ, UPT, UP0 ;  /* 0x000000ff0900728c */ /* 0x000fe2000bf05300 */
[--C-:B--2---:R-:W-:Y:S01]  /*0180*/  IMAD R2, R3, 0x40, R34.reuse ;  /* 0x0000004003027824 */ /* 0x104fe200078e0222 */
[----:B------:R-:W-:-:S04]  /*0190*/  SHF.R.S32.HI R35, RZ, 0x1f, R34 ;  /* 0x0000001fff237819 */ /* 0x000fc80000011422 */
[----:B------:R-:W-:-:S04]  /*01a0*/  SHF.R.S32.HI R5, RZ, 0x1f, R2 ;  /* 0x0000001fff057819 */ /* 0x000fc80000011402 */
[----:B------:R-:W-:-:S04]  /*01b0*/  LEA.HI R2, R5, R2, RZ, 0x6 ;  /* 0x0000000205027211 */ /* 0x000fc800078f30ff */
[----:B------:R-:W-:Y:S01]  /*01c0*/  LOP3.LUT R2, R2, 0xffffffc0, RZ, 0xc0, !PT ;  /* 0xffffffc002027812 */ /* 0x000fe200078ec0ff */
[----:B------:R-:W-:Y:S06]  /*01d0*/  BRA.U !UP0, `(.L_x_72) ;  /* 0x0000000108107547 */ /* 0x000fec000b800000 */
.L_x_71:
[----:B------:R-:W0:Y:S02]  /*01e0*/  LDC.64 R4, c[0x0][0x468] ;  /* 0x00011a00ff047b82 */ /* 0x000e240000000a00 */
[----:B0-----:R-:W-:-:S06]  /*01f0*/  IMAD.WIDE.U32 R4, R3, 0x4, R4 ;  /* 0x0000000403047825 */ /* 0x001fcc00078e0004 */
[----:B------:R0:W5:Y:S01]  /*0200*/  LDG.E R4, desc[UR4][R4.64] ;  /* 0x0000000404047981 */ /* 0x000162000c1e1900 */
[----:B------:R-:W-:Y:S05]  /*0210*/  BRA `(.L_x_70) ;  /* 0x0000000000087947 */ /* 0x000fea0003800000 */
.L_x_72:
[----:B------:R-:W2:Y:S02]  /*0220*/  LDG.E R7, desc[UR4][R6.64+0x4] ;  /* 0x0000040406077981 */ /* 0x000ea4000c1e1900 */
[----:B--2---:R-:W-:-:S07]  /*0230*/  IMAD.IADD R4, R7, 0x1, -R34 ;  /* 0x0000000107047824 */ /* 0x004fce00078e0a22 */
.L_x_70:
[----:B0-----:R-:W0:Y:S01]  /*0240*/  S2R R5, SR_TID.X ;  /* 0x0000000000057919 */ /* 0x001e220000002100 */
[----:B------:R-:W-:Y:S02]  /*0250*/  SHF.L.U32 R6, R0, 0x6, RZ ;  /* 0x0000000600067819 */ /* 0x000fe400000006ff */
[----:B------:R-:W-:Y:S02]  /*0260*/  ISETP.NE.AND.EX P0, PT, R9, RZ, PT, P0 ;  /* 0x000000ff0900720c */ /* 0x000fe40003f05300 */
[----:B-----5:R-:W-:-:S13]  /*0270*/  ISETP.GT.AND P2, PT, R4, R6, PT ;  /* 0x000000060400720c */ /* 0x020fda0003f44270 */
[----:B------:R-:W-:Y:S05]  /*0280*/  @!P2 EXIT P0 ;  /* 0x000000000000a94d */ /* 0x000fea0000000000 */
[----:B------:R-:W-:Y:S01]  /*0290*/  IMAD.IADD R32, R4, 0x1, -R6 ;  /* 0x0000000104207824 */ /* 0x000fe200078e0a06 */
[----:B------:R-:W1:Y:S01]  /*02a0*/  LDC.64 R10, c[0x0][0x400] ;  /* 0x00010000ff0a7b82 */ /* 0x000e620000000a00 */
[----:B------:R-:W-:Y:S02]  /*02b0*/  SEL R7, R3, RZ, !P1 ;  /* 0x000000ff03077207 */ /* 0x000fe40004800000 */
[----:B------:R-:W-:Y:S02]  /*02c0*/  MOV R33, 0x7f800000 ;  /* 0x7f80000000217802 */ /* 0x000fe40000000f00 */
[----:B0-----:R-:W-:-:S03]  /*02d0*/  ISETP.GE.AND P0, PT, R5, R32, PT ;  /* 0x000000200500720c */ /* 0x001fc60003f06270 */
[----:B------:R-:W0:Y:S01]  /*02e0*/  LDC.64 R12, c[0x0][0x408] ;  /* 0x00010200ff0c7b82 */ /* 0x000e220000000a00 */
[----:B------:R-:W-:-:S13]  /*02f0*/  ISETP.GT.U32.OR P0, PT, R5, 0x3f, P0 ;  /* 0x0000003f0500780c */ /* 0x000fda0000704470 */
[----:B------:R-:W-:Y:S01]  /*0300*/  @!P0 IMAD.IADD R9, R6, 0x1, R5 ;  /* 0x0000000106098824 */ /* 0x000fe200078e0205 */
[----:B------:R-:W2:Y:S04]  /*0310*/  @!P0 LDC.64 R16, c[0x0][0x3f8] ;  /* 0x0000fe00ff108b82 */ /* 0x000ea80000000a00 */
[----:B------:R-:W-:-:S05]  /*0320*/  @!P0 IADD3 R8, P2, PT, R9, R34, RZ ;  /* 0x0000002209088210 */ /* 0x000fca0007f5e0ff */
[----:B------:R-:W-:Y:S02]  /*0330*/  @!P0 IMAD.X R9, RZ, RZ, R35, P2 ;  /* 0x000000ffff098224 */ /* 0x000fe400010e0623 */
[----:B-1----:R-:W-:-:S04]  /*0340*/  @!P0 IMAD.WIDE.U32 R8, R10, UR6, R8 ;  /* 0x000000060a088c25 */ /* 0x002fc8000f8e0008 */
[----:B------:R-:W-:Y:S02]  /*0350*/  @!P0 IMAD R9, R11, UR6, R9 ;  /* 0x000000060b098c24 */ /* 0x000fe4000f8e0209 */
[----:B0-----:R-:W-:-:S04]  /*0360*/  @!P0 IMAD.WIDE.U32 R8, R7, R12, R8 ;  /* 0x0000000c07088225 */ /* 0x001fc800078e0008 */
[----:B------:R-:W-:Y:S01]  /*0370*/  @!P0 IMAD R9, R7, R13, R9 ;  /* 0x0000000d07098224 */ /* 0x000fe200078e0209 */
[C---:B--2---:R-:W-:Y:S02]  /*0380*/  @!P0 LEA R16, P1, R8.reuse, R16, 0x2 ;  /* 0x0000001008108211 */ /* 0x044fe400078210ff */
[----:B------:R-:W-:Y:S02]  /*0390*/  SHF.R.U32.HI R45, RZ, 0x2, R5 ;  /* 0x00000002ff2d7819 */ /* 0x000fe40000011605 */
[----:B------:R-:W-:-:S05]  /*03a0*/  @!P0 LEA.HI.X R17, R8, R17, R9, 0x2, P1 ;  /* 0x0000001108118211 */ /* 0x000fca00008f1409 */
[----:B------:R0:W5:Y:S01]  /*03b0*/  @!P0 LDG.E R33, desc[UR4][R16.64] ;  /* 0x0000000410218981 */ /* 0x000162000c1e1900 */
        /* <DEDUP_REMOVED lines=15> */
[----:B------:R-:W-:Y:S02]  /*04b0*/  CS2R R30, SRZ ;  /* 0x00000000001e7805 */ /* 0x000fe4000001ff00 */
[C---:B------:R-:W-:Y:S02]  /*04c0*/  LOP3.LUT R44, R36.reuse, 0x20, RZ, 0xfc, !PT ;  /* 0x00000020242c7812 */ /* 0x040fe400078efcff */
[----:B------:R-:W-:Y:S01]  /*04d0*/  LOP3.LUT R46, R36, 0x40, RZ, 0xfc, !PT ;  /* 0x00000040242e7812 */ /* 0x000fe200078efcff */
[----:B------:R-:W-:Y:S06]  /*04e0*/  @P0 BRA `(.L_x_74) ;  /* 0x0000000000640947 */ /* 0x000fec0003800000 */
[----:B------:R-:W0:Y:S01]  /*04f0*/  LDC.64 R38, c[0x0][0x3a0] ;  /* 0x0000e800ff267b82 */ /* 0x000e220000000a00 */
[----:B------:R-:W-:Y:S01]  /*0500*/  IMAD.MOV.U32 R37, RZ, RZ, RZ ;  /* 0x000000ffff257224 */ /* 0x000fe200078e00ff */
[----:B------:R-:W1:Y:S01]  /*0510*/  LDCU.64 UR8, c[0x0][0x398] ;  /* 0x00007300ff0877ac */ /* 0x000e620008000a00 */
[----:B------:R-:W2:Y:S05]  /*0520*/  LDCU UR7, c[0x0][0x38c] ;  /* 0x00007180ff0777ac */ /* 0x000eaa0008000800 */
[----:B------:R-:W3:Y:S01]  /*0530*/  LDC.64 R40, c[0x0][0x3a8] ;  /* 0x0000ea00ff287b82 */ /* 0x000ee20000000a00 */
[----:B------:R-:W4:Y:S01]  /*0540*/  LDCU.64 UR10, c[0x0][0x380] ;  /* 0x00007000ff0a77ac */ /* 0x000f220008000a00 */
[----:B0-----:R-:W-:Y:S01]  /*0550*/  IMAD.WIDE.U32 R42, R38, UR6, R36 ;  /* 0x00000006262a7c25 */ /* 0x001fe2000f8e0024 */
[----:B------:R-:W-:-:S02]  /*0560*/  IADD3 R38, P1, PT, R45, R34, RZ ;  /* 0x000000222d267210 */ /* 0x000fc40007f3e0ff */
[----:B--2---:R-:W-:Y:S01]  /*0570*/  ISETP.GE.AND P2, PT, R44, UR7, PT ;  /* 0x000000072c007c0c */ /* 0x004fe2000bf46270 */
[----:B------:R-:W-:Y:S01]  /*0580*/  IMAD R43, R39, UR6, R43 ;  /* 0x00000006272b7c24 */ /* 0x000fe2000f8e022b */
[----:B------:R-:W-:Y:S01]  /*0590*/  ISETP.GE.AND P3, PT, R46, UR7, PT ;  /* 0x000000072e007c0c */ /* 0x000fe2000bf66270 */
[----:B------:R-:W-:Y:S01]  /*05a0*/  IMAD.X R39, RZ, RZ, R35, P1 ;  /* 0x000000ffff277224 */ /* 0x000fe200008e0623 */
[----:B------:R-:W-:Y:S01]  /*05b0*/  ISETP.GE.AND P1, PT, R36, UR7, PT ;  /* 0x0000000724007c0c */ /* 0x000fe2000bf26270 */
[----:B---3--:R-:W-:-:S04]  /*05c0*/  IMAD.WIDE.U32 R42, R7, R40, R42 ;  /* 0x00000028072a7225 */ /* 0x008fc800078e002a */
[----:B------:R-:W-:-:S04]  /*05d0*/  IMAD.WIDE.U32 R38, R0, 0x40, R38 ;  /* 0x0000004000267825 */ /* 0x000fc800078e0026 */
[----:B------:R-:W-:Y:S02]  /*05e0*/  IMAD R43, R7, R41, R43 ;  /* 0x00000029072b7224 */ /* 0x000fe400078e022b */
[----:B-1----:R-:W-:Y:S02]  /*05f0*/  IMAD R39, R39, UR8, RZ ;  /* 0x0000000827277c24 */ /* 0x002fe4000f8e02ff */
[----:B------:R-:W-:-:S04]  /*0600*/  IMAD.WIDE.U32 R42, R38, UR8, R42 ;  /* 0x00000008262a7c25 */ /* 0x000fc8000f8e002a */
[----:B------:R-:W-:Y:S01]  /*0610*/  IMAD R39, R38, UR9, R39 ;  /* 0x0000000926277c24 */ /* 0x000fe2000f8e0227 */
[----:B----4-:R-:W-:-:S04]  /*0620*/  LEA R38, P4, R42, UR10, 0x1 ;  /* 0x0000000a2a267c11 */ /* 0x010fc8000f8808ff */
[----:B------:R-:W-:-:S04]  /*0630*/  IADD3 R39, PT, PT, R43, R39, RZ ;  /* 0x000000272b277210 */ /* 0x000fc80007ffe0ff */
[----:B------:R-:W-:-:S05]  /*0640*/  LEA.HI.X R39, R42, UR11, R39, 0x1, P4 ;  /* 0x0000000b2a277c11 */ /* 0x000fca000a0f0c27 */
[----:B------:R0:W5:Y:S04]  /*0650*/  @!P1 LDG.E.128 R8, desc[UR4][R38.64] ;  /* 0x0000000426089981 */ /* 0x000168000c1e1d00 */
[----:B------:R0:W5:Y:S04]  /*0660*/  @!P2 LDG.E.128 R12, desc[UR4][R38.64+0x40] ;  /* 0x00004004260ca981 */ /* 0x000168000c1e1d00 */
[----:B------:R0:W5:Y:S02]  /*0670*/  @!P3 LDG.E.128 R16, desc[UR4][R38.64+0x80] ;  /* 0x000080042610b981 */ /* 0x000164000c1e1d00 */
.L_x_74:
[----:B------:R-:W-:Y:S05]  /*0680*/  BSYNC.RECONVERGENT B0 ;  /* 0x0000000000007941 */ /* 0x000fea0003800200 */
.L_x_73:
[----:B------:R-:W-:Y:S04]  /*0690*/  BSSY.RECONVERGENT B0, `(.L_x_75) ;  /* 0x000001b000007945 */ /* 0x000fe80003800200 */
[----:B------:R-:W-:Y:S05]  /*06a0*/  @P0 BRA `(.L_x_76) ;  /* 0x0000000000640947 */ /* 0x000fea0003800000 */
[----:B0-----:R-:W0:Y:S01]  /*06b0*/  LDC.64 R38, c[0x0][0x3c0] ;  /* 0x0000f000ff267b82 */ /* 0x001e220000000a00 */
[----:B------:R-:W1:Y:S01]  /*06c0*/  LDCU.128 UR8, c[0x0][0x3b0] ;  /* 0x00007600ff0877ac */ /* 0x000e620008000c00 */
[----:B------:R-:W-:Y:S01]  /*06d0*/  IMAD.MOV.U32 R42, RZ, RZ, R36 ;  /* 0x000000ffff2a7224 */ /* 0x000fe200078e0024 */
[----:B------:R-:W-:Y:S01]  /*06e0*/  IADD3 R34, P0, PT, R45, R34, RZ ;  /* 0x000000222d227210 */ /* 0x000fe20007f1e0ff */
[----:B------:R-:W-:Y:S01]  /*06f0*/  IMAD.MOV.U32 R43, RZ, RZ, RZ ;  /* 0x000000ffff2b7224 */ /* 0x000fe200078e00ff */
[----:B------:R-:W2:Y:S03]  /*0700*/  LDCU UR7, c[0x0][0x38c] ;  /* 0x00007180ff0777ac */ /* 0x000ea60008000800 */
[----:B------:R-:W3:Y:S01]  /*0710*/  LDC.64 R40, c[0x0][0x3c8] ;  /* 0x0000f200ff287b82 */ /* 0x000ee20000000a00 */
[----:B------:R-:W-:Y:S02]  /*0720*/  IMAD.X R35, RZ, RZ, R35, P0 ;  /* 0x000000ffff237224 */ /* 0x000fe400000e0623 */
[----:B------:R-:W-:-:S04]  /*0730*/  IMAD.WIDE.U32 R34, R0, 0x40, R34 ;  /* 0x0000004000227825 */ /* 0x000fc800078e0022 */
[----:B-1----:R-:W-:-:S04]  /*0740*/  IMAD R35, R35, UR10, RZ ;  /* 0x0000000a23237c24 */ /* 0x002fc8000f8e02ff */
[----:B------:R-:W-:Y:S01]  /*0750*/  IMAD R35, R34, UR11, R35 ;  /* 0x0000000b22237c24 */ /* 0x000fe2000f8e0223 */
[----:B--2---:R-:W-:Y:S01]  /*0760*/  ISETP.GE.AND P2, PT, R44, UR7, PT ;  /* 0x000000072c007c0c */ /* 0x004fe2000bf46270 */
[----:B0-----:R-:W-:Y:S01]  /*0770*/  IMAD.WIDE.U32 R42, R38, UR6, R42 ;  /* 0x00000006262a7c25 */ /* 0x001fe2000f8e002a */
[----:B------:R-:W-:Y:S02]  /*0780*/  ISETP.GE.AND P1, PT, R36, UR7, PT ;  /* 0x0000000724007c0c */ /* 0x000fe4000bf26270 */
[----:B------:R-:W-:Y:S01]  /*0790*/  ISETP.GE.AND P3, PT, R46, UR7, PT ;  /* 0x000000072e007c0c */ /* 0x000fe2000bf66270 */
[----:B------:R-:W-:Y:S02]  /*07a0*/  IMAD R43, R39, UR6, R43 ;  /* 0x00000006272b7c24 */ /* 0x000fe4000f8e022b */
[----:B---3--:R-:W-:-:S04]  /*07b0*/  IMAD.WIDE.U32 R42, R7, R40, R42 ;  /* 0x00000028072a7225 */ /* 0x008fc800078e002a */
[----:B------:R-:W-:Y:S02]  /*07c0*/  IMAD R43, R7, R41, R43 ;  /* 0x00000029072b7224 */ /* 0x000fe400078e022b */
[----:B------:R-:W-:-:S03]  /*07d0*/  IMAD.WIDE.U32 R42, R34, UR10, R42 ;  /* 0x0000000a222a7c25 */ /* 0x000fc6000f8e002a */
[----:B------:R-:W-:Y:S02]  /*07e0*/  LEA R34, P0, R42, UR8, 0x1 ;  /* 0x000000082a227c11 */ /* 0x000fe4000f8008ff */
[----:B------:R-:W-:-:S04]  /*07f0*/  IADD3 R35, PT, PT, R43, R35, RZ ;  /* 0x000000232b237210 */ /* 0x000fc80007ffe0ff */
[----:B------:R-:W-:-:S05]  /*0800*/  LEA.HI.X R35, R42, UR9, R35, 0x1, P0 ;  /* 0x000000092a237c11 */ /* 0x000fca00080f0c23 */
[----:B------:R1:W5:Y:S04]  /*0810*/  @!P1 LDG.E.128 R20, desc[UR4][R34.64] ;  /* 0x0000000422149981 */ /* 0x000368000c1e1d00 */
[----:B------:R1:W5:Y:S04]  /*0820*/  @!P2 LDG.E.128 R24, desc[UR4][R34.64+0x40] ;  /* 0x000040042218a981 */ /* 0x000368000c1e1d00 */
[----:B------:R1:W5:Y:S02]  /*0830*/  @!P3 LDG.E.128 R28, desc[UR4][R34.64+0x80] ;  /* 0x00008004221cb981 */ /* 0x000364000c1e1d00 */
.L_x_76:
[----:B------:R-:W-:Y:S05]  /*0840*/  BSYNC.RECONVERGENT B0 ;  /* 0x0000000000007941 */ /* 0x000fea0003800200 */
.L_x_75:
[C---:B-1---5:R-:W-:Y:S01]  /*0850*/  LOP3.LUT R34, R8.reuse, 0xffff0000, RZ, 0xc0, !PT ;  /* 0xffff000008227812 */ /* 0x062fe200078ec0ff */
[----:B------:R-:W-:Y:S01]  /*0860*/  IMAD.U32 R8, R8, 0x10000, RZ ;  /* 0x0001000008087824 */ /* 0x000fe200078e00ff */
[C---:B------:R-:W-:Y:S01]  /*0870*/  LOP3.LUT R37, R20.reuse, 0xffff0000, RZ, 0xc0, !PT ;  /* 0xffff000014257812 */ /* 0x040fe200078ec0ff */
[----:B------:R-:W-:Y:S01]  /*0880*/  IMAD.U32 R35, R20, 0x10000, RZ ;  /* 0x0001000014237824 */ /* 0x000fe200078e00ff */
[----:B------:R-:W-:Y:S01]  /*0890*/  ISETP.NE.AND P1, PT, R36, RZ, PT ;  /* 0x000000ff2400720c */ /* 0x000fe20003f25270 */
[C---:B------:R-:W-:Y:S01]  /*08a0*/  IMAD.U32 R20, R9.reuse, 0x10000, RZ ;  /* 0x0001000009147824 */ /* 0x040fe200078e00ff */
[----:B------:R-:W-:Y:S01]  /*08b0*/  LOP3.LUT R9, R9, 0xffff0000, RZ, 0xc0, !PT ;  /* 0xffff000009097812 */ /* 0x000fe200078ec0ff */
[----:B0-----:R-:W-:Y:S01]  /*08c0*/  FMUL.FTZ R39, R34, R37 ;  /* 0x0000002522277220 */ /* 0x001fe20000410000 */
[C---:B------:R-:W-:Y:S01]  /*08d0*/  SHF.L.U32 R37, R21.reuse, 0x10, RZ ;  /* 0x0000001015257819 */ /* 0x040fe200000006ff */
[----:B------:R-:W-:Y:S01]  /*08e0*/  BSSY.RECONVERGENT B0, `(.L_x_77) ;  /* 0x0000064000007945 */ /* 0x000fe20003800200 */
[----:B------:R-:W-:Y:S01]  /*08f0*/  LOP3.LUT R34, R21, 0xffff0000, RZ, 0xc0, !PT ;  /* 0xffff000015227812 */ /* 0x000fe200078ec0ff */
[----:B------:R-:W-:Y:S01]  /*0900*/  FFMA.FTZ R35, R8, R35, R39 ;  /* 0x0000002308237223 */ /* 0x000fe20000010027 */
[C---:B------:R-:W-:Y:S01]  /*0910*/  IMAD.U32 R8, R10.reuse, 0x10000, RZ ;  /* 0x000100000a087824 */ /* 0x040fe200078e00ff */
[----:B------:R-:W-:Y:S01]  /*0920*/  LOP3.LUT R10, R10, 0xffff0000, RZ, 0xc0, !PT ;  /* 0xffff00000a0a7812 */ /* 0x000fe200078ec0ff */
[----:B------:R-:W-:-:S02]  /*0930*/  IMAD.U32 R21, R22, 0x10000, RZ ;  /* 0x0001000016157824 */ /* 0x000fc400078e00ff */
[----:B------:R-:W-:-:S04]  /*0940*/  FFMA.FTZ R20, R20, R37, R35 ;  /* 0x0000002514147223 */ /* 0x000fc80000010023 */
[----:B------:R-:W-:Y:S01]  /*0950*/  FFMA.FTZ R35, R9, R34, R20 ;  /* 0x0000002209237223 */ /* 0x000fe20000010014 */
[----:B------:R-:W-:-:S03]  /*0960*/  LOP3.LUT R9, R22, 0xffff0000, RZ, 0xc0, !PT ;  /* 0xffff000016097812 */ /* 0x000fc600078ec0ff */
[----:B------:R-:W-:Y:S01]  /*0970*/  FFMA.FTZ R35, R8, R21, R35 ;  /* 0x0000001508237223 */ /* 0x000fe20000010023 */
[----:B------:R-:W-:Y:S01]  /*0980*/  SHF.L.U32 R21, R23, 0x10, RZ ;  /* 0x0000001017157819 */ /* 0x000fe200000006ff */
[C---:B------:R-:W-:Y:S01]  /*0990*/  IMAD.U32 R8, R11.reuse, 0x10000, RZ ;  /* 0x000100000b087824 */ /* 0x040fe200078e00ff */
[----:B------:R-:W-:Y:S01]  /*09a0*/  LOP3.LUT R11, R11, 0xffff0000, RZ, 0xc0, !PT ;  /* 0xffff00000b0b7812 */ /* 0x000fe200078ec0ff */
[----:B------:R-:W-:Y:S01]  /*09b0*/  FFMA.FTZ R9, R10, R9, R35 ;  /* 0x000000090a097223 */ /* 0x000fe20000010023 */
[----:B------:R-:W-:-:S03]  /*09c0*/  LOP3.LUT R10, R23, 0xffff0000, RZ, 0xc0, !PT ;  /* 0xffff0000170a7812 */ /* 0x000fc600078ec0ff */
[----:B------:R-:W-:Y:S01]  /*09d0*/  FFMA.FTZ R20, R8, R21, R9 ;  /* 0x0000001508147223 */ /* 0x000fe20000010009 */
[C---:B------:R-:W-:Y:S01]  /*09e0*/  IMAD.U32 R8, R12.reuse, 0x10000, RZ ;  /* 0x000100000c087824 */ /* 0x040fe200078e00ff */
[----:B------:R-:W-:Y:S01]  /*09f0*/  LOP3.LUT R12, R12, 0xffff0000, RZ, 0xc0, !PT ;  /* 0xffff00000c0c7812 */ /* 0x000fe200078ec0ff */
[C---:B------:R-:W-:Y:S02]  /*0a00*/  IMAD.U32 R9, R24.reuse, 0x10000, RZ ;  /* 0x0001000018097824 */ /* 0x040fe400078e00ff */
[----:B------:R-:W-:Y:S01]  /*0a10*/  FFMA.FTZ R21, R11, R10, R20 ;  /* 0x0000000a0b157223 */ /* 0x000fe20000010014 */
[----:B------:R-:W-:Y:S02]  /*0a20*/  LOP3.LUT R11, R24, 0xffff0000, RZ, 0xc0, !PT ;  /* 0xffff0000180b7812 */ /* 0x000fe400078ec0ff */
[C---:B------:R-:W-:Y:S01]  /*0a30*/  LOP3.LUT R10, R25.reuse, 0xffff0000, RZ, 0xc0, !PT ;  /* 0xffff0000190a7812 */ /* 0x040fe200078ec0ff */
[----:B------:R-:W-:Y:S01]  /*0a40*/  FFMA.FTZ R21, R8, R9, R21 ;  /* 0x0000000908157223 */ /* 0x000fe20000010015 */
[----:B------:R-:W-:Y:S01]  /*0a50*/  SHF.L.U32 R9, R25, 0x10, RZ ;  /* 0x0000001019097819 */ /* 0x000fe200000006ff */
[C---:B------:R-:W-:Y:S01]  /*0a60*/  IMAD.U32 R8, R13.reuse, 0x10000, RZ ;  /* 0x000100000d087824 */ /* 0x040fe200078e00ff */
[----:B------:R-:W-:Y:S01]  /*0a70*/  LOP3.LUT R13, R13, 0xffff0000, RZ, 0xc0, !PT ;  /* 0xffff00000d0d7812 */ /* 0x000fe200078ec0ff */
[----:B------:R-:W-:Y:S01]  /*0a80*/  FFMA.FTZ R11, R12, R11, R21 ;  /* 0x0000000b0c0b7223 */ /* 0x000fe20000010015 */
[----:B------:R-:W-:-:S03]  /*0a90*/  SHF.R.S32.HI R20, RZ, 0x1f, R2 ;  /* 0x0000001fff147819 */ /* 0x000fc60000011402 */
        /* <DEDUP_REMOVED lines=12> */
[----:B------:R-:W-:-:S03]  /*0b60*/  IMAD R14, R2, 0x60, RZ ;  /* 0x00000060020e7824 */ /* 0x000fc600078e02ff */
        /* <DEDUP_REMOVED lines=12> */
[----:B------:R-:W-:-:S03]  /*0c30*/  VIADD R15, R4, 0x3f ;  /* 0x0000003f040f7836 */ /* 0x000fc60000000000 */
        /* <DEDUP_REMOVED lines=12> */
[----:B------:R-:W-:-:S04]  /*0d00*/  FFMA.FTZ R8, R8, R9, R11 ;  /* 0x0000000908087223 */ /* 0x000fc8000001000b */
[----:B------:R-:W-:Y:S01]  /*0d10*/  FFMA.FTZ R19, R19, R10, R8 ;  /* 0x0000000a13137223 */ /* 0x000fe20000010008 */
[----:B------:R-:W-:-:S04]  /*0d20*/  SHF.R.S32.HI R10, RZ, 0x1f, R15 ;  /* 0x0000001fff0a7819 */ /* 0x000fc8000001140f */
[----:B------:R-:W0:Y:S01]  /*0d30*/  SHFL.BFLY PT, R8, R19, 0x2, 0x1f ;  /* 0x0c401f0013087f89 */ /* 0x000e2200000e0000 */
[----:B------:R-:W-:-:S04]  /*0d40*/  LEA.HI R10, R10, R15, RZ, 0x6 ;  /* 0x0000000f0a0a7211 */ /* 0x000fc800078f30ff */
[----:B------:R-:W-:-:S04]  /*0d50*/  LOP3.LUT R10, R10, 0xffffffc0, RZ, 0xc0, !PT ;  /* 0xffffffc00a0a7812 */ /* 0x000fc800078ec0ff */
[----:B------:R-:W-:Y:S02]  /*0d60*/  IADD3 R12, PT, PT, R6, R15, -R10 ;  /* 0x0000000f060c7210 */ /* 0x000fe40007ffe80a */
[----:B------:R-:W1:Y:S03]  /*0d70*/  LDC.64 R10, c[0x0][0x440] ;  /* 0x00011000ff0a7b82 */ /* 0x000e660000000a00 */
[----:B------:R-:W-:Y:S02]  /*0d80*/  IMAD.IADD R12, R15, 0x1, -R12 ;  /* 0x000000010f0c7824 */ /* 0x000fe400078e0a0c */
[----:B------:R-:W-:-:S03]  /*0d90*/  IMAD R15, R0, 0x600, R5 ;  /* 0x00000600000f7824 */ /* 0x000fc600078e0205 */
[----:B------:R-:W-:Y:S02]  /*0da0*/  ISETP.GE.AND P0, PT, R5, R12, PT ;  /* 0x0000000c0500720c */ /* 0x000fe40003f06270 */
[----:B------:R-:W-:Y:S02]  /*0db0*/  LEA R12, P2, R15, R14, 0x2 ;  /* 0x0000000e0f0c7211 */ /* 0x000fe400078410ff */
[----:B------:R-:W-:Y:S01]  /*0dc0*/  ISETP.GT.U32.OR P0, PT, R5, 0x3f, P0 ;  /* 0x0000003f0500780c */ /* 0x000fe20000704470 */
[----:B0-----:R-:W-:Y:S02]  /*0dd0*/  FADD.FTZ R4, R19, R8 ;  /* 0x0000000813047221 */ /* 0x001fe40000010000 */
[----:B------:R-:W0:Y:S03]  /*0de0*/  LDC.64 R8, c[0x0][0x448] ;  /* 0x00011200ff087b82 */ /* 0x000e260000000a00 */
[----:B------:R-:W2:Y:S02]  /*0df0*/  SHFL.BFLY PT, R13, R4, 0x1, 0x1f ;  /* 0x0c201f00040d7f89 */ /* 0x000ea400000e0000 */
[----:B--2---:R-:W-:Y:S01]  /*0e00*/  FADD.FTZ R4, R4, R13 ;  /* 0x0000000d04047221 */ /* 0x004fe20000010000 */
[----:B------:R-:W-:Y:S01]  /*0e10*/  LEA.HI.X.SX32 R13, R14, RZ, 0x1, P2 ;  /* 0x000000ff0e0d7211 */ /* 0x000fe200010f0eff */
[----:B------:R-:W-:Y:S06]  /*0e20*/  @P1 BRA `(.L_x_78) ;  /* 0x00000000003c1947 */ /* 0x000fec0003800000 */
[----:B------:R-:W2:Y:S01]  /*0e30*/  LDC.64 R16, c[0x0][0x3e8] ;  /* 0x0000fa00ff107b82 */ /* 0x000ea20000000a00 */
[----:B------:R-:W-:Y:S01]  /*0e40*/  IMAD.IADD R15, R6, 0x1, R45 ;  /* 0x00000001060f7824 */ /* 0x000fe200078e022d */
[----:B------:R-:W3:Y:S04]  /*0e50*/  LDCU.64 UR8, c[0x0][0x3f0] ;  /* 0x00007e00ff0877ac */ /* 0x000ee80008000a00 */
[----:B------:R-:W-:Y:S01]  /*0e60*/  IADD3 R14, P1, PT, R15, R2, RZ ;  /* 0x000000020f0e7210 */ /* 0x000fe20007f3e0ff */
[----:B------:R-:W4:Y:S03]  /*0e70*/  LDCU.64 UR10, c[0x0][0x3d0] ;  /* 0x00007a00ff0a77ac */ /* 0x000f260008000a00 */
[----:B------:R-:W-:-:S02]  /*0e80*/  IADD3.X R15, PT, PT, RZ, R20, RZ, P1, !PT ;  /* 0x00000014ff0f7210 */ /* 0x000fc40000ffe4ff */
[----:B------:R-:W-:Y:S01]  /*0e90*/  ISETP.GE.AND P1, PT, R45, R32, PT ;  /* 0x000000202d00720c */ /* 0x000fe20003f26270 */
[----:B--2---:R-:W-:-:S04]  /*0ea0*/  IMAD.WIDE.U32 R14, R16, UR6, R14 ;  /* 0x00000006100e7c25 */ /* 0x004fc8000f8e000e */
[----:B------:R-:W-:Y:S02]  /*0eb0*/  IMAD R15, R17, UR6, R15 ;  /* 0x00000006110f7c24 */ /* 0x000fe4000f8e020f */
[----:B---3--:R-:W-:-:S04]  /*0ec0*/  IMAD.WIDE.U32 R14, R7, UR8, R14 ;  /* 0x00000008070e7c25 */ /* 0x008fc8000f8e000e */
[----:B------:R-:W-:Y:S01]  /*0ed0*/  IMAD R15, R7, UR9, R15 ;  /* 0x00000009070f7c24 */ /* 0x000fe2000f8e020f */
[----:B----4-:R-:W-:-:S04]  /*0ee0*/  LEA R16, P2, R14, UR10, 0x2 ;  /* 0x0000000a0e107c11 */ /* 0x010fc8000f8410ff */
[----:B------:R-:W-:Y:S02]  /*0ef0*/  LEA.HI.X R17, R14, UR11, R15, 0x2, P2 ;  /* 0x0000000b0e117c11 */ /* 0x000fe400090f140f */
[----:B------:R-:W-:-:S05]  /*0f00*/  FSEL R15, R4, RZ, !P1 ;  /* 0x000000ff040f7208 */ /* 0x000fca0004800000 */
[----:B------:R2:W-:Y:S02]  /*0f10*/  STG.E desc[UR4][R16.64], R15 ;  /* 0x0000000f10007986 */ /* 0x0005e4000c101904 */
.L_x_78:
[----:B------:R-:W-:Y:S05]  /*0f20*/  BSYNC.RECONVERGENT B0 ;  /* 0x0000000000007941 */ /* 0x000fea0003800200 */
.L_x_77:
[----:B------:R-:W-:Y:S04]  /*0f30*/  BSSY.RECONVERGENT B0, `(.L_x_79) ;  /* 0x0000012000007945 */ /* 0x000fe80003800200 */
[----:B------:R-:W-:Y:S05]  /*0f40*/  @P0 BRA `(.L_x_80) ;  /* 0x0000000000400947 */ /* 0x000fea0003800000 */
[----:B--2---:R-:W2:Y:S01]  /*0f50*/  LDC.64 R16, c[0x0][0x418] ;  /* 0x00010600ff107b82 */ /* 0x004ea20000000a00 */
[----:B------:R-:W-:Y:S01]  /*0f60*/  IMAD.IADD R15, R6, 0x1, R5 ;  /* 0x00000001060f7824 */ /* 0x000fe200078e0205 */
[----:B------:R-:W3:Y:S04]  /*0f70*/  LDCU.64 UR8, c[0x0][0x420] ;  /* 0x00008400ff0877ac */ /* 0x000ee80008000a00 */
[----:B------:R-:W-:Y:S01]  /*0f80*/  IADD3 R14, P0, PT, R15, R2, RZ ;  /* 0x000000020f0e7210 */ /* 0x000fe20007f1e0ff */
[C---:B------:R-:W-:Y:S01]  /*0f90*/  FMUL.FTZ R2, R33.reuse, 1.4426950216293334961 ;  /* 0x3fb8aa3b21027820 */ /* 0x040fe20000410000 */
[----:B------:R-:W4:Y:S03]  /*0fa0*/  LDC.64 R18, c[0x0][0x410] ;  /* 0x00010400ff127b82 */ /* 0x000f260000000a00 */
[----:B------:R-:W-:Y:S01]  /*0fb0*/  IMAD.X R15, RZ, RZ, R20, P0 ;  /* 0x000000ffff0f7224 */ /* 0x000fe200000e0614 */
[----:B------:R-:W-:Y:S01]  /*0fc0*/  FSETP.NEU.FTZ.AND P0, PT, R33, -INF , PT ;  /* 0xff8000002100780b */ /* 0x000fe20003f1d000 */
[----:B--2---:R-:W-:-:S04]  /*0fd0*/  IMAD.WIDE.U32 R14, R16, UR6, R14 ;  /* 0x00000006100e7c25 */ /* 0x004fc8000f8e000e */
[----:B------:R-:W-:Y:S02]  /*0fe0*/  IMAD R15, R17, UR6, R15 ;  /* 0x00000006110f7c24 */ /* 0x000fe4000f8e020f */
[----:B---3--:R-:W-:-:S04]  /*0ff0*/  IMAD.WIDE.U32 R14, R7, UR8, R14 ;  /* 0x00000008070e7c25 */ /* 0x008fc8000f8e000e */
[----:B------:R-:W-:Y:S01]  /*1000*/  IMAD R4, R7, UR9, R15 ;  /* 0x0000000907047c24 */ /* 0x000fe2000f8e020f */
[----:B----4-:R-:W-:Y:S02]  /*1010*/  LEA R16, P1, R14, R18, 0x2 ;  /* 0x000000120e107211 */ /* 0x010fe400078210ff */
[----:B------:R-:W-:Y:S02]  /*1020*/  FSEL R15, R2, RZ, P0 ;  /* 0x000000ff020f7208 */ /* 0x000fe40000000000 */
[----:B------:R-:W-:-:S05]  /*1030*/  LEA.HI.X R17, R14, R19, R4, 0x2, P1 ;  /* 0x000000130e117211 */ /* 0x000fca00008f1404 */
[----:B------:R3:W-:Y:S04]  /*1040*/  STG.E desc[UR4][R16.64], R15 ;  /* 0x0000000f10007986 */ /* 0x0007e8000c101904 */
.L_x_80:
[----:B------:R-:W-:Y:S05]  /*1050*/  BSYNC.RECONVERGENT B0 ;  /* 0x0000000000007941 */ /* 0x000fea0003800200 */
.L_x_79:
[----:B------:R-:W4:Y:S01]  /*1060*/  LDCU.64 UR10, c[0x0][0x458] ;  /* 0x00008b00ff0a77ac */ /* 0x000f220008000a00 */
[----:B-1----:R-:W-:Y:S01]  /*1070*/  IMAD.WIDE.U32 R12, R10, UR6, R12 ;  /* 0x000000060a0c7c25 */ /* 0x002fe2000f8e000c */
[----:B------:R-:W1:Y:S03]  /*1080*/  LDCU.64 UR8, c[0x0][0x428] ;  /* 0x00008500ff0877ac */ /* 0x000e660008000a00 */
[----:B------:R-:W-:Y:S02]  /*1090*/  IMAD R13, R11, UR6, R13 ;  /* 0x000000060b0d7c24 */ /* 0x000fe4000f8e020d */
[----:B0-----:R-:W-:-:S04]  /*10a0*/  IMAD.WIDE.U32 R10, R7, R8, R12 ;  /* 0x00000008070a7225 */ /* 0x001fc800078e000c */
[----:B------:R-:W-:Y:S01]  /*10b0*/  IMAD R9, R7, R9, R11 ;  /* 0x0000000907097224 */ /* 0x000fe200078e020b */
[----:B----4-:R-:W-:-:S04]  /*10c0*/  ISETP.NE.U32.AND P0, PT, RZ, UR10, PT ;  /* 0x0000000aff007c0c */ /* 0x010fc8000bf05070 */
[----:B------:R-:W-:Y:S02]  /*10d0*/  ISETP.NE.AND.EX P0, PT, RZ, UR11, PT, P0 ;  /* 0x0000000bff007c0c */ /* 0x000fe4000bf05300 */
[C---:B-1----:R-:W-:Y:S02]  /*10e0*/  LEA R6, P1, R10.reuse, UR8, 0x2 ;  /* 0x000000080a067c11 */ /* 0x042fe4000f8210ff */
        /* <DEDUP_REMOVED lines=9> */
[----:B0-----:R-:W0:Y:S01]  /*1180*/  LDC R7, c[0x0][0x390] ;  /* 0x0000e400ff077b82 */ /* 0x001e220000000800 */
[----:B------:R-:W1:Y:S07]  /*1190*/  LDCU UR7, c[0x0][0x450] ;  /* 0x00008a00ff0777ac */ /* 0x000e6e0008000800 */
[----:B------:R-:W4:Y:S01]  /*11a0*/  LDC.64 R4, c[0x0][0x458] ;  /* 0x00011600ff047b82 */ /* 0x000f220000000a00 */
[----:B-1----:R-:W-:-:S04]  /*11b0*/  IMAD R0, R0, UR7, R3 ;  /* 0x0000000700007c24 */ /* 0x002fc8000f8e0203 */
[----:B0-----:R-:W-:-:S04]  /*11c0*/  IMAD R3, R0, R7, UR6 ;  /* 0x0000000600037e24 */ /* 0x001fc8000f8e0207 */
[----:B----4-:R-:W-:-:S05]  /*11d0*/  IMAD.WIDE R2, R3, 0x4, R4 ;  /* 0x0000000403027825 */ /* 0x010fca00078e0204 */
[----:B------:R-:W-:Y:S01]  /*11e0*/  STG.E desc[UR4][R2.64], RZ ;  /* 0x000000ff02007986 */ /* 0x000fe2000c101904 */
[----:B------:R-:W-:Y:S05]  /*11f0*/  EXIT ;  /* 0x000000000000794d */ /* 0x000fea0003800000 */
.L_x_81:
        /* <DEDUP_REMOVED lines=16> */
.L_x_133:


//--------------------- .nv.shared._ZN7cutlass13device_kernelIN5flash19enable_sm80_to_sm89INS1_16FlashAttnBwdSm80INS1_25CollectiveMainloopBwdSm80ILi2ELi1EN4cute5tupleIJNS5_1CILi64EEENS7_ILi128EEENS7_ILi96EEEEEENS_10bfloat16_tEfNS_4arch4Sm80ELb0ELb0ELb1ELb0ELb0ELb0ELb0ELb0ELi2ELi2ELi4ELi2ELb1EEENS1_21CollectiveEpilogueBwdISB_SC_SE_Li256ELb0ELb0ELi2EEENS1_19SingleTileSchedulerILb0ELb0ELb0ELi128EEEEEEEEEvNT_6ParamsE --------------------------
	.section	.nv.shared._ZN7cutlass13device_kernelIN5flash19enable_sm80_to_sm89INS1_16FlashAttnBwdSm80INS1_25CollectiveMainloopBwdSm80ILi2ELi1EN4cute5tupleIJNS5_1CILi64EEENS7_ILi128EEENS7_ILi96EEEEEENS_10bfloat16_tEfNS_4arch4Sm80ELb0ELb0ELb1ELb0ELb0ELb0ELb0ELb0ELi2ELi2ELi4ELi2ELb1EEENS1_21CollectiveEpilogueBwdISB_SC_SE_Li256ELb0ELb0ELi2EEENS1_19SingleTileSchedulerILb0ELb0ELb0ELi128EEEEEEEEEvNT_6ParamsE,"aw",@nobits
	.sectionflags	@""
	.align	16
	.zero		1024


//--------------------- .nv.shared.reserved.0     --------------------------
	.section	.nv.shared.reserved.0,"aw",@nobits
	.weak		__nv_reservedSMEM_offset_0_alias
	.size		__nv_reservedSMEM_offset_0_alias, 0, 64
	.other		__nv_reservedSMEM_offset_0_alias,@"STO_CUDA_RESERVED_SHARED STV_DEFAULT"
__nv_reservedSMEM_offset_0_alias:
	.zero		0
	.zero		64


//--------------------- .nv.global                --------------------------
	.section	.nv.global,"aw",@nobits
.nv.global:
	.type		_ZN73_INTERNAL_7cad860e_37_flash_bwd_hdim96_bf16_softcap_sm80_cu_744032ad_28404cute1_E,@object
	.size		_ZN73_INTERNAL_7cad860e_37_flash_bwd_hdim96_bf16_softcap_sm80_cu_744032ad_28404cute1_E,(_ZN73_INTERNAL_7cad860e_37_flash_bwd_hdim96_bf16_softcap_sm80_cu_744032ad_28404cuda3std3__45__cpo6cbeginE - _ZN73_INTERNAL_7cad860e_37_flash_bwd_hdim96_bf16_softcap_sm80_cu_744032ad_28404cute1_E)
_ZN73_INTERNAL_7cad860e_37_flash_bwd_hdim96_bf16_softcap_sm80_cu_744032ad_28404cute1_E:
	.zero		1
	.type		_ZN73_INTERNAL_7cad860e_37_flash_bwd_hdim96_bf16_softcap_sm80_cu_744032ad_28404cuda3std3__45__cpo6cbeginE,@object
	.size		_ZN73_INTERNAL_7cad860e_37_flash_bwd_hdim96_bf16_softcap_sm80_cu_744032ad_28404cuda3std3__45__cpo6cbeginE,(_ZN73_INTERNAL_7cad860e_37_flash_bwd_hdim96_bf16_softcap_sm80_cu_744032ad_28404cuda3std3__48in_placeE - _ZN73_INTERNAL_7cad860e_37_flash_bwd_hdim96_bf16_softcap_sm80_cu_744032ad_28404cuda3std3__45__cpo6cbeginE)
_ZN73_INTERNAL_7cad860e_37_flash_bwd_hdim96_bf16_softcap_sm80_cu_744032ad_28404cuda3std3__45__cpo6cbeginE:
	.zero		1
	.type		_ZN73_INTERNAL_7cad860e_37_flash_bwd_hdim96_bf16_softcap_sm80_cu_744032ad_28404cuda3std3__48in_placeE,@object
	.size		_ZN73_INTERNAL_7cad860e_37_flash_bwd_hdim96_bf16_softcap_sm80_cu_744032ad_28404cuda3std3__48in_placeE,(_ZN73_INTERNAL_7cad860e_37_flash_bwd_hdim96_bf16_softcap_sm80_cu_744032ad_28404cuda3std6ranges3__45__cpo9iter_moveE - _ZN73_INTERNAL_7cad860e_37_flash_bwd_hdim96_bf16_softcap_sm80_cu_744032ad_28404cuda3std3__48in_placeE)
_ZN73_INTERNAL_7cad860e_37_flash_bwd_hdim96_bf16_softcap_sm80_cu_744032ad_28404cuda3std3__48in_placeE:
	.zero		1
	.type		_ZN73_INTERNAL_7cad860e_37_flash_bwd_hdim96_bf16_softcap_sm80_cu_744032ad_28404cuda3std6ranges3__45__cpo9iter_moveE,@object
	.size		_ZN73_INTERNAL_7cad860e_37_flash_bwd_hdim96_bf16_softcap_sm80_cu_744032ad_28404cuda3std6ranges3__45__cpo9iter_moveE,(_ZN73_INTERNAL_7cad860e_37_flash_bwd_hdim96_bf16_softcap_sm80_cu_744032ad_28404cuda3std3__45__cpo5beginE - _ZN73_INTERNAL_7cad860e_37_flash_bwd_hdim96_bf16_softcap_sm80_cu_744032ad_28404cuda3std6ranges3__45__cpo9iter_moveE)
_ZN73_INTERNAL_7cad860e_37_flash_bwd_hdim96_bf16_softcap_sm80_cu_744032ad_28404cuda3std6ranges3__45__cpo9iter_moveE:
	.zero		1
	.type		_ZN73_INTERNAL_7cad860e_37_flash_bwd_hdim96_bf16_softcap_sm80_cu_744032ad_28404cuda3std3__45__cpo5beginE,@object
	.size		_ZN73_INTERNAL_7cad860e_37_flash_bwd_hdim96_bf16_softcap_sm80_cu_744032ad_28404cuda3std3__45__cpo5beginE,(_ZN73_INTERNAL_7cad860e_37_flash_bwd_hdim96_bf16_softcap_sm80_cu_744032ad_28404cuda3std3__475_GLOBAL__N__7cad860e_37_flash_bwd_hdim96_bf16_softcap_sm80_cu_744032ad_28406ignoreE - _ZN73_INTERNAL_7cad860e_37_flash_bwd_hdim96_bf16_softcap_sm80_cu_744032ad_28404cuda3std3__45__cpo5beginE)
_ZN73_INTERNAL_7cad860e_37_flash_bwd_hdim96_bf16_softcap_sm80_cu_744032ad_28404cuda3std3__45__cpo5beginE:
	.zero		1
	.type		_ZN73_INTERNAL_7cad860e_37_flash_bwd_hdim96_bf16_softcap_sm80_cu_744032ad_28404cuda3std3__475_GLOBAL__N__7cad860e_37_flash_bwd_hdim96_bf16_softcap_sm80_cu_744032ad_28406ignoreE,@object
	.size		_ZN73_INTERNAL_7cad860e_37_flash_bwd_hdim96_bf16_softcap_sm80_cu_744032ad_28404cuda3std3__475_GLOBAL__N__7cad860e_37_flash_bwd_hdim96_bf16_softcap_sm80_cu_744032ad_28406ignoreE,(_ZN73_INTERNAL_7cad860e_37_flash_bwd_hdim96_bf16_softcap_sm80_cu_744032ad_28404cute7productE - _ZN73_INTERNAL_7cad860e_37_flash_bwd_hdim96_bf16_softcap_sm80_cu_744032ad_28404cuda3std3__475_GLOBAL__N__7cad860e_37_flash_bwd_hdim96_bf16_softcap_sm80_cu_744032ad_28406ignoreE)
_ZN73_INTERNAL_7cad860e_37_flash_bwd_hdim96_bf16_softcap_sm80_cu_744032ad_28404cuda3std3__475_GLOBAL__N__7cad860e_37_flash_bwd_hdim96_bf16_softcap_sm80_cu_744032ad_28406ignoreE:
	.zero		1
	.type		_ZN73_INTERNAL_7cad860e_37_flash_bwd_hdim96_bf16_softcap_sm80_cu_744032ad_28404cute7productE,@object
	.size		_ZN73_INTERNAL_7cad860e_37_flash_bwd_hdim96_bf16_softcap_sm80_cu_744032ad_28404cute7productE,(_ZN73_INTERNAL_7cad860e_37_flash_bwd_hdim96_bf16_softcap_sm80_cu_744032ad_28404cuda3std3__45__cpo3endE - _ZN73_INTERNAL_7cad860e_37_flash_bwd_hdim96_bf16_softcap_sm80_cu_744032ad_28404cute7productE)
_ZN73_INTERNAL_7cad860e_37_flash_bwd_hdim96_bf16_softcap_sm80_cu_744032ad_28404cute7productE:
	.zero		1
	.type		_ZN73_INTERNAL_7cad860e_37_flash_bwd_hdim96_bf16_softcap_sm80_cu_744032ad_28404cuda3std3__45__cpo3endE,@object
	.size		_ZN73_INTERNAL_7cad860e_37_flash_bwd_hdim96_bf16_softcap_sm80_cu_744032ad_28404cuda3std3__45__cpo3endE,(_ZN73_INTERNAL_7cad860e_37_flash_bwd_hdim96_bf16_softcap_sm80_cu_744032ad_28404cuda3std3__419piecewise_constructE - _ZN73_INTERNAL_7cad860e_37_flash_bwd_hdim96_bf16_softcap_sm80_cu_744032ad_28404cuda3std3__45__cpo3endE)
_ZN73_INTERNAL_7cad860e_37_flash_bwd_hdim96_bf16_softcap_sm80_cu_744032ad_28404cuda3std3__45__cpo3endE:
	.zero		1
	.type		_ZN73_INTERNAL_7cad860e_37_flash_bwd_hdim96_bf16_softcap_sm80_cu_744032ad_28404cuda3std3__419piecewise_constructE,@object
	.size		_ZN73_INTERNAL_7cad860e_37_flash_bwd_hdim96_bf16_softcap_sm80_cu_744032ad_28404cuda3std3__419piecewise_constructE,(_ZN73_INTERNAL_7cad860e_37_flash_bwd_hdim96_bf16_softcap_sm80_cu_744032ad_28404cuda3std3__45__cpo4cendE - _ZN73_INTERNAL_7cad860e_37_flash_bwd_hdim96_bf16_softcap_sm80_cu_744032ad_28404cuda3std3__419piecewise_constructE)
_ZN73_INTERNAL_7cad860e_37_flash_bwd_hdim96_bf16_softcap_sm80_cu_744032ad_28404cuda3std3__419piecewise_constructE:
	.zero		1
	.type		_ZN73_INTERNAL_7cad860e_37_flash_bwd_hdim96_bf16_softcap_sm80_cu_744032ad_28404cuda3std3__45__cpo4cendE,@object
	.size		_ZN73_INTERNAL_7cad860e_37_flash_bwd_hdim96_bf16_softcap_sm80_cu_744032ad_28404cuda3std3__45__cpo4cendE,(_ZN73_INTERNAL_7cad860e_37_flash_bwd_hdim96_bf16_softcap_sm80_cu_744032ad_28404cuda3std6ranges3__45__cpo4swapE - _ZN73_INTERNAL_7cad860e_37_flash_bwd_hdim96_bf16_softcap_sm80_cu_744032ad_28404cuda3std3__45__cpo4cendE)
_ZN73_INTERNAL_7cad860e_37_flash_bwd_hdim96_bf16_softcap_sm80_cu_744032ad_28404cuda3std3__45__cpo4cendE:
	.zero		1
	.type		_ZN73_INTERNAL_7cad860e_37_flash_bwd_hdim96_bf16_softcap_sm80_cu_744032ad_28404cuda3std6ranges3__45__cpo4swapE,@object
	.size		_ZN73_INTERNAL_7cad860e_37_flash_bwd_hdim96_bf16_softcap_sm80_cu_744032ad_28404cuda3std6ranges3__45__cpo4swapE,(.L_7 - _ZN73_INTERNAL_7cad860e_37_flash_bwd_hdim96_bf16_softcap_sm80_cu_744032ad_28404cuda3std6ranges3__45__cpo4swapE)
_ZN73_INTERNAL_7cad860e_37_flash_bwd_hdim96_bf16_softcap_sm80_cu_744032ad_28404cuda3std6ranges3__45__cpo4swapE:
	.zero		1
.L_7:


//--------------------- .nv.shared._ZN7cutlass13device_kernelIN5flash19enable_sm80_to_sm89INS1_16FlashAttnBwdSm80INS1_25CollectiveMainloopBwdSm80ILi2ELi1EN4cute5tupleIJNS5_1CILi64EEENS7_ILi128EEENS7_ILi96EEEEEENS_10bfloat16_tEfNS_4arch4Sm80ELb0ELb0ELb1ELb0ELb1ELb0ELb0ELb0ELi2ELi2ELi4ELi2ELb1EEENS1_21CollectiveEpilogueBwdISB_SC_SE_Li256ELb0ELb0ELi2EEENS1_19SingleTileSchedulerILb0ELb0ELb0ELi128EEEEEEEEEvNT_6ParamsE --------------------------
	.section	.nv.shared._ZN7cutlass13device_kernelIN5flash19enable_sm80_to_sm89INS1_16FlashAttnBwdSm80INS1_25CollectiveMainloopBwdSm80ILi2ELi1EN4cute5tupleIJNS5_1CILi64EEENS7_ILi128EEENS7_ILi96EEEEEENS_10bfloat16_tEfNS_4arch4Sm80ELb0ELb0ELb1ELb0ELb1ELb0ELb0ELb0ELi2ELi2ELi4ELi2ELb1EEENS1_21CollectiveEpilogueBwdISB_SC_SE_Li256ELb0ELb0ELi2EEENS1_19SingleTileSchedulerILb0ELb0ELb0ELi128EEEEEEEEEvNT_6ParamsE,"aw",@nobits
	.sectionflags	@""
	.align	16
	.zero		1024


//--------------------- .nv.shared._ZN7cutlass13device_kernelIN5flash19enable_sm80_to_sm89INS1_16FlashAttnBwdSm80INS1_25CollectiveMainloopBwdSm80ILi2ELi1EN4cute5tupleIJNS5_1CILi64EEENS7_ILi128EEENS7_ILi96EEEEEENS_10bfloat16_tEfNS_4arch4Sm80ELb0ELb0ELb1ELb0ELb0ELb0ELb0ELb0ELi2ELi2ELi4ELi2ELb1EEENS1_24CollectiveEpilogueBwdGQAISB_fSE_Li256ELb0ELb0EEENS1_19SingleTileSchedulerILb0ELb0ELb0ELi128EEEEEEEEEvNT_6ParamsE --------------------------
	.section	.nv.shared._ZN7cutlass13device_kernelIN5flash19enable_sm80_to_sm89INS1_16FlashAttnBwdSm80INS1_25CollectiveMainloopBwdSm80ILi2ELi1EN4cute5tupleIJNS5_1CILi64EEENS7_ILi128EEENS7_ILi96EEEEEENS_10bfloat16_tEfNS_4arch4Sm80ELb0ELb0ELb1ELb0ELb0ELb0ELb0ELb0ELi2ELi2ELi4ELi2ELb1EEENS1_24CollectiveEpilogueBwdGQAISB_fSE_Li256ELb0ELb0EEENS1_19SingleTileSchedulerILb0ELb0ELb0ELi128EEEEEEEEEvNT_6ParamsE,"aw",@nobits
	.sectionflags	@""
	.align	16
	.zero		1024


//--------------------- .nv.shared._ZN7cutlass13device_kernelIN5flash19enable_sm80_to_sm89INS1_16FlashAttnBwdSm80INS1_25CollectiveMainloopBwdSm80ILi2ELi1EN4cute5tupleIJNS5_1CILi64EEENS7_ILi128EEENS7_ILi96EEEEEENS_10bfloat16_tEfNS_4arch4Sm80ELb0ELb0ELb1ELb0ELb1ELb0ELb0ELb0ELi2ELi2ELi4ELi2ELb1EEENS1_24CollectiveEpilogueBwdGQAISB_fSE_Li256ELb0ELb1EEENS1_19SingleTileSchedulerILb0ELb0ELb0ELi128EEEEEEEEEvNT_6ParamsE --------------------------
	.section	.nv.shared._ZN7cutlass13device_kernelIN5flash19enable_sm80_to_sm89INS1_16FlashAttnBwdSm80INS1_25CollectiveMainloopBwdSm80ILi2ELi1EN4cute5tupleIJNS5_1CILi64EEENS7_ILi128EEENS7_ILi96EEEEEENS_10bfloat16_tEfNS_4arch4Sm80ELb0ELb0ELb1ELb0ELb1ELb0ELb0ELb0ELi2ELi2ELi4ELi2ELb1EEENS1_24CollectiveEpilogueBwdGQAISB_fSE_Li256ELb0ELb1EEENS1_19SingleTileSchedulerILb0ELb0ELb0ELi128EEEEEEEEEvNT_6ParamsE,"aw",@nobits
	.sectionflags	@""
	.align	16
	.zero		1024


//--------------------- .nv.shared._ZN7cutlass13device_kernelIN5flash19enable_sm80_to_sm89INS1_16FlashAttnBwdSm80INS1_25CollectiveMainloopBwdSm80ILi2ELi1EN4cute5tupleIJNS5_1CILi64EEENS7_ILi128EEENS7_ILi96EEEEEENS_10bfloat16_tEfNS_4arch4Sm80ELb0ELb0ELb1ELb1ELb0ELb0ELb0ELb0ELi2ELi2ELi4ELi2ELb1EEENS1_21CollectiveEpilogueBwdISB_SC_SE_Li256ELb1ELb0ELi2EEENS1_19SingleTileSchedulerILb1ELb0ELb0ELi128EEEEEEEEEvNT_6ParamsE --------------------------
	.section	.nv.shared._ZN7cutlass13device_kernelIN5flash19enable_sm80_to_sm89INS1_16FlashAttnBwdSm80INS1_25CollectiveMainloopBwdSm80ILi2ELi1EN4cute5tupleIJNS5_1CILi64EEENS7_ILi128EEENS7_ILi96EEEEEENS_10bfloat16_tEfNS_4arch4Sm80ELb0ELb0ELb1ELb1ELb0ELb0ELb0ELb0ELi2ELi2ELi4ELi2ELb1EEENS1_21CollectiveEpilogueBwdISB_SC_SE_Li256ELb1ELb0ELi2EEENS1_19SingleTileSchedulerILb1ELb0ELb0ELi128EEEEEEEEEvNT_6ParamsE,"aw",@nobits
	.sectionflags	@""
	.align	16
	.zero		1024


//--------------------- .nv.shared._ZN7cutlass13device_kernelIN5flash19enable_sm80_to_sm89INS1_16FlashAttnBwdSm80INS1_25CollectiveMainloopBwdSm80ILi2ELi1EN4cute5tupleIJNS5_1CILi64EEENS7_ILi128EEENS7_ILi96EEEEEENS_10bfloat16_tEfNS_4arch4Sm80ELb0ELb0ELb1ELb1ELb1ELb0ELb0ELb0ELi2ELi2ELi4ELi2ELb1EEENS1_21CollectiveEpilogueBwdISB_SC_SE_Li256ELb1ELb0ELi2EEENS1_19SingleTileSchedulerILb1ELb0ELb0ELi128EEEEEEEEEvNT_6ParamsE --------------------------
	.section	.nv.shared._ZN7cutlass13device_kernelIN5flash19enable_sm80_to_sm89INS1_16FlashAttnBwdSm80INS1_25CollectiveMainloopBwdSm80ILi2ELi1EN4cute5tupleIJNS5_1CILi64EEENS7_ILi128EEENS7_ILi96EEEEEENS_10bfloat16_tEfNS_4arch4Sm80ELb0ELb0ELb1ELb1ELb1ELb0ELb0ELb0ELi2ELi2ELi4ELi2ELb1EEENS1_21CollectiveEpilogueBwdISB_SC_SE_Li256ELb1ELb0ELi2EEENS1_19SingleTileSchedulerILb1ELb0ELb0ELi128EEEEEEEEEvNT_6ParamsE,"aw",@nobits
	.sectionflags	@""
	.align	16
	.zero		1024


//--------------------- .nv.shared._ZN7cutlass13device_kernelIN5flash19enable_sm80_to_sm89INS1_16FlashAttnBwdSm80INS1_25CollectiveMainloopBwdSm80ILi2ELi1EN4cute5tupleIJNS5_1CILi64EEENS7_ILi128EEENS7_ILi96EEEEEENS_10bfloat16_tEfNS_4arch4Sm80ELb0ELb0ELb1ELb1ELb0ELb0ELb0ELb0ELi2ELi2ELi4ELi2ELb1EEENS1_24CollectiveEpilogueBwdGQAISB_fSE_Li256ELb1ELb0EEENS1_19SingleTileSchedulerILb1ELb0ELb0ELi128EEEEEEEEEvNT_6ParamsE --------------------------
	.section	.nv.shared._ZN7cutlass13device_kernelIN5flash19enable_sm80_to_sm89INS1_16FlashAttnBwdSm80INS1_25CollectiveMainloopBwdSm80ILi2ELi1EN4cute5tupleIJNS5_1CILi64EEENS7_ILi128EEENS7_ILi96EEEEEENS_10bfloat16_tEfNS_4arch4Sm80ELb0ELb0ELb1ELb1ELb0ELb0ELb0ELb0ELi2ELi2ELi4ELi2ELb1EEENS1_24CollectiveEpilogueBwdGQAISB_fSE_Li256ELb1ELb0EEENS1_19SingleTileSchedulerILb1ELb0ELb0ELi128EEEEEEEEEvNT_6ParamsE,"aw",@nobits
	.sectionflags	@""
	.align	16
	.zero		1024


//--------------------- .nv.shared._ZN7cutlass13device_kernelIN5flash19enable_sm80_to_sm89INS1_16FlashAttnBwdSm80INS1_25CollectiveMainloopBwdSm80ILi2ELi1EN4cute5tupleIJNS5_1CILi64EEENS7_ILi128EEENS7_ILi96EEEEEENS_10bfloat16_tEfNS_4arch4Sm80ELb0ELb0ELb1ELb1ELb1ELb0ELb0ELb0ELi2ELi2ELi4ELi2ELb1EEENS1_24CollectiveEpilogueBwdGQAISB_fSE_Li256ELb1ELb1EEENS1_19SingleTileSchedulerILb1ELb0ELb0ELi128EEEEEEEEEvNT_6ParamsE --------------------------
	.section	.nv.shared._ZN7cutlass13device_kernelIN5flash19enable_sm80_to_sm89INS1_16FlashAttnBwdSm80INS1_25CollectiveMainloopBwdSm80ILi2ELi1EN4cute5tupleIJNS5_1CILi64EEENS7_ILi128EEENS7_ILi96EEEEEENS_10bfloat16_tEfNS_4arch4Sm80ELb0ELb0ELb1ELb1ELb1ELb0ELb0ELb0ELi2ELi2ELi4ELi2ELb1EEENS1_24CollectiveEpilogueBwdGQAISB_fSE_Li256ELb1ELb1EEENS1_19SingleTileSchedulerILb1ELb0ELb0ELi128EEEEEEEEEvNT_6ParamsE,"aw",@nobits
	.sectionflags	@""
	.align	16
	.zero		1024


//--------------------- .nv.shared._ZN7cutlass13device_kernelIN5flash19enable_sm80_to_sm89INS1_16FlashAttnBwdSm80INS1_25CollectiveMainloopBwdSm80ILi2ELi1EN4cute5tupleIJNS5_1CILi64EEENS7_ILi128EEENS7_ILi96EEEEEENS_10bfloat16_tEfNS_4arch4Sm80ELb0ELb1ELb1ELb0ELb0ELb0ELb0ELb0ELi2ELi2ELi4ELi2ELb1EEENS1_21CollectiveEpilogueBwdISB_SC_SE_Li256ELb0ELb0ELi2EEENS1_19SingleTileSchedulerILb0ELb0ELb0ELi128EEEEEEEEEvNT_6ParamsE --------------------------
	.section	.nv.shared._ZN7cutlass13device_kernelIN5flash19enable_sm80_to_sm89INS1_16FlashAttnBwdSm80INS1_25CollectiveMainloopBwdSm80ILi2ELi1EN4cute5tupleIJNS5_1CILi64EEENS7_ILi128EEENS7_ILi96EEEEEENS_10bfloat16_tEfNS_4arch4Sm80ELb0ELb1ELb1ELb0ELb0ELb0ELb0ELb0ELi2ELi2ELi4ELi2ELb1EEENS1_21CollectiveEpilogueBwdISB_SC_SE_Li256ELb0ELb0ELi2EEENS1_19SingleTileSchedulerILb0ELb0ELb0ELi128EEEEEEEEEvNT_6ParamsE,"aw",@nobits
	.sectionflags	@""
	.align	16
	.zero		1024


//--------------------- .nv.shared._ZN7cutlass13device_kernelIN5flash19enable_sm80_to_sm89INS1_16FlashAttnBwdSm80INS1_25CollectiveMainloopBwdSm80ILi2ELi1EN4cute5tupleIJNS5_1CILi64EEENS7_ILi128EEENS7_ILi96EEEEEENS_10bfloat16_tEfNS_4arch4Sm80ELb0ELb1ELb1ELb0ELb1ELb0ELb0ELb0ELi2ELi2ELi4ELi2ELb1EEENS1_21CollectiveEpilogueBwdISB_SC_SE_Li256ELb0ELb0ELi2EEENS1_19SingleTileSchedulerILb0ELb0ELb0ELi128EEEEEEEEEvNT_6ParamsE --------------------------
	.section	.nv.shared._ZN7cutlass13device_kernelIN5flash19enable_sm80_to_sm89INS1_16FlashAttnBwdSm80INS1_25CollectiveMainloopBwdSm80ILi2ELi1EN4cute5tupleIJNS5_1CILi64EEENS7_ILi128EEENS7_ILi96EEEEEENS_10bfloat16_tEfNS_4arch4Sm80ELb0ELb1ELb1ELb0ELb1ELb0ELb0ELb0ELi2ELi2ELi4ELi2ELb1EEENS1_21CollectiveEpilogueBwdISB_SC_SE_Li256ELb0ELb0ELi2EEENS1_19SingleTileSchedulerILb0ELb0ELb0ELi128EEEEEEEEEvNT_6ParamsE,"aw",@nobits
	.sectionflags	@""
	.align	16
	.zero		1024


//--------------------- .nv.shared._ZN7cutlass13device_kernelIN5flash19enable_sm80_to_sm89INS1_16FlashAttnBwdSm80INS1_25CollectiveMainloopBwdSm80ILi2ELi1EN4cute5tupleIJNS5_1CILi64EEENS7_ILi128EEENS7_ILi96EEEEEENS_10bfloat16_tEfNS_4arch4Sm80ELb0ELb1ELb1ELb0ELb0ELb0ELb0ELb0ELi2ELi2ELi4ELi2ELb1EEENS1_24CollectiveEpilogueBwdGQAISB_fSE_Li256ELb0ELb0EEENS1_19SingleTileSchedulerILb0ELb0ELb0ELi128EEEEEEEEEvNT_6ParamsE --------------------------
	.section	.nv.shared._ZN7cutlass13device_kernelIN5flash19enable_sm80_to_sm89INS1_16FlashAttnBwdSm80INS1_25CollectiveMainloopBwdSm80ILi2ELi1EN4cute5tupleIJNS5_1CILi64EEENS7_ILi128EEENS7_ILi96EEEEEENS_10bfloat16_tEfNS_4arch4Sm80ELb0ELb1ELb1ELb0ELb0ELb0ELb0ELb0ELi2ELi2ELi4ELi2ELb1EEENS1_24CollectiveEpilogueBwdGQAISB_fSE_Li256ELb0ELb0EEENS1_19SingleTileSchedulerILb0ELb0ELb0ELi128EEEEEEEEEvNT_6ParamsE,"aw",@nobits
	.sectionflags	@""
	.align	16
	.zero		1024


//--------------------- .nv.shared._ZN7cutlass13device_kernelIN5flash19enable_sm80_to_sm89INS1_16FlashAttnBwdSm80INS1_25CollectiveMainloopBwdSm80ILi2ELi1EN4cute5tupleIJNS5_1CILi64EEENS7_ILi128EEENS7_ILi96EEEEEENS_10bfloat16_tEfNS_4arch4Sm80ELb0ELb1ELb1ELb0ELb1ELb0ELb0ELb0ELi2ELi2ELi4ELi2ELb1EEENS1_24CollectiveEpilogueBwdGQAISB_fSE_Li256ELb0ELb1EEENS1_19SingleTileSchedulerILb0ELb0ELb0ELi128EEEEEEEEEvNT_6ParamsE --------------------------
	.section	.nv.shared._ZN7cutlass13device_kernelIN5flash19enable_sm80_to_sm89INS1_16FlashAttnBwdSm80INS1_25CollectiveMainloopBwdSm80ILi2ELi1EN4cute5tupleIJNS5_1CILi64EEENS7_ILi128EEENS7_ILi96EEEEEENS_10bfloat16_tEfNS_4arch4Sm80ELb0ELb1ELb1ELb0ELb1ELb0ELb0ELb0ELi2ELi2ELi4ELi2ELb1EEENS1_24CollectiveEpilogueBwdGQAISB_fSE_Li256ELb0ELb1EEENS1_19SingleTileSchedulerILb0ELb0ELb0ELi128EEEEEEEEEvNT_6ParamsE,"aw",@nobits
	.sectionflags	@""
	.align	16
	.zero		1024


//--------------------- .nv.shared._ZN7cutlass13device_kernelIN5flash19enable_sm80_to_sm89INS1_16FlashAttnBwdSm80INS1_25CollectiveMainloopBwdSm80ILi2ELi1EN4cute5tupleIJNS5_1CILi64EEENS7_ILi128EEENS7_ILi96EEEEEENS_10bfloat16_tEfNS_4arch4Sm80ELb0ELb1ELb1ELb1ELb0ELb0ELb0ELb0ELi2ELi2ELi4ELi2ELb1EEENS1_21CollectiveEpilogueBwdISB_SC_SE_Li256ELb1ELb0ELi2EEENS1_19SingleTileSchedulerILb1ELb0ELb0ELi128EEEEEEEEEvNT_6ParamsE --------------------------
	.section	.nv.shared._ZN7cutlass13device_kernelIN5flash19enable_sm80_to_sm89INS1_16FlashAttnBwdSm80INS1_25CollectiveMainloopBwdSm80ILi2ELi1EN4cute5tupleIJNS5_1CILi64EEENS7_ILi128EEENS7_ILi96EEEEEENS_10bfloat16_tEfNS_4arch4Sm80ELb0ELb1ELb1ELb1ELb0ELb0ELb0ELb0ELi2ELi2ELi4ELi2ELb1EEENS1_21CollectiveEpilogueBwdISB_SC_SE_Li256ELb1ELb0ELi2EEENS1_19SingleTileSchedulerILb1ELb0ELb0ELi128EEEEEEEEEvNT_6ParamsE,"aw",@nobits
	.sectionflags	@""
	.align	16
	.zero		1024


//--------------------- .nv.shared._ZN7cutlass13device_kernelIN5flash19enable_sm80_to_sm89INS1_16FlashAttnBwdSm80INS1_25CollectiveMainloopBwdSm80ILi2ELi1EN4cute5tupleIJNS5_1CILi64EEENS7_ILi128EEENS7_ILi96EEEEEENS_10bfloat16_tEfNS_4arch4Sm80ELb0ELb1ELb1ELb1ELb1ELb0ELb0ELb0ELi2ELi2ELi4ELi2ELb1EEENS1_21CollectiveEpilogueBwdISB_SC_SE_Li256ELb1ELb0ELi2EEENS1_19SingleTileSchedulerILb1ELb0ELb0ELi128EEEEEEEEEvNT_6ParamsE --------------------------
	.section	.nv.shared._ZN7cutlass13device_kernelIN5flash19enable_sm80_to_sm89INS1_16FlashAttnBwdSm80INS1_25CollectiveMainloopBwdSm80ILi2ELi1EN4cute5tupleIJNS5_1CILi64EEENS7_ILi128EEENS7_ILi96EEEEEENS_10bfloat16_tEfNS_4arch4Sm80ELb0ELb1ELb1ELb1ELb1ELb0ELb0ELb0ELi2ELi2ELi4ELi2ELb1EEENS1_21CollectiveEpilogueBwdISB_SC_SE_Li256ELb1ELb0ELi2EEENS1_19SingleTileSchedulerILb1ELb0ELb0ELi128EEEEEEEEEvNT_6ParamsE,"aw",@nobits
	.sectionflags	@""
	.align	16
	.zero		1024


//--------------------- .nv.shared._ZN7cutlass13device_kernelIN5flash19enable_sm80_to_sm89INS1_16FlashAttnBwdSm80INS1_25CollectiveMainloopBwdSm80ILi2ELi1EN4cute5tupleIJNS5_1CILi64EEENS7_ILi128EEENS7_ILi96EEEEEENS_10bfloat16_tEfNS_4arch4Sm80ELb0ELb1ELb1ELb1ELb0ELb0ELb0ELb0ELi2ELi2ELi4ELi2ELb1EEENS1_24CollectiveEpilogueBwdGQAISB_fSE_Li256ELb1ELb0EEENS1_19SingleTileSchedulerILb1ELb0ELb0ELi128EEEEEEEEEvNT_6ParamsE --------------------------
	.section	.nv.shared._ZN7cutlass13device_kernelIN5flash19enable_sm80_to_sm89INS1_16FlashAttnBwdSm80INS1_25CollectiveMainloopBwdSm80ILi2ELi1EN4cute5tupleIJNS5_1CILi64EEENS7_ILi128EEENS7_ILi96EEEEEENS_10bfloat16_tEfNS_4arch4Sm80ELb0ELb1ELb1ELb1ELb0ELb0ELb0ELb0ELi2ELi2ELi4ELi2ELb1EEENS1_24CollectiveEpilogueBwdGQAISB_fSE_Li256ELb1ELb0EEENS1_19SingleTileSchedulerILb1ELb0ELb0ELi128EEEEEEEEEvNT_6ParamsE,"aw",@nobits
	.sectionflags	@""
	.align	16
	.zero		1024


//--------------------- .nv.shared._ZN7cutlass13device_kernelIN5flash19enable_sm80_to_sm89INS1_16FlashAttnBwdSm80INS1_25CollectiveMainloopBwdSm80ILi2ELi1EN4cute5tupleIJNS5_1CILi64EEENS7_ILi128EEENS7_ILi96EEEEEENS_10bfloat16_tEfNS_4arch4Sm80ELb0ELb1ELb1ELb1ELb1ELb0ELb0ELb0ELi2ELi2ELi4ELi2ELb1EEENS1_24CollectiveEpilogueBwdGQAISB_fSE_Li256ELb1ELb1EEENS1_19SingleTileSchedulerILb1ELb0ELb0ELi128EEEEEEEEEvNT_6ParamsE --------------------------
	.section	.nv.shared._ZN7cutlass13device_kernelIN5flash19enable_sm80_to_sm89INS1_16FlashAttnBwdSm80INS1_25CollectiveMainloopBwdSm80ILi2ELi1EN4cute5tupleIJNS5_1CILi64EEENS7_ILi128EEENS7_ILi96EEEEEENS_10bfloat16_tEfNS_4arch4Sm80ELb0ELb1ELb1ELb1ELb1ELb0ELb0ELb0ELi2ELi2ELi4ELi2ELb1EEENS1_24CollectiveEpilogueBwdGQAISB_fSE_Li256ELb1ELb1EEENS1_19SingleTileSchedulerILb1ELb0ELb0ELi128EEEEEEEEEvNT_6ParamsE,"aw",@nobits
	.sectionflags	@""
	.align	16
	.zero		1024


//--------------------- .nv.shared._ZN7cutlass13device_kernelIN5flash19enable_sm80_to_sm89INS1_16FlashAttnBwdSm80INS1_25CollectiveMainloopBwdSm80ILi2ELi1EN4cute5tupleIJNS5_1CILi64EEENS7_ILi128EEENS7_ILi96EEEEEENS_10bfloat16_tEfNS_4arch4Sm80ELb1ELb0ELb1ELb0ELb0ELb0ELb0ELb0ELi2ELi2ELi4ELi2ELb1EEENS1_21CollectiveEpilogueBwdISB_SC_SE_Li256ELb0ELb0ELi2EEENS1_25SingleTileBwdLPTSchedulerILb0ELi128ELb0EEEEEEEEEvNT_6ParamsE --------------------------
	.section	.nv.shared._ZN7cutlass13device_kernelIN5flash19enable_sm80_to_sm89INS1_16FlashAttnBwdSm80INS1_25CollectiveMainloopBwdSm80ILi2ELi1EN4cute5tupleIJNS5_1CILi64EEENS7_ILi128EEENS7_ILi96EEEEEENS_10bfloat16_tEfNS_4arch4Sm80ELb1ELb0ELb1ELb0ELb0ELb0ELb0ELb0ELi2ELi2ELi4ELi2ELb1EEENS1_21CollectiveEpilogueBwdISB_SC_SE_Li256ELb0ELb0ELi2EEENS1_25SingleTileBwdLPTSchedulerILb0ELi128ELb0EEEEEEEEEvNT_6ParamsE,"aw",@nobits
	.sectionflags	@""
	.align	16
	.zero		1024


//--------------------- .nv.shared._ZN7cutlass13device_kernelIN5flash19enable_sm80_to_sm89INS1_16FlashAttnBwdSm80INS1_25CollectiveMainloopBwdSm80ILi2ELi1EN4cute5tupleIJNS5_1CILi64EEENS7_ILi128EEENS7_ILi96EEEEEENS_10bfloat16_tEfNS_4arch4Sm80ELb1ELb0ELb1ELb0ELb1ELb0ELb0ELb0ELi2ELi2ELi4ELi2ELb1EEENS1_21CollectiveEpilogueBwdISB_SC_SE_Li256ELb0ELb0ELi2EEENS1_25SingleTileBwdLPTSchedulerILb0ELi128ELb1EEEEEEEEEvNT_6ParamsE --------------------------
	.section	.nv.shared._ZN7cutlass13device_kernelIN5flash19enable_sm80_to_sm89INS1_16FlashAttnBwdSm80INS1_25CollectiveMainloopBwdSm80ILi2ELi1EN4cute5tupleIJNS5_1CILi64EEENS7_ILi128EEENS7_ILi96EEEEEENS_10bfloat16_tEfNS_4arch4Sm80ELb1ELb0ELb1ELb0ELb1ELb0ELb0ELb0ELi2ELi2ELi4ELi2ELb1EEENS1_21CollectiveEpilogueBwdISB_SC_SE_Li256ELb0ELb0ELi2EEENS1_25SingleTileBwdLPTSchedulerILb0ELi128ELb1EEEEEEEEEvNT_6ParamsE,"aw",@nobits
	.sectionflags	@""
	.align	16
	.zero		1024


//--------------------- .nv.shared._ZN7cutlass13device_kernelIN5flash19enable_sm80_to_sm89INS1_16FlashAttnBwdSm80INS1_25CollectiveMainloopBwdSm80ILi2ELi1EN4cute5tupleIJNS5_1CILi64EEENS7_ILi128EEENS7_ILi96EEEEEENS_10bfloat16_tEfNS_4arch4Sm80ELb1ELb0ELb1ELb0ELb0ELb0ELb0ELb0ELi2ELi2ELi4ELi2ELb1EEENS1_24CollectiveEpilogueBwdGQAISB_fSE_Li256ELb0ELb0EEENS1_25SingleTileBwdLPTSchedulerILb0ELi128ELb0EEEEEEEEEvNT_6ParamsE --------------------------
	.section	.nv.shared._ZN7cutlass13device_kernelIN5flash19enable_sm80_to_sm89INS1_16FlashAttnBwdSm80INS1_25CollectiveMainloopBwdSm80ILi2ELi1EN4cute5tupleIJNS5_1CILi64EEENS7_ILi128EEENS7_ILi96EEEEEENS_10bfloat16_tEfNS_4arch4Sm80ELb1ELb0ELb1ELb0ELb0ELb0ELb0ELb0ELi2ELi2ELi4ELi2ELb1EEENS1_24CollectiveEpilogueBwdGQAISB_fSE_Li256ELb0ELb0EEENS1_25SingleTileBwdLPTSchedulerILb0ELi128ELb0EEEEEEEEEvNT_6ParamsE,"aw",@nobits
	.sectionflags	@""
	.align	16
	.zero		1024


//--------------------- .nv.shared._ZN7cutlass13device_kernelIN5flash19enable_sm80_to_sm89INS1_16FlashAttnBwdSm80INS1_25CollectiveMainloopBwdSm80ILi2ELi1EN4cute5tupleIJNS5_1CILi64EEENS7_ILi128EEENS7_ILi96EEEEEENS_10bfloat16_tEfNS_4arch4Sm80ELb1ELb0ELb1ELb0ELb1ELb0ELb0ELb0ELi2ELi2ELi4ELi2ELb1EEENS1_24CollectiveEpilogueBwdGQAISB_fSE_Li256ELb0ELb1EEENS1_25SingleTileBwdLPTSchedulerILb0ELi128ELb1EEEEEEEEEvNT_6ParamsE --------------------------
	.section	.nv.shared._ZN7cutlass13device_kernelIN5flash19enable_sm80_to_sm89INS1_16FlashAttnBwdSm80INS1_25CollectiveMainloopBwdSm80ILi2ELi1EN4cute5tupleIJNS5_1CILi64EEENS7_ILi128EEENS7_ILi96EEEEEENS_10bfloat16_tEfNS_4arch4Sm80ELb1ELb0ELb1ELb0ELb1ELb0ELb0ELb0ELi2ELi2ELi4ELi2ELb1EEENS1_24CollectiveEpilogueBwdGQAISB_fSE_Li256ELb0ELb1EEENS1_25SingleTileBwdLPTSchedulerILb0ELi128ELb1EEEEEEEEEvNT_6ParamsE,"aw",@nobits
	.sectionflags	@""
	.align	16
	.zero		1024


//--------------------- .nv.shared._ZN7cutlass13device_kernelIN5flash19enable_sm80_to_sm89INS1_16FlashAttnBwdSm80INS1_25CollectiveMainloopBwdSm80ILi2ELi1EN4cute5tupleIJNS5_1CILi64EEENS7_ILi128EEENS7_ILi96EEEEEENS_10bfloat16_tEfNS_4arch4Sm80ELb1ELb0ELb1ELb1ELb0ELb0ELb0ELb0ELi2ELi2ELi4ELi2ELb1EEENS1_21CollectiveEpilogueBwdISB_SC_SE_Li256ELb1ELb0ELi2EEENS1_25SingleTileBwdLPTSchedulerILb1ELi128ELb0EEEEEEEEEvNT_6ParamsE --------------------------
	.section	.nv.shared._ZN7cutlass13device_kernelIN5flash19enable_sm80_to_sm89INS1_16FlashAttnBwdSm80INS1_25CollectiveMainloopBwdSm80ILi2ELi1EN4cute5tupleIJNS5_1CILi64EEENS7_ILi128EEENS7_ILi96EEEEEENS_10bfloat16_tEfNS_4arch4Sm80ELb1ELb0ELb1ELb1ELb0ELb0ELb0ELb0ELi2ELi2ELi4ELi2ELb1EEENS1_21CollectiveEpilogueBwdISB_SC_SE_Li256ELb1ELb0ELi2EEENS1_25SingleTileBwdLPTSchedulerILb1ELi128ELb0EEEEEEEEEvNT_6ParamsE,"aw",@nobits
	.sectionflags	@""
	.align	16
	.zero		1024


//--------------------- .nv.shared._ZN7cutlass13device_kernelIN5flash19enable_sm80_to_sm89INS1_16FlashAttnBwdSm80INS1_25CollectiveMainloopBwdSm80ILi2ELi1EN4cute5tupleIJNS5_1CILi64EEENS7_ILi128EEENS7_ILi96EEEEEENS_10bfloat16_tEfNS_4arch4Sm80ELb1ELb0ELb1ELb1ELb1ELb0ELb0ELb0ELi2ELi2ELi4ELi2ELb1EEENS1_21CollectiveEpilogueBwdISB_SC_SE_Li256ELb1ELb0ELi2EEENS1_25SingleTileBwdLPTSchedulerILb1ELi128ELb1EEEEEEEEEvNT_6ParamsE --------------------------
	.section	.nv.shared._ZN7cutlass13device_kernelIN5flash19enable_sm80_to_sm89INS1_16FlashAttnBwdSm80INS1_25CollectiveMainloopBwdSm80ILi2ELi1EN4cute5tupleIJNS5_1CILi64EEENS7_ILi128EEENS7_ILi96EEEEEENS_10bfloat16_tEfNS_4arch4Sm80ELb1ELb0ELb1ELb1ELb1ELb0ELb0ELb0ELi2ELi2ELi4ELi2ELb1EEENS1_21CollectiveEpilogueBwdISB_SC_SE_Li256ELb1ELb0ELi2EEENS1_25SingleTileBwdLPTSchedulerILb1ELi128ELb1EEEEEEEEEvNT_6ParamsE,"aw",@nobits
	.sectionflags	@""
	.align	16
	.zero		1024


//--------------------- .nv.shared._ZN7cutlass13device_kernelIN5flash19enable_sm80_to_sm89INS1_16FlashAttnBwdSm80INS1_25CollectiveMainloopBwdSm80ILi2ELi1EN4cute5tupleIJNS5_1CILi64EEENS7_ILi128EEENS7_ILi96EEEEEENS_10bfloat16_tEfNS_4arch4Sm80ELb1ELb0ELb1ELb1ELb0ELb0ELb0ELb0ELi2ELi2ELi4ELi2ELb1EEENS1_24CollectiveEpilogueBwdGQAISB_fSE_Li256ELb1ELb0EEENS1_25SingleTileBwdLPTSchedulerILb1ELi128ELb0EEEEEEEEEvNT_6ParamsE --------------------------
	.section	.nv.shared._ZN7cutlass13device_kernelIN5flash19enable_sm80_to_sm89INS1_16FlashAttnBwdSm80INS1_25CollectiveMainloopBwdSm80ILi2ELi1EN4cute5tupleIJNS5_1CILi64EEENS7_ILi128EEENS7_ILi96EEEEEENS_10bfloat16_tEfNS_4arch4Sm80ELb1ELb0ELb1ELb1ELb0ELb0ELb0ELb0ELi2ELi2ELi4ELi2ELb1EEENS1_24CollectiveEpilogueBwdGQAISB_fSE_Li256ELb1ELb0EEENS1_25SingleTileBwdLPTSchedulerILb1ELi128ELb0EEEEEEEEEvNT_6ParamsE,"aw",@nobits
	.sectionflags	@""
	.align	16
	.zero		1024


//--------------------- .nv.shared._ZN7cutlass13device_kernelIN5flash19enable_sm80_to_sm89INS1_16FlashAttnBwdSm80INS1_25CollectiveMainloopBwdSm80ILi2ELi1EN4cute5tupleIJNS5_1CILi64EEENS7_ILi128EEENS7_ILi96EEEEEENS_10bfloat16_tEfNS_4arch4Sm80ELb1ELb0ELb1ELb1ELb1ELb0ELb0ELb0ELi2ELi2ELi4ELi2ELb1EEENS1_24CollectiveEpilogueBwdGQAISB_fSE_Li256ELb1ELb1EEENS1_25SingleTileBwdLPTSchedulerILb1ELi128ELb1EEEEEEEEEvNT_6ParamsE --------------------------
	.section	.nv.shared._ZN7cutlass13device_kernelIN5flash19enable_sm80_to_sm89INS1_16FlashAttnBwdSm80INS1_25CollectiveMainloopBwdSm80ILi2ELi1EN4cute5tupleIJNS5_1CILi64EEENS7_ILi128EEENS7_ILi96EEEEEENS_10bfloat16_tEfNS_4arch4Sm80ELb1ELb0ELb1ELb1ELb1ELb0ELb0ELb0ELi2ELi2ELi4ELi2ELb1EEENS1_24CollectiveEpilogueBwdGQAISB_fSE_Li256ELb1ELb1EEENS1_25SingleTileBwdLPTSchedulerILb1ELi128ELb1EEEEEEEEEvNT_6ParamsE,"aw",@nobits
	.sectionflags	@""
	.align	16
	.zero		1024


//--------------------- .nv.shared._ZN7cutlass13device_kernelIN5flash19enable_sm80_to_sm89INS1_16FlashAttnBwdSm80INS1_25CollectiveMainloopBwdSm80ILi2ELi2EN4cute5tupleIJNS5_1CILi64EEENS7_ILi128EEENS7_ILi96EEEEEENS_10bfloat16_tEfNS_4arch4Sm80ELb0ELb0ELb1ELb0ELb0ELb0ELb0ELb0ELi2ELi2ELi4ELi2ELb0EEENS1_21CollectiveEpilogueBwdISB_SC_SE_Li256ELb0ELb0ELi2EEENS1_19SingleTileSchedulerILb0ELb0ELb0ELi128EEEEEEEEEvNT_6ParamsE --------------------------
	.section	.nv.shared._ZN7cutlass13device_kernelIN5flash19enable_sm80_to_sm89INS1_16FlashAttnBwdSm80INS1_25CollectiveMainloopBwdSm80ILi2ELi2EN4cute5tupleIJNS5_1CILi64EEENS7_ILi128EEENS7_ILi96EEEEEENS_10bfloat16_tEfNS_4arch4Sm80ELb0ELb0ELb1ELb0ELb0ELb0ELb0ELb0ELi2ELi2ELi4ELi2ELb0EEENS1_21CollectiveEpilogueBwdISB_SC_SE_Li256ELb0ELb0ELi2EEENS1_19SingleTileSchedulerILb0ELb0ELb0ELi128EEEEEEEEEvNT_6ParamsE,"aw",@nobits
	.sectionflags	@""
	.align	16
	.zero		1024


//--------------------- .nv.shared._ZN7cutlass13device_kernelIN5flash19enable_sm80_to_sm89INS1_16FlashAttnBwdSm80INS1_25CollectiveMainloopBwdSm80ILi2ELi2EN4cute5tupleIJNS5_1CILi64EEENS7_ILi128EEENS7_ILi96EEEEEENS_10bfloat16_tEfNS_4arch4Sm80ELb0ELb0ELb1ELb0ELb1ELb0ELb0ELb0ELi2ELi2ELi4ELi2ELb0EEENS1_21CollectiveEpilogueBwdISB_SC_SE_Li256ELb0ELb0ELi2EEENS1_19SingleTileSchedulerILb0ELb0ELb0ELi128EEEEEEEEEvNT_6ParamsE --------------------------
	.section	.nv.shared._ZN7cutlass13device_kernelIN5flash19enable_sm80_to_sm89INS1_16FlashAttnBwdSm80INS1_25CollectiveMainloopBwdSm80ILi2ELi2EN4cute5tupleIJNS5_1CILi64EEENS7_ILi128EEENS7_ILi96EEEEEENS_10bfloat16_tEfNS_4arch4Sm80ELb0ELb0ELb1ELb0ELb1ELb0ELb0ELb0ELi2ELi2ELi4ELi2ELb0EEENS1_21CollectiveEpilogueBwdISB_SC_SE_Li256ELb0ELb0ELi2EEENS1_19SingleTileSchedulerILb0ELb0ELb0ELi128EEEEEEEEEvNT_6ParamsE,"aw",@nobits
	.sectionflags	@""
	.align	16
	.zero		1024


//--------------------- .nv.shared._ZN7cutlass13device_kernelIN5flash19enable_sm80_to_sm89INS1_16FlashAttnBwdSm80INS1_25CollectiveMainloopBwdSm80ILi2ELi2EN4cute5tupleIJNS5_1CILi64EEENS7_ILi128EEENS7_ILi96EEEEEENS_10bfloat16_tEfNS_4arch4Sm80ELb0ELb0ELb1ELb0ELb0ELb0ELb0ELb0ELi2ELi2ELi4ELi2ELb0EEENS1_24CollectiveEpilogueBwdGQAISB_fSE_Li256ELb0ELb0EEENS1_19SingleTileSchedulerILb0ELb0ELb0ELi128EEEEEEEEEvNT_6ParamsE --------------------------
	.section	.nv.shared._ZN7cutlass13device_kernelIN5flash19enable_sm80_to_sm89INS1_16FlashAttnBwdSm80INS1_25CollectiveMainloopBwdSm80ILi2ELi2EN4cute5tupleIJNS5_1CILi64EEENS7_ILi128EEENS7_ILi96EEEEEENS_10bfloat16_tEfNS_4arch4Sm80ELb0ELb0ELb1ELb0ELb0ELb0ELb0ELb0ELi2ELi2ELi4ELi2ELb0EEENS1_24CollectiveEpilogueBwdGQAISB_fSE_Li256ELb0ELb0EEENS1_19SingleTileSchedulerILb0ELb0ELb0ELi128EEEEEEEEEvNT_6ParamsE,"aw",@nobits
	.sectionflags	@""
	.align	16
	.zero		1024


//--------------------- .nv.shared._ZN7cutlass13device_kernelIN5flash19enable_sm80_to_sm89INS1_16FlashAttnBwdSm80INS1_25CollectiveMainloopBwdSm80ILi2ELi2EN4cute5tupleIJNS5_1CILi64EEENS7_ILi128EEENS7_ILi96EEEEEENS_10bfloat16_tEfNS_4arch4Sm80ELb0ELb0ELb1ELb0ELb1ELb0ELb0ELb0ELi2ELi2ELi4ELi2ELb0EEENS1_24CollectiveEpilogueBwdGQAISB_fSE_Li256ELb0ELb1EEENS1_19SingleTileSchedulerILb0ELb0ELb0ELi128EEEEEEEEEvNT_6ParamsE --------------------------
	.section	.nv.shared._ZN7cutlass13device_kernelIN5flash19enable_sm80_to_sm89INS1_16FlashAttnBwdSm80INS1_25CollectiveMainloopBwdSm80ILi2ELi2EN4cute5tupleIJNS5_1CILi64EEENS7_ILi128EEENS7_ILi96EEEEEENS_10bfloat16_tEfNS_4arch4Sm80ELb0ELb0ELb1ELb0ELb1ELb0ELb0ELb0ELi2ELi2ELi4ELi2ELb0EEENS1_24CollectiveEpilogueBwdGQAISB_fSE_Li256ELb0ELb1EEENS1_19SingleTileSchedulerILb0ELb0ELb0ELi128EEEEEEEEEvNT_6ParamsE,"aw",@nobits
	.sectionflags	@""
	.align	16
	.zero		1024


//--------------------- .nv.shared._ZN7cutlass13device_kernelIN5flash19enable_sm80_to_sm89INS1_16FlashAttnBwdSm80INS1_25CollectiveMainloopBwdSm80ILi2ELi2EN4cute5tupleIJNS5_1CILi64EEENS7_ILi128EEENS7_ILi96EEEEEENS_10bfloat16_tEfNS_4arch4Sm80ELb0ELb0ELb1ELb1ELb0ELb0ELb0ELb0ELi2ELi2ELi4ELi2ELb0EEENS1_21CollectiveEpilogueBwdISB_SC_SE_Li256ELb1ELb0ELi2EEENS1_19SingleTileSchedulerILb1ELb0ELb0ELi128EEEEEEEEEvNT_6ParamsE --------------------------
	.section	.nv.shared._ZN7cutlass13device_kernelIN5flash19enable_sm80_to_sm89INS1_16FlashAttnBwdSm80INS1_25CollectiveMainloopBwdSm80ILi2ELi2EN4cute5tupleIJNS5_1CILi64EEENS7_ILi128EEENS7_ILi96EEEEEENS_10bfloat16_tEfNS_4arch4Sm80ELb0ELb0ELb1ELb1ELb0ELb0ELb0ELb0ELi2ELi2ELi4ELi2ELb0EEENS1_21CollectiveEpilogueBwdISB_SC_SE_Li256ELb1ELb0ELi2EEENS1_19SingleTileSchedulerILb1ELb0ELb0ELi128EEEEEEEEEvNT_6ParamsE,"aw",@nobits
	.sectionflags	@""
	.align	16
	.zero		1024


//--------------------- .nv.shared._ZN7cutlass13device_kernelIN5flash19enable_sm80_to_sm89INS1_16FlashAttnBwdSm80INS1_25CollectiveMainloopBwdSm80ILi2ELi2EN4cute5tupleIJNS5_1CILi64EEENS7_ILi128EEENS7_ILi96EEEEEENS_10bfloat16_tEfNS_4arch4Sm80ELb0ELb0ELb1ELb1ELb1ELb0ELb0ELb0ELi2ELi2ELi4ELi2ELb0EEENS1_21CollectiveEpilogueBwdISB_SC_SE_Li256ELb1ELb0ELi2EEENS1_19SingleTileSchedulerILb1ELb0ELb0ELi128EEEEEEEEEvNT_6ParamsE --------------------------
	.section	.nv.shared._ZN7cutlass13device_kernelIN5flash19enable_sm80_to_sm89INS1_16FlashAttnBwdSm80INS1_25CollectiveMainloopBwdSm80ILi2ELi2EN4cute5tupleIJNS5_1CILi64EEENS7_ILi128EEENS7_ILi96EEEEEENS_10bfloat16_tEfNS_4arch4Sm80ELb0ELb0ELb1ELb1ELb1ELb0ELb0ELb0ELi2ELi2ELi4ELi2ELb0EEENS1_21CollectiveEpilogueBwdISB_SC_SE_Li256ELb1ELb0ELi2EEENS1_19SingleTileSchedulerILb1ELb0ELb0ELi128EEEEEEEEEvNT_6ParamsE,"aw",@nobits
	.sectionflags	@""
	.align	16
	.zero		1024


//--------------------- .nv.shared._ZN7cutlass13device_kernelIN5flash19enable_sm80_to_sm89INS1_16FlashAttnBwdSm80INS1_25CollectiveMainloopBwdSm80ILi2ELi2EN4cute5tupleIJNS5_1CILi64EEENS7_ILi128EEENS7_ILi96EEEEEENS_10bfloat16_tEfNS_4arch4Sm80ELb0ELb0ELb1ELb1ELb0ELb0ELb0ELb0ELi2ELi2ELi4ELi2ELb0EEENS1_24CollectiveEpilogueBwdGQAISB_fSE_Li256ELb1ELb0EEENS1_19SingleTileSchedulerILb1ELb0ELb0ELi128EEEEEEEEEvNT_6ParamsE --------------------------
	.section	.nv.shared._ZN7cutlass13device_kernelIN5flash19enable_sm80_to_sm89INS1_16FlashAttnBwdSm80INS1_25CollectiveMainloopBwdSm80ILi2ELi2EN4cute5tupleIJNS5_1CILi64EEENS7_ILi128EEENS7_ILi96EEEEEENS_10bfloat16_tEfNS_4arch4Sm80ELb0ELb0ELb1ELb1ELb0ELb0ELb0ELb0ELi2ELi2ELi4ELi2ELb0EEENS1_24CollectiveEpilogueBwdGQAISB_fSE_Li256ELb1ELb0EEENS1_19SingleTileSchedulerILb1ELb0ELb0ELi128EEEEEEEEEvNT_6ParamsE,"aw",@nobits
	.sectionflags	@""
	.align	16
	.zero		1024


//--------------------- .nv.shared._ZN7cutlass13device_kernelIN5flash19enable_sm80_to_sm89INS1_16FlashAttnBwdSm80INS1_25CollectiveMainloopBwdSm80ILi2ELi2EN4cute5tupleIJNS5_1CILi64EEENS7_ILi128EEENS7_ILi96EEEEEENS_10bfloat16_tEfNS_4arch4Sm80ELb0ELb0ELb1ELb1ELb1ELb0ELb0ELb0ELi2ELi2ELi4ELi2ELb0EEENS1_24CollectiveEpilogueBwdGQAISB_fSE_Li256ELb1ELb1EEENS1_19SingleTileSchedulerILb1ELb0ELb0ELi128EEEEEEEEEvNT_6ParamsE --------------------------
	.section	.nv.shared._ZN7cutlass13device_kernelIN5flash19enable_sm80_to_sm89INS1_16FlashAttnBwdSm80INS1_25CollectiveMainloopBwdSm80ILi2ELi2EN4cute5tupleIJNS5_1CILi64EEENS7_ILi128EEENS7_ILi96EEEEEENS_10bfloat16_tEfNS_4arch4Sm80ELb0ELb0ELb1ELb1ELb1ELb0ELb0ELb0ELi2ELi2ELi4ELi2ELb0EEENS1_24CollectiveEpilogueBwdGQAISB_fSE_Li256ELb1ELb1EEENS1_19SingleTileSchedulerILb1ELb0ELb0ELi128EEEEEEEEEvNT_6ParamsE,"aw",@nobits
	.sectionflags	@""
	.align	16
	.zero		1024


//--------------------- .nv.shared._ZN7cutlass13device_kernelIN5flash19enable_sm80_to_sm89INS1_16FlashAttnBwdSm80INS1_25CollectiveMainloopBwdSm80ILi2ELi2EN4cute5tupleIJNS5_1CILi64EEENS7_ILi128EEENS7_ILi96EEEEEENS_10bfloat16_tEfNS_4arch4Sm80ELb0ELb1ELb1ELb0ELb0ELb0ELb0ELb0ELi2ELi2ELi4ELi2ELb0EEENS1_21CollectiveEpilogueBwdISB_SC_SE_Li256ELb0ELb0ELi2EEENS1_19SingleTileSchedulerILb0ELb0ELb0ELi128EEEEEEEEEvNT_6ParamsE --------------------------
	.section	.nv.shared._ZN7cutlass13device_kernelIN5flash19enable_sm80_to_sm89INS1_16FlashAttnBwdSm80INS1_25CollectiveMainloopBwdSm80ILi2ELi2EN4cute5tupleIJNS5_1CILi64EEENS7_ILi128EEENS7_ILi96EEEEEENS_10bfloat16_tEfNS_4arch4Sm80ELb0ELb1ELb1ELb0ELb0ELb0ELb0ELb0ELi2ELi2ELi4ELi2ELb0EEENS1_21CollectiveEpilogueBwdISB_SC_SE_Li256ELb0ELb0ELi2EEENS1_19SingleTileSchedulerILb0ELb0ELb0ELi128EEEEEEEEEvNT_6ParamsE,"aw",@nobits
	.sectionflags	@""
	.align	16
	.zero		1024


//--------------------- .nv.shared._ZN7cutlass13device_kernelIN5flash19enable_sm80_to_sm89INS1_16FlashAttnBwdSm80INS1_25CollectiveMainloopBwdSm80ILi2ELi2EN4cute5tupleIJNS5_1CILi64EEENS7_ILi128EEENS7_ILi96EEEEEENS_10bfloat16_tEfNS_4arch4Sm80ELb0ELb1ELb1ELb0ELb1ELb0ELb0ELb0ELi2ELi2ELi4ELi2ELb0EEENS1_21CollectiveEpilogueBwdISB_SC_SE_Li256ELb0ELb0ELi2EEENS1_19SingleTileSchedulerILb0ELb0ELb0ELi128EEEEEEEEEvNT_6ParamsE --------------------------
	.section	.nv.shared._ZN7cutlass13device_kernelIN5flash19enable_sm80_to_sm89INS1_16FlashAttnBwdSm80INS1_25CollectiveMainloopBwdSm80ILi2ELi2EN4cute5tupleIJNS5_1CILi64EEENS7_ILi128EEENS7_ILi96EEEEEENS_10bfloat16_tEfNS_4arch4Sm80ELb0ELb1ELb1ELb0ELb1ELb0ELb0ELb0ELi2ELi2ELi4ELi2ELb0EEENS1_21CollectiveEpilogueBwdISB_SC_SE_Li256ELb0ELb0ELi2EEENS1_19SingleTileSchedulerILb0ELb0ELb0ELi128EEEEEEEEEvNT_6ParamsE,"aw",@nobits
	.sectionflags	@""
	.align	16
	.zero		1024


//--------------------- .nv.shared._ZN7cutlass13device_kernelIN5flash19enable_sm80_to_sm89INS1_16FlashAttnBwdSm80INS1_25CollectiveMainloopBwdSm80ILi2ELi2EN4cute5tupleIJNS5_1CILi64EEENS7_ILi128EEENS7_ILi96EEEEEENS_10bfloat16_tEfNS_4arch4Sm80ELb0ELb1ELb1ELb0ELb0ELb0ELb0ELb0ELi2ELi2ELi4ELi2ELb0EEENS1_24CollectiveEpilogueBwdGQAISB_fSE_Li256ELb0ELb0EEENS1_19SingleTileSchedulerILb0ELb0ELb0ELi128EEEEEEEEEvNT_6ParamsE --------------------------
	.section	.nv.shared._ZN7cutlass13device_kernelIN5flash19enable_sm80_to_sm89INS1_16FlashAttnBwdSm80INS1_25CollectiveMainloopBwdSm80ILi2ELi2EN4cute5tupleIJNS5_1CILi64EEENS7_ILi128EEENS7_ILi96EEEEEENS_10bfloat16_tEfNS_4arch4Sm80ELb0ELb1ELb1ELb0ELb0ELb0ELb0ELb0ELi2ELi2ELi4ELi2ELb0EEENS1_24CollectiveEpilogueBwdGQAISB_fSE_Li256ELb0ELb0EEENS1_19SingleTileSchedulerILb0ELb0ELb0ELi128EEEEEEEEEvNT_6ParamsE,"aw",@nobits
	.sectionflags	@""
	.align	16
	.zero		1024


//--------------------- .nv.shared._ZN7cutlass13device_kernelIN5flash19enable_sm80_to_sm89INS1_16FlashAttnBwdSm80INS1_25CollectiveMainloopBwdSm80ILi2ELi2EN4cute5tupleIJNS5_1CILi64EEENS7_ILi128EEENS7_ILi96EEEEEENS_10bfloat16_tEfNS_4arch4Sm80ELb0ELb1ELb1ELb0ELb1ELb0ELb0ELb0ELi2ELi2ELi4ELi2ELb0EEENS1_24CollectiveEpilogueBwdGQAISB_fSE_Li256ELb0ELb1EEENS1_19SingleTileSchedulerILb0ELb0ELb0ELi128EEEEEEEEEvNT_6ParamsE --------------------------
	.section	.nv.shared._ZN7cutlass13device_kernelIN5flash19enable_sm80_to_sm89INS1_16FlashAttnBwdSm80INS1_25CollectiveMainloopBwdSm80ILi2ELi2EN4cute5tupleIJNS5_1CILi64EEENS7_ILi128EEENS7_ILi96EEEEEENS_10bfloat16_tEfNS_4arch4Sm80ELb0ELb1ELb1ELb0ELb1ELb0ELb0ELb0ELi2ELi2ELi4ELi2ELb0EEENS1_24CollectiveEpilogueBwdGQAISB_fSE_Li256ELb0ELb1EEENS1_19SingleTileSchedulerILb0ELb0ELb0ELi128EEEEEEEEEvNT_6ParamsE,"aw",@nobits
	.sectionflags	@""
	.align	16
	.zero		1024


//--------------------- .nv.shared._ZN7cutlass13device_kernelIN5flash19enable_sm80_to_sm89INS1_16FlashAttnBwdSm80INS1_25CollectiveMainloopBwdSm80ILi2ELi2EN4cute5tupleIJNS5_1CILi64EEENS7_ILi128EEENS7_ILi96EEEEEENS_10bfloat16_tEfNS_4arch4Sm80ELb0ELb1ELb1ELb1ELb0ELb0ELb0ELb0ELi2ELi2ELi4ELi2ELb0EEENS1_21CollectiveEpilogueBwdISB_SC_SE_Li256ELb1ELb0ELi2EEENS1_19SingleTileSchedulerILb1ELb0ELb0ELi128EEEEEEEEEvNT_6ParamsE --------------------------
	.section	.nv.shared._ZN7cutlass13device_kernelIN5flash19enable_sm80_to_sm89INS1_16FlashAttnBwdSm80INS1_25CollectiveMainloopBwdSm80ILi2ELi2EN4cute5tupleIJNS5_1CILi64EEENS7_ILi128EEENS7_ILi96EEEEEENS_10bfloat16_tEfNS_4arch4Sm80ELb0ELb1ELb1ELb1ELb0ELb0ELb0ELb0ELi2ELi2ELi4ELi2ELb0EEENS1_21CollectiveEpilogueBwdISB_SC_SE_Li256ELb1ELb0ELi2EEENS1_19SingleTileSchedulerILb1ELb0ELb0ELi128EEEEEEEEEvNT_6ParamsE,"aw",@nobits
	.sectionflags	@""
	.align	16
	.zero		1024


//--------------------- .nv.shared._ZN7cutlass13device_kernelIN5flash19enable_sm80_to_sm89INS1_16FlashAttnBwdSm80INS1_25CollectiveMainloopBwdSm80ILi2ELi2EN4cute5tupleIJNS5_1CILi64EEENS7_ILi128EEENS7_ILi96EEEEEENS_10bfloat16_tEfNS_4arch4Sm80ELb0ELb1ELb1ELb1ELb1ELb0ELb0ELb0ELi2ELi2ELi4ELi2ELb0EEENS1_21CollectiveEpilogueBwdISB_SC_SE_Li256ELb1ELb0ELi2EEENS1_19SingleTileSchedulerILb1ELb0ELb0ELi128EEEEEEEEEvNT_6ParamsE --------------------------
	.section	.nv.shared._ZN7cutlass13device_kernelIN5flash19enable_sm80_to_sm89INS1_16FlashAttnBwdSm80INS1_25CollectiveMainloopBwdSm80ILi2ELi2EN4cute5tupleIJNS5_1CILi64EEENS7_ILi128EEENS7_ILi96EEEEEENS_10bfloat16_tEfNS_4arch4Sm80ELb0ELb1ELb1ELb1ELb1ELb0ELb0ELb0ELi2ELi2ELi4ELi2ELb0EEENS1_21CollectiveEpilogueBwdISB_SC_SE_Li256ELb1ELb0ELi2EEENS1_19SingleTileSchedulerILb1ELb0ELb0ELi128EEEEEEEEEvNT_6ParamsE,"aw",@nobits
	.sectionflags	@""
	.align	16
	.zero		1024


//--------------------- .nv.shared._ZN7cutlass13device_kernelIN5flash19enable_sm80_to_sm89INS1_16FlashAttnBwdSm80INS1_25CollectiveMainloopBwdSm80ILi2ELi2EN4cute5tupleIJNS5_1CILi64EEENS7_ILi128EEENS7_ILi96EEEEEENS_10bfloat16_tEfNS_4arch4Sm80ELb0ELb1ELb1ELb1ELb0ELb0ELb0ELb0ELi2ELi2ELi4ELi2ELb0EEENS1_24CollectiveEpilogueBwdGQAISB_fSE_Li256ELb1ELb0EEENS1_19SingleTileSchedulerILb1ELb0ELb0ELi128EEEEEEEEEvNT_6ParamsE --------------------------
	.section	.nv.shared._ZN7cutlass13device_kernelIN5flash19enable_sm80_to_sm89INS1_16FlashAttnBwdSm80INS1_25CollectiveMainloopBwdSm80ILi2ELi2EN4cute5tupleIJNS5_1CILi64EEENS7_ILi128EEENS7_ILi96EEEEEENS_10bfloat16_tEfNS_4arch4Sm80ELb0ELb1ELb1ELb1ELb0ELb0ELb0ELb0ELi2ELi2ELi4ELi2ELb0EEENS1_24CollectiveEpilogueBwdGQAISB_fSE_Li256ELb1ELb0EEENS1_19SingleTileSchedulerILb1ELb0ELb0ELi128EEEEEEEEEvNT_6ParamsE,"aw",@nobits
	.sectionflags	@""
	.align	16
	.zero		1024


//--------------------- .nv.shared._ZN7cutlass13device_kernelIN5flash19enable_sm80_to_sm89INS1_16FlashAttnBwdSm80INS1_25CollectiveMainloopBwdSm80ILi2ELi2EN4cute5tupleIJNS5_1CILi64EEENS7_ILi128EEENS7_ILi96EEEEEENS_10bfloat16_tEfNS_4arch4Sm80ELb0ELb1ELb1ELb1ELb1ELb0ELb0ELb0ELi2ELi2ELi4ELi2ELb0EEENS1_24CollectiveEpilogueBwdGQAISB_fSE_Li256ELb1ELb1EEENS1_19SingleTileSchedulerILb1ELb0ELb0ELi128EEEEEEEEEvNT_6ParamsE --------------------------
	.section	.nv.shared._ZN7cutlass13device_kernelIN5flash19enable_sm80_to_sm89INS1_16FlashAttnBwdSm80INS1_25CollectiveMainloopBwdSm80ILi2ELi2EN4cute5tupleIJNS5_1CILi64EEENS7_ILi128EEENS7_ILi96EEEEEENS_10bfloat16_tEfNS_4arch4Sm80ELb0ELb1ELb1ELb1ELb1ELb0ELb0ELb0ELi2ELi2ELi4ELi2ELb0EEENS1_24CollectiveEpilogueBwdGQAISB_fSE_Li256ELb1ELb1EEENS1_19SingleTileSchedulerILb1ELb0ELb0ELi128EEEEEEEEEvNT_6ParamsE,"aw",@nobits
	.sectionflags	@""
	.align	16
	.zero		1024


//--------------------- .nv.shared._ZN7cutlass13device_kernelIN5flash19enable_sm80_to_sm89INS1_16FlashAttnBwdSm80INS1_25CollectiveMainloopBwdSm80ILi2ELi2EN4cute5tupleIJNS5_1CILi64EEENS7_ILi128EEENS7_ILi96EEEEEENS_10bfloat16_tEfNS_4arch4Sm80ELb1ELb0ELb1ELb0ELb0ELb0ELb0ELb0ELi2ELi2ELi4ELi2ELb0EEENS1_21CollectiveEpilogueBwdISB_SC_SE_Li256ELb0ELb0ELi2EEENS1_25SingleTileBwdLPTSchedulerILb0ELi128ELb0EEEEEEEEEvNT_6ParamsE --------------------------
	.section	.nv.shared._ZN7cutlass13device_kernelIN5flash19enable_sm80_to_sm89INS1_16FlashAttnBwdSm80INS1_25CollectiveMainloopBwdSm80ILi2ELi2EN4cute5tupleIJNS5_1CILi64EEENS7_ILi128EEENS7_ILi96EEEEEENS_10bfloat16_tEfNS_4arch4Sm80ELb1ELb0ELb1ELb0ELb0ELb0ELb0ELb0ELi2ELi2ELi4ELi2ELb0EEENS1_21CollectiveEpilogueBwdISB_SC_SE_Li256ELb0ELb0ELi2EEENS1_25SingleTileBwdLPTSchedulerILb0ELi128ELb0EEEEEEEEEvNT_6ParamsE,"aw",@nobits
	.sectionflags	@""
	.align	16
	.zero		1024


//--------------------- .nv.shared._ZN7cutlass13device_kernelIN5flash19enable_sm80_to_sm89INS1_16FlashAttnBwdSm80INS1_25CollectiveMainloopBwdSm80ILi2ELi2EN4cute5tupleIJNS5_1CILi64EEENS7_ILi128EEENS7_ILi96EEEEEENS_10bfloat16_tEfNS_4arch4Sm80ELb1ELb0ELb1ELb0ELb1ELb0ELb0ELb0ELi2ELi2ELi4ELi2ELb0EEENS1_21CollectiveEpilogueBwdISB_SC_SE_Li256ELb0ELb0ELi2EEENS1_25SingleTileBwdLPTSchedulerILb0ELi128ELb1EEEEEEEEEvNT_6ParamsE --------------------------
	.section	.nv.shared._ZN7cutlass13device_kernelIN5flash19enable_sm80_to_sm89INS1_16FlashAttnBwdSm80INS1_25CollectiveMainloopBwdSm80ILi2ELi2EN4cute5tupleIJNS5_1CILi64EEENS7_ILi128EEENS7_ILi96EEEEEENS_10bfloat16_tEfNS_4arch4Sm80ELb1ELb0ELb1ELb0ELb1ELb0ELb0ELb0ELi2ELi2ELi4ELi2ELb0EEENS1_21CollectiveEpilogueBwdISB_SC_SE_Li256ELb0ELb0ELi2EEENS1_25SingleTileBwdLPTSchedulerILb0ELi128ELb1EEEEEEEEEvNT_6ParamsE,"aw",@nobits
	.sectionflags	@""
	.align	16
	.zero		1024


//--------------------- .nv.shared._ZN7cutlass13device_kernelIN5flash19enable_sm80_to_sm89INS1_16FlashAttnBwdSm80INS1_25CollectiveMainloopBwdSm80ILi2ELi2EN4cute5tupleIJNS5_1CILi64EEENS7_ILi128EEENS7_ILi96EEEEEENS_10bfloat16_tEfNS_4arch4Sm80ELb1ELb0ELb1ELb0ELb0ELb0ELb0ELb0ELi2ELi2ELi4ELi2ELb0EEENS1_24CollectiveEpilogueBwdGQAISB_fSE_Li256ELb0ELb0EEENS1_25SingleTileBwdLPTSchedulerILb0ELi128ELb0EEEEEEEEEvNT_6ParamsE --------------------------
	.section	.nv.shared._ZN7cutlass13device_kernelIN5flash19enable_sm80_to_sm89INS1_16FlashAttnBwdSm80INS1_25CollectiveMainloopBwdSm80ILi2ELi2EN4cute5tupleIJNS5_1CILi64EEENS7_ILi128EEENS7_ILi96EEEEEENS_10bfloat16_tEfNS_4arch4Sm80ELb1ELb0ELb1ELb0ELb0ELb0ELb0ELb0ELi2ELi2ELi4ELi2ELb0EEENS1_24CollectiveEpilogueBwdGQAISB_fSE_Li256ELb0ELb0EEENS1_25SingleTileBwdLPTSchedulerILb0ELi128ELb0EEEEEEEEEvNT_6ParamsE,"aw",@nobits
	.sectionflags	@""
	.align	16
	.zero		1024


//--------------------- .nv.shared._ZN7cutlass13device_kernelIN5flash19enable_sm80_to_sm89INS1_16FlashAttnBwdSm80INS1_25CollectiveMainloopBwdSm80ILi2ELi2EN4cute5tupleIJNS5_1CILi64EEENS7_ILi128EEENS7_ILi96EEEEEENS_10bfloat16_tEfNS_4arch4Sm80ELb1ELb0ELb1ELb0ELb1ELb0ELb0ELb0ELi2ELi2ELi4ELi2ELb0EEENS1_24CollectiveEpilogueBwdGQAISB_fSE_Li256ELb0ELb1EEENS1_25SingleTileBwdLPTSchedulerILb0ELi128ELb1EEEEEEEEEvNT_6ParamsE --------------------------
	.section	.nv.shared._ZN7cutlass13device_kernelIN5flash19enable_sm80_to_sm89INS1_16FlashAttnBwdSm80INS1_25CollectiveMainloopBwdSm80ILi2ELi2EN4cute5tupleIJNS5_1CILi64EEENS7_ILi128EEENS7_ILi96EEEEEENS_10bfloat16_tEfNS_4arch4Sm80ELb1ELb0ELb1ELb0ELb1ELb0ELb0ELb0ELi2ELi2ELi4ELi2ELb0EEENS1_24CollectiveEpilogueBwdGQAISB_fSE_Li256ELb0ELb1EEENS1_25SingleTileBwdLPTSchedulerILb0ELi128ELb1EEEEEEEEEvNT_6ParamsE,"aw",@nobits
	.sectionflags	@""
	.align	16
	.zero		1024


//--------------------- .nv.shared._ZN7cutlass13device_kernelIN5flash22FlashAttnBwdPreprocessIN4cute5tupleIJNS3_1CILi64EEENS5_ILi96EEEEEENS_10bfloat16_tEfNS_4arch4Sm80ELb1ELb0EEEEEvNT_6ParamsE --------------------------
	.section	.nv.shared._ZN7cutlass13device_kernelIN5flash22FlashAttnBwdPreprocessIN4cute5tupleIJNS3_1CILi64EEENS5_ILi96EEEEEENS_10bfloat16_tEfNS_4arch4Sm80ELb1ELb0EEEEEvNT_6ParamsE,"aw",@nobits
	.sectionflags	@""
	.align	16
	.zero		1024


//--------------------- .nv.shared._ZN7cutlass13device_kernelIN5flash19enable_sm80_to_sm89INS1_16FlashAttnBwdSm80INS1_25CollectiveMainloopBwdSm80ILi2ELi2EN4cute5tupleIJNS5_1CILi64EEENS7_ILi128EEENS7_ILi96EEEEEENS_10bfloat16_tEfNS_4arch4Sm80ELb1ELb0ELb1ELb1ELb0ELb0ELb0ELb0ELi2ELi2ELi4ELi2ELb0EEENS1_21CollectiveEpilogueBwdISB_SC_SE_Li256ELb1ELb0ELi2EEENS1_25SingleTileBwdLPTSchedulerILb1ELi128ELb0EEEEEEEEEvNT_6ParamsE --------------------------
	.section	.nv.shared._ZN7cutlass13device_kernelIN5flash19enable_sm80_to_sm89INS1_16FlashAttnBwdSm80INS1_25CollectiveMainloopBwdSm80ILi2ELi2EN4cute5tupleIJNS5_1CILi64EEENS7_ILi128EEENS7_ILi96EEEEEENS_10bfloat16_tEfNS_4arch4Sm80ELb1ELb0ELb1ELb1ELb0ELb0ELb0ELb0ELi2ELi2ELi4ELi2ELb0EEENS1_21CollectiveEpilogueBwdISB_SC_SE_Li256ELb1ELb0ELi2EEENS1_25SingleTileBwdLPTSchedulerILb1ELi128ELb0EEEEEEEEEvNT_6ParamsE,"aw",@nobits
	.sectionflags	@""
	.align	16
	.zero		1024


//--------------------- .nv.shared._ZN7cutlass13device_kernelIN5flash19enable_sm80_to_sm89INS1_16FlashAttnBwdSm80INS1_25CollectiveMainloopBwdSm80ILi2ELi2EN4cute5tupleIJNS5_1CILi64EEENS7_ILi128EEENS7_ILi96EEEEEENS_10bfloat16_tEfNS_4arch4Sm80ELb1ELb0ELb1ELb1ELb1ELb0ELb0ELb0ELi2ELi2ELi4ELi2ELb0EEENS1_21CollectiveEpilogueBwdISB_SC_SE_Li256ELb1ELb0ELi2EEENS1_25SingleTileBwdLPTSchedulerILb1ELi128ELb1EEEEEEEEEvNT_6ParamsE --------------------------
	.section	.nv.shared._ZN7cutlass13device_kernelIN5flash19enable_sm80_to_sm89INS1_16FlashAttnBwdSm80INS1_25CollectiveMainloopBwdSm80ILi2ELi2EN4cute5tupleIJNS5_1CILi64EEENS7_ILi128EEENS7_ILi96EEEEEENS_10bfloat16_tEfNS_4arch4Sm80ELb1ELb0ELb1ELb1ELb1ELb0ELb0ELb0ELi2ELi2ELi4ELi2ELb0EEENS1_21CollectiveEpilogueBwdISB_SC_SE_Li256ELb1ELb0ELi2EEENS1_25SingleTileBwdLPTSchedulerILb1ELi128ELb1EEEEEEEEEvNT_6ParamsE,"aw",@nobits
	.sectionflags	@""
	.align	16
	.zero		1024


//--------------------- .nv.shared._ZN7cutlass13device_kernelIN5flash19enable_sm80_to_sm89INS1_16FlashAttnBwdSm80INS1_25CollectiveMainloopBwdSm80ILi2ELi2EN4cute5tupleIJNS5_1CILi64EEENS7_ILi128EEENS7_ILi96EEEEEENS_10bfloat16_tEfNS_4arch4Sm80ELb1ELb0ELb1ELb1ELb0ELb0ELb0ELb0ELi2ELi2ELi4ELi2ELb0EEENS1_24CollectiveEpilogueBwdGQAISB_fSE_Li256ELb1ELb0EEENS1_25SingleTileBwdLPTSchedulerILb1ELi128ELb0EEEEEEEEEvNT_6ParamsE --------------------------
	.section	.nv.shared._ZN7cutlass13device_kernelIN5flash19enable_sm80_to_sm89INS1_16FlashAttnBwdSm80INS1_25CollectiveMainloopBwdSm80ILi2ELi2EN4cute5tupleIJNS5_1CILi64EEENS7_ILi128EEENS7_ILi96EEEEEENS_10bfloat16_tEfNS_4arch4Sm80ELb1ELb0ELb1ELb1ELb0ELb0ELb0ELb0ELi2ELi2ELi4ELi2ELb0EEENS1_24CollectiveEpilogueBwdGQAISB_fSE_Li256ELb1ELb0EEENS1_25SingleTileBwdLPTSchedulerILb1ELi128ELb0EEEEEEEEEvNT_6ParamsE,"aw",@nobits
	.sectionflags	@""
	.align	16
	.zero		1024


//--------------------- .nv.shared._ZN7cutlass13device_kernelIN5flash32FlashAttnBwdPostprocessConvertdQIN4cute5tupleIJNS3_1CILi128EEENS5_ILi96EEEEEENS_10bfloat16_tEfNS_4arch4Sm80ELi256ENS3_8TiledMMAINS3_8MMA_AtomIJNS3_30SM80_16x8x16_F32BF16BF16F32_TNEEEENS3_6LayoutINS4_IJNS5_ILi4EEENS5_ILi2EEENS5_ILi1EEEEEENS4_IJSJ_SH_NS5_ILi0EEEEEEEENS4_IJNS5_ILi64EEENS5_ILi32EEENS5_ILi16EEEEEEEELb0EEEEEvNT_6ParamsE --------------------------
	.section	.nv.shared._ZN7cutlass13device_kernelIN5flash32FlashAttnBwdPostprocessConvertdQIN4cute5tupleIJNS3_1CILi128EEENS5_ILi96EEEEEENS_10bfloat16_tEfNS_4arch4Sm80ELi256ENS3_8TiledMMAINS3_8MMA_AtomIJNS3_30SM80_16x8x16_F32BF16BF16F32_TNEEEENS3_6LayoutINS4_IJNS5_ILi4EEENS5_ILi2EEENS5_ILi1EEEEEENS4_IJSJ_SH_NS5_ILi0EEEEEEEENS4_IJNS5_ILi64EEENS5_ILi32EEENS5_ILi16EEEEEEEELb0EEEEEvNT_6ParamsE,"aw",@nobits
	.sectionflags	@""
	.align	16
	.zero		1024


//--------------------- .nv.shared._ZN7cutlass13device_kernelIN5flash32FlashAttnBwdPostprocessConvertdQIN4cute5tupleIJNS3_1CILi64EEENS5_ILi96EEEEEENS_10bfloat16_tEfNS_4arch4Sm80ELi256ENS3_8TiledMMAINS3_8MMA_AtomIJNS3_30SM80_16x8x16_F32BF16BF16F32_TNEEEENS3_6LayoutINS4_IJNS5_ILi2EEENS5_ILi4EEENS5_ILi1EEEEEENS4_IJSJ_SH_NS5_ILi0EEEEEEEENS4_IJNS5_ILi32EEESO_NS5_ILi16EEEEEEEELb0EEEEEvNT_6ParamsE --------------------------
	.section	.nv.shared._ZN7cutlass13device_kernelIN5flash32FlashAttnBwdPostprocessConvertdQIN4cute5tupleIJNS3_1CILi64EEENS5_ILi96EEEEEENS_10bfloat16_tEfNS_4arch4Sm80ELi256ENS3_8TiledMMAINS3_8MMA_AtomIJNS3_30SM80_16x8x16_F32BF16BF16F32_TNEEEENS3_6LayoutINS4_IJNS5_ILi2EEENS5_ILi4EEENS5_ILi1EEEEEENS4_IJSJ_SH_NS5_ILi0EEEEEEEENS4_IJNS5_ILi32EEESO_NS5_ILi16EEEEEEEELb0EEEEEvNT_6ParamsE,"aw",@nobits
	.sectionflags	@""
	.align	16
	.zero		1024


//--------------------- .nv.shared._ZN7cutlass13device_kernelIN5flash19enable_sm80_to_sm89INS1_16FlashAttnBwdSm80INS1_25CollectiveMainloopBwdSm80ILi2ELi2EN4cute5tupleIJNS5_1CILi64EEENS7_ILi128EEENS7_ILi96EEEEEENS_10bfloat16_tEfNS_4arch4Sm80ELb1ELb0ELb1ELb1ELb1ELb0ELb0ELb0ELi2ELi2ELi4ELi2ELb0EEENS1_24CollectiveEpilogueBwdGQAISB_fSE_Li256ELb1ELb1EEENS1_25SingleTileBwdLPTSchedulerILb1ELi128ELb1EEEEEEEEEvNT_6ParamsE --------------------------
	.section	.nv.shared._ZN7cutlass13device_kernelIN5flash19enable_sm80_to_sm89INS1_16FlashAttnBwdSm80INS1_25CollectiveMainloopBwdSm80ILi2ELi2EN4cute5tupleIJNS5_1CILi64EEENS7_ILi128EEENS7_ILi96EEEEEENS_10bfloat16_tEfNS_4arch4Sm80ELb1ELb0ELb1ELb1ELb1ELb0ELb0ELb0ELi2ELi2ELi4ELi2ELb0EEENS1_24CollectiveEpilogueBwdGQAISB_fSE_Li256ELb1ELb1EEENS1_25SingleTileBwdLPTSchedulerILb1ELi128ELb1EEEEEEEEEvNT_6ParamsE,"aw",@nobits
	.sectionflags	@""
	.align	16
	.zero		1024


//--------------------- .nv.shared._ZN7cutlass13device_kernelIN5flash22FlashAttnBwdPreprocessIN4cute5tupleIJNS3_1CILi64EEENS5_ILi96EEEEEENS_10bfloat16_tEfNS_4arch4Sm80ELb1ELb1EEEEEvNT_6ParamsE --------------------------
	.section	.nv.shared._ZN7cutlass13device_kernelIN5flash22FlashAttnBwdPreprocessIN4cute5tupleIJNS3_1CILi64EEENS5_ILi96EEEEEENS_10bfloat16_tEfNS_4arch4Sm80ELb1ELb1EEEEEvNT_6ParamsE,"aw",@nobits
	.sectionflags	@""
	.align	16
	.zero		1024


//--------------------- .nv.constant0._ZN7cutlass13device_kernelIN5flash19enable_sm80_to_sm89INS1_16FlashAttnBwdSm80INS1_25CollectiveMainloopBwdSm80ILi2ELi1EN4cute5tupleIJNS5_1CILi64EEENS7_ILi128EEENS7_ILi96EEEEEENS_10bfloat16_tEfNS_4arch4Sm80ELb0ELb0ELb1ELb0ELb0ELb0ELb0ELb0ELi2ELi2ELi4ELi2ELb1EEENS1_21CollectiveEpilogueBwdISB_SC_SE_Li256ELb0ELb0ELi2EEENS1_19SingleTileSchedulerILb0ELb0ELb0ELi128EEEEEEEEEvNT_6ParamsE --------------------------
	.section	.nv.constant0._ZN7cutlass13device_kernelIN5flash19enable_sm80_to_sm89INS1_16FlashAttnBwdSm80INS1_25CollectiveMainloopBwdSm80ILi2ELi1EN4cute5tupleIJNS5_1CILi64EEENS7_ILi128EEENS7_ILi96EEEEEENS_10bfloat16_tEfNS_4arch4Sm80ELb0ELb0ELb1ELb0ELb0ELb0ELb0ELb0ELi2ELi2ELi4ELi2ELb1EEENS1_21CollectiveEpilogueBwdISB_SC_SE_Li256ELb0ELb0ELi2EEENS1_19SingleTileSchedulerILb0ELb0ELb0ELi128EEEEEEEEEvNT_6ParamsE,"a",@progbits
	.sectionflags	@""
	.align	4
.nv.constant0._ZN7cutlass13device_kernelIN5flash19enable_sm80_to_sm89INS1_16FlashAttnBwdSm80INS1_25CollectiveMainloopBwdSm80ILi2ELi1EN4cute5tupleIJNS5_1CILi64EEENS7_ILi128EEENS7_ILi96EEEEEENS_10bfloat16_tEfNS_4arch4Sm80ELb0ELb0ELb1ELb0ELb0ELb0ELb0ELb0ELi2ELi2ELi4ELi2ELb1EEENS1_21CollectiveEpilogueBwdISB_SC_SE_Li256ELb0ELb0ELi2EEENS1_19SingleTileSchedulerILb0ELb0ELb0ELi128EEEEEEEEEvNT_6ParamsE:
	.zero		1520


//--------------------- .nv.constant0._ZN7cutlass13device_kernelIN5flash19enable_sm80_to_sm89INS1_16FlashAttnBwdSm80INS1_25CollectiveMainloopBwdSm80ILi2ELi1EN4cute5tupleIJNS5_1CILi64EEENS7_ILi128EEENS7_ILi96EEEEEENS_10bfloat16_tEfNS_4arch4Sm80ELb0ELb0ELb1ELb0ELb1ELb0ELb0ELb0ELi2ELi2ELi4ELi2ELb1EEENS1_21CollectiveEpilogueBwdISB_SC_SE_Li256ELb0ELb0ELi2EEENS1_19SingleTileSchedulerILb0ELb0ELb0ELi128EEEEEEEEEvNT_6ParamsE --------------------------
	.section	.nv.constant0._ZN7cutlass13device_kernelIN5flash19enable_sm80_to_sm89INS1_16FlashAttnBwdSm80INS1_25CollectiveMainloopBwdSm80ILi2ELi1EN4cute5tupleIJNS5_1CILi64EEENS7_ILi128EEENS7_ILi96EEEEEENS_10bfloat16_tEfNS_4arch4Sm80ELb0ELb0ELb1ELb0ELb1ELb0ELb0ELb0ELi2ELi2ELi4ELi2ELb1EEENS1_21CollectiveEpilogueBwdISB_SC_SE_Li256ELb0ELb0ELi2EEENS1_19SingleTileSchedulerILb0ELb0ELb0ELi128EEEEEEEEEvNT_6ParamsE,"a",@progbits
	.sectionflags	@""
	.align	4
.nv.constant0._ZN7cutlass13device_kernelIN5flash19enable_sm80_to_sm89INS1_16FlashAttnBwdSm80INS1_25CollectiveMainloopBwdSm80ILi2ELi1EN4cute5tupleIJNS5_1CILi64EEENS7_ILi128EEENS7_ILi96EEEEEENS_10bfloat16_tEfNS_4arch4Sm80ELb0ELb0ELb1ELb0ELb1ELb0ELb0ELb0ELi2ELi2ELi4ELi2ELb1EEENS1_21CollectiveEpilogueBwdISB_SC_SE_Li256ELb0ELb0ELi2EEENS1_19SingleTileSchedulerILb0ELb0ELb0ELi128EEEEEEEEEvNT_6ParamsE:
	.zero		1520


//--------------------- .nv.constant0._ZN7cutlass13device_kernelIN5flash19enable_sm80_to_sm89INS1_16FlashAttnBwdSm80INS1_25CollectiveMainloopBwdSm80ILi2ELi1EN4cute5tupleIJNS5_1CILi64EEENS7_ILi128EEENS7_ILi96EEEEEENS_10bfloat16_tEfNS_4arch4Sm80ELb0ELb0ELb1ELb0ELb0ELb0ELb0ELb0ELi2ELi2ELi4ELi2ELb1EEENS1_24CollectiveEpilogueBwdGQAISB_fSE_Li256ELb0ELb0EEENS1_19SingleTileSchedulerILb0ELb0ELb0ELi128EEEEEEEEEvNT_6ParamsE --------------------------
	.section	.nv.constant0._ZN7cutlass13device_kernelIN5flash19enable_sm80_to_sm89INS1_16FlashAttnBwdSm80INS1_25CollectiveMainloopBwdSm80ILi2ELi1EN4cute5tupleIJNS5_1CILi64EEENS7_ILi128EEENS7_ILi96EEEEEENS_10bfloat16_tEfNS_4arch4Sm80ELb0ELb0ELb1ELb0ELb0ELb0ELb0ELb0ELi2ELi2ELi4ELi2ELb1EEENS1_24CollectiveEpilogueBwdGQAISB_fSE_Li256ELb0ELb0EEENS1_19SingleTileSchedulerILb0ELb0ELb0ELi128EEEEEEEEEvNT_6ParamsE,"a",@progbits
	.sectionflags	@""
	.align	4
.nv.constant0._ZN7cutlass13device_kernelIN5flash19enable_sm80_to_sm89INS1_16FlashAttnBwdSm80INS1_25CollectiveMainloopBwdSm80ILi2ELi1EN4cute5tupleIJNS5_1CILi64EEENS7_ILi128EEENS7_ILi96EEEEEENS_10bfloat16_tEfNS_4arch4Sm80ELb0ELb0ELb1ELb0ELb0ELb0ELb0ELb0ELi2ELi2ELi4ELi2ELb1EEENS1_24CollectiveEpilogueBwdGQAISB_fSE_Li256ELb0ELb0EEENS1_19SingleTileSchedulerILb0ELb0ELb0ELi128EEEEEEEEEvNT_6ParamsE:
	.zero		1528


//--------------------- .nv.constant0._ZN7cutlass13device_kernelIN5flash19enable_sm80_to_sm89INS1_16FlashAttnBwdSm80INS1_25CollectiveMainloopBwdSm80ILi2ELi1EN4cute5tupleIJNS5_1CILi64EEENS7_ILi128EEENS7_ILi96EEEEEENS_10bfloat16_tEfNS_4arch4Sm80ELb0ELb0ELb1ELb0ELb1ELb0ELb0ELb0ELi2ELi2ELi4ELi2ELb1EEENS1_24CollectiveEpilogueBwdGQAISB_fSE_Li256ELb0ELb1EEENS1_19SingleTileSchedulerILb0ELb0ELb0ELi128EEEEEEEEEvNT_6ParamsE --------------------------
	.section	.nv.constant0._ZN7cutlass13device_kernelIN5flash19enable_sm80_to_sm89INS1_16FlashAttnBwdSm80INS1_25CollectiveMainloopBwdSm80ILi2ELi1EN4cute5tupleIJNS5_1CILi64EEENS7_ILi128EEENS7_ILi96EEEEEENS_10bfloat16_tEfNS_4arch4Sm80ELb0ELb0ELb1ELb0ELb1ELb0ELb0ELb0ELi2ELi2ELi4ELi2ELb1EEENS1_24CollectiveEpilogueBwdGQAISB_fSE_Li256ELb0ELb1EEENS1_19SingleTileSchedulerILb0ELb0ELb0ELi128EEEEEEEEEvNT_6ParamsE,"a",@progbits
	.sectionflags	@""
	.align	4
.nv.constant0._ZN7cutlass13device_kernelIN5flash19enable_sm80_to_sm89INS1_16FlashAttnBwdSm80INS1_25CollectiveMainloopBwdSm80ILi2ELi1EN4cute5tupleIJNS5_1CILi64EEENS7_ILi128EEENS7_ILi96EEEEEENS_10bfloat16_tEfNS_4arch4Sm80ELb0ELb0ELb1ELb0ELb1ELb0ELb0ELb0ELi2ELi2ELi4ELi2ELb1EEENS1_24CollectiveEpilogueBwdGQAISB_fSE_Li256ELb0ELb1EEENS1_19SingleTileSchedulerILb0ELb0ELb0ELi128EEEEEEEEEvNT_6ParamsE:
	.zero		1528


//--------------------- .nv.constant0._ZN7cutlass13device_kernelIN5flash19enable_sm80_to_sm89INS1_16FlashAttnBwdSm80INS1_25CollectiveMainloopBwdSm80ILi2ELi1EN4cute5tupleIJNS5_1CILi64EEENS7_ILi128EEENS7_ILi96EEEEEENS_10bfloat16_tEfNS_4arch4Sm80ELb0ELb0ELb1ELb1ELb0ELb0ELb0ELb0ELi2ELi2ELi4ELi2ELb1EEENS1_21CollectiveEpilogueBwdISB_SC_SE_Li256ELb1ELb0ELi2EEENS1_19SingleTileSchedulerILb1ELb0ELb0ELi128EEEEEEEEEvNT_6ParamsE --------------------------
	.section	.nv.constant0._ZN7cutlass13device_kernelIN5flash19enable_sm80_to_sm89INS1_16FlashAttnBwdSm80INS1_25CollectiveMainloopBwdSm80ILi2ELi1EN4cute5tupleIJNS5_1CILi64EEENS7_ILi128EEENS7_ILi96EEEEEENS_10bfloat16_tEfNS_4arch4Sm80ELb0ELb0ELb1ELb1ELb0ELb0ELb0ELb0ELi2ELi2ELi4ELi2ELb1EEENS1_21CollectiveEpilogueBwdISB_SC_SE_Li256ELb1ELb0ELi2EEENS1_19SingleTileSchedulerILb1ELb0ELb0ELi128EEEEEEEEEvNT_6ParamsE,"a",@progbits
	.sectionflags	@""
	.align	4
.nv.constant0._ZN7cutlass13device_kernelIN5flash19enable_sm80_to_sm89INS1_16FlashAttnBwdSm80INS1_25CollectiveMainloopBwdSm80ILi2ELi1EN4cute5tupleIJNS5_1CILi64EEENS7_ILi128EEENS7_ILi96EEEEEENS_10bfloat16_tEfNS_4arch4Sm80ELb0ELb0ELb1ELb1ELb0ELb0ELb0ELb0ELi2ELi2ELi4ELi2ELb1EEENS1_21CollectiveEpilogueBwdISB_SC_SE_Li256ELb1ELb0ELi2EEENS1_19SingleTileSchedulerILb1ELb0ELb0ELi128EEEEEEEEEvNT_6ParamsE:
	.zero		1520


//--------------------- .nv.constant0._ZN7cutlass13device_kernelIN5flash19enable_sm80_to_sm89INS1_16FlashAttnBwdSm80INS1_25CollectiveMainloopBwdSm80ILi2ELi1EN4cute5tupleIJNS5_1CILi64EEENS7_ILi128EEENS7_ILi96EEEEEENS_10bfloat16_tEfNS_4arch4Sm80ELb0ELb0ELb1ELb1ELb1ELb0ELb0ELb0ELi2ELi2ELi4ELi2ELb1EEENS1_21CollectiveEpilogueBwdISB_SC_SE_Li256ELb1ELb0ELi2EEENS1_19SingleTileSchedulerILb1ELb0ELb0ELi128EEEEEEEEEvNT_6ParamsE --------------------------
	.section	.nv.constant0._ZN7cutlass13device_kernelIN5flash19enable_sm80_to_sm89INS1_16FlashAttnBwdSm80INS1_25CollectiveMainloopBwdSm80ILi2ELi1EN4cute5tupleIJNS5_1CILi64EEENS7_ILi128EEENS7_ILi96EEEEEENS_10bfloat16_tEfNS_4arch4Sm80ELb0ELb0ELb1ELb1ELb1ELb0ELb0ELb0ELi2ELi2ELi4ELi2ELb1EEENS1_21CollectiveEpilogueBwdISB_SC_SE_Li256ELb1ELb0ELi2EEENS1_19SingleTileSchedulerILb1ELb0ELb0ELi128EEEEEEEEEvNT_6ParamsE,"a",@progbits
	.sectionflags	@""
	.align	4
.nv.constant0._ZN7cutlass13device_kernelIN5flash19enable_sm80_to_sm89INS1_16FlashAttnBwdSm80INS1_25CollectiveMainloopBwdSm80ILi2ELi1EN4cute5tupleIJNS5_1CILi64EEENS7_ILi128EEENS7_ILi96EEEEEENS_10bfloat16_tEfNS_4arch4Sm80ELb0ELb0ELb1ELb1ELb1ELb0ELb0ELb0ELi2ELi2ELi4ELi2ELb1EEENS1_21CollectiveEpilogueBwdISB_SC_SE_Li256ELb1ELb0ELi2EEENS1_19SingleTileSchedulerILb1ELb0ELb0ELi128EEEEEEEEEvNT_6ParamsE:
	.zero		1520


//--------------------- .nv.constant0._ZN7cutlass13device_kernelIN5flash19enable_sm80_to_sm89INS1_16FlashAttnBwdSm80INS1_25CollectiveMainloopBwdSm80ILi2ELi1EN4cute5tupleIJNS5_1CILi64EEENS7_ILi128EEENS7_ILi96EEEEEENS_10bfloat16_tEfNS_4arch4Sm80ELb0ELb0ELb1ELb1ELb0ELb0ELb0ELb0ELi2ELi2ELi4ELi2ELb1EEENS1_24CollectiveEpilogueBwdGQAISB_fSE_Li256ELb1ELb0EEENS1_19SingleTileSchedulerILb1ELb0ELb0ELi128EEEEEEEEEvNT_6ParamsE --------------------------
	.section	.nv.constant0._ZN7cutlass13device_kernelIN5flash19enable_sm80_to_sm89INS1_16FlashAttnBwdSm80INS1_25CollectiveMainloopBwdSm80ILi2ELi1EN4cute5tupleIJNS5_1CILi64EEENS7_ILi128EEENS7_ILi96EEEEEENS_10bfloat16_tEfNS_4arch4Sm80ELb0ELb0ELb1ELb1ELb0ELb0ELb0ELb0ELi2ELi2ELi4ELi2ELb1EEENS1_24CollectiveEpilogueBwdGQAISB_fSE_Li256ELb1ELb0EEENS1_19SingleTileSchedulerILb1ELb0ELb0ELi128EEEEEEEEEvNT_6ParamsE,"a",@progbits
	.sectionflags	@""
	.align	4
.nv.constant0._ZN7cutlass13device_kernelIN5flash19enable_sm80_to_sm89INS1_16FlashAttnBwdSm80INS1_25CollectiveMainloopBwdSm80ILi2ELi1EN4cute5tupleIJNS5_1CILi64EEENS7_ILi128EEENS7_ILi96EEEEEENS_10bfloat16_tEfNS_4arch4Sm80ELb0ELb0ELb1ELb1ELb0ELb0ELb0ELb0ELi2ELi2ELi4ELi2ELb1EEENS1_24CollectiveEpilogueBwdGQAISB_fSE_Li256ELb1ELb0EEENS1_19SingleTileSchedulerILb1ELb0ELb0ELi128EEEEEEEEEvNT_6ParamsE:
	.zero		1528


//--------------------- .nv.constant0._ZN7cutlass13device_kernelIN5flash19enable_sm80_to_sm89INS1_16FlashAttnBwdSm80INS1_25CollectiveMainloopBwdSm80ILi2ELi1EN4cute5tupleIJNS5_1CILi64EEENS7_ILi128EEENS7_ILi96EEEEEENS_10bfloat16_tEfNS_4arch4Sm80ELb0ELb0ELb1ELb1ELb1ELb0ELb0ELb0ELi2ELi2ELi4ELi2ELb1EEENS1_24CollectiveEpilogueBwdGQAISB_fSE_Li256ELb1ELb1EEENS1_19SingleTileSchedulerILb1ELb0ELb0ELi128EEEEEEEEEvNT_6ParamsE --------------------------
	.section	.nv.constant0._ZN7cutlass13device_kernelIN5flash19enable_sm80_to_sm89INS1_16FlashAttnBwdSm80INS1_25CollectiveMainloopBwdSm80ILi2ELi1EN4cute5tupleIJNS5_1CILi64EEENS7_ILi128EEENS7_ILi96EEEEEENS_10bfloat16_tEfNS_4arch4Sm80ELb0ELb0ELb1ELb1ELb1ELb0ELb0ELb0ELi2ELi2ELi4ELi2ELb1EEENS1_24CollectiveEpilogueBwdGQAISB_fSE_Li256ELb1ELb1EEENS1_19SingleTileSchedulerILb1ELb0ELb0ELi128EEEEEEEEEvNT_6ParamsE,"a",@progbits
	.sectionflags	@""
	.align	4
.nv.constant0._ZN7cutlass13device_kernelIN5flash19enable_sm80_to_sm89INS1_16FlashAttnBwdSm80INS1_25CollectiveMainloopBwdSm80ILi2ELi1EN4cute5tupleIJNS5_1CILi64EEENS7_ILi128EEENS7_ILi96EEEEEENS_10bfloat16_tEfNS_4arch4Sm80ELb0ELb0ELb1ELb1ELb1ELb0ELb0ELb0ELi2ELi2ELi4ELi2ELb1EEENS1_24CollectiveEpilogueBwdGQAISB_fSE_Li256ELb1ELb1EEENS1_19SingleTileSchedulerILb1ELb0ELb0ELi128EEEEEEEEEvNT_6ParamsE:
	.zero		1528


//--------------------- .nv.constant0._ZN7cutlass13device_kernelIN5flash19enable_sm80_to_sm89INS1_16FlashAttnBwdSm80INS1_25CollectiveMainloopBwdSm80ILi2ELi1EN4cute5tupleIJNS5_1CILi64EEENS7_ILi128EEENS7_ILi96EEEEEENS_10bfloat16_tEfNS_4arch4Sm80ELb0ELb1ELb1ELb0ELb0ELb0ELb0ELb0ELi2ELi2ELi4ELi2ELb1EEENS1_21CollectiveEpilogueBwdISB_SC_SE_Li256ELb0ELb0ELi2EEENS1_19SingleTileSchedulerILb0ELb0ELb0ELi128EEEEEEEEEvNT_6ParamsE --------------------------
	.section	.nv.constant0._ZN7cutlass13device_kernelIN5flash19enable_sm80_to_sm89INS1_16FlashAttnBwdSm80INS1_25CollectiveMainloopBwdSm80ILi2ELi1EN4cute5tupleIJNS5_1CILi64EEENS7_ILi128EEENS7_ILi96EEEEEENS_10bfloat16_tEfNS_4arch4Sm80ELb0ELb1ELb1ELb0ELb0ELb0ELb0ELb0ELi2ELi2ELi4ELi2ELb1EEENS1_21CollectiveEpilogueBwdISB_SC_SE_Li256ELb0ELb0ELi2EEENS1_19SingleTileSchedulerILb0ELb0ELb0ELi128EEEEEEEEEvNT_6ParamsE,"a",@progbits
	.sectionflags	@""
	.align	4
.nv.constant0._ZN7cutlass13device_kernelIN5flash19enable_sm80_to_sm89INS1_16FlashAttnBwdSm80INS1_25CollectiveMainloopBwdSm80ILi2ELi1EN4cute5tupleIJNS5_1CILi64EEENS7_ILi128EEENS7_ILi96EEEEEENS_10bfloat16_tEfNS_4arch4Sm80ELb0ELb1ELb1ELb0ELb0ELb0ELb0ELb0ELi2ELi2ELi4ELi2ELb1EEENS1_21CollectiveEpilogueBwdISB_SC_SE_Li256ELb0ELb0ELi2EEENS1_19SingleTileSchedulerILb0ELb0ELb0ELi128EEEEEEEEEvNT_6ParamsE:
	.zero		1520


//--------------------- .nv.constant0._ZN7cutlass13device_kernelIN5flash19enable_sm80_to_sm89INS1_16FlashAttnBwdSm80INS1_25CollectiveMainloopBwdSm80ILi2ELi1EN4cute5tupleIJNS5_1CILi64EEENS7_ILi128EEENS7_ILi96EEEEEENS_10bfloat16_tEfNS_4arch4Sm80ELb0ELb1ELb1ELb0ELb1ELb0ELb0ELb0ELi2ELi2ELi4ELi2ELb1EEENS1_21CollectiveEpilogueBwdISB_SC_SE_Li256ELb0ELb0ELi2EEENS1_19SingleTileSchedulerILb0ELb0ELb0ELi128EEEEEEEEEvNT_6ParamsE --------------------------
	.section	.nv.constant0._ZN7cutlass13device_kernelIN5flash19enable_sm80_to_sm89INS1_16FlashAttnBwdSm80INS1_25CollectiveMainloopBwdSm80ILi2ELi1EN4cute5tupleIJNS5_1CILi64EEENS7_ILi128EEENS7_ILi96EEEEEENS_10bfloat16_tEfNS_4arch4Sm80ELb0ELb1ELb1ELb0ELb1ELb0ELb0ELb0ELi2ELi2ELi4ELi2ELb1EEENS1_21CollectiveEpilogueBwdISB_SC_SE_Li256ELb0ELb0ELi2EEENS1_19SingleTileSchedulerILb0ELb0ELb0ELi128EEEEEEEEEvNT_6ParamsE,"a",@progbits
	.sectionflags	@""
	.align	4
.nv.constant0._ZN7cutlass13device_kernelIN5flash19enable_sm80_to_sm89INS1_16FlashAttnBwdSm80INS1_25CollectiveMainloopBwdSm80ILi2ELi1EN4cute5tupleIJNS5_1CILi64EEENS7_ILi128EEENS7_ILi96EEEEEENS_10bfloat16_tEfNS_4arch4Sm80ELb0ELb1ELb1ELb0ELb1ELb0ELb0ELb0ELi2ELi2ELi4ELi2ELb1EEENS1_21CollectiveEpilogueBwdISB_SC_SE_Li256ELb0ELb0ELi2EEENS1_19SingleTileSchedulerILb0ELb0ELb0ELi128EEEEEEEEEvNT_6ParamsE:
	.zero		1520


//--------------------- .nv.constant0._ZN7cutlass13device_kernelIN5flash19enable_sm80_to_sm89INS1_16FlashAttnBwdSm80INS1_25CollectiveMainloopBwdSm80ILi2ELi1EN4cute5tupleIJNS5_1CILi64EEENS7_ILi128EEENS7_ILi96EEEEEENS_10bfloat16_tEfNS_4arch4Sm80ELb0ELb1ELb1ELb0ELb0ELb0ELb0ELb0ELi2ELi2ELi4ELi2ELb1EEENS1_24CollectiveEpilogueBwdGQAISB_fSE_Li256ELb0ELb0EEENS1_19SingleTileSchedulerILb0ELb0ELb0ELi128EEEEEEEEEvNT_6ParamsE --------------------------
	.section	.nv.constant0._ZN7cutlass13device_kernelIN5flash19enable_sm80_to_sm89INS1_16FlashAttnBwdSm80INS1_25CollectiveMainloopBwdSm80ILi2ELi1EN4cute5tupleIJNS5_1CILi64EEENS7_ILi128EEENS7_ILi96EEEEEENS_10bfloat16_tEfNS_4arch4Sm80ELb0ELb1ELb1ELb0ELb0ELb0ELb0ELb0ELi2ELi2ELi4ELi2ELb1EEENS1_24CollectiveEpilogueBwdGQAISB_fSE_Li256ELb0ELb0EEENS1_19SingleTileSchedulerILb0ELb0ELb0ELi128EEEEEEEEEvNT_6ParamsE,"a",@progbits
	.sectionflags	@""
	.align	4
.nv.constant0._ZN7cutlass13device_kernelIN5flash19enable_sm80_to_sm89INS1_16FlashAttnBwdSm80INS1_25CollectiveMainloopBwdSm80ILi2ELi1EN4cute5tupleIJNS5_1CILi64EEENS7_ILi128EEENS7_ILi96EEEEEENS_10bfloat16_tEfNS_4arch4Sm80ELb0ELb1ELb1ELb0ELb0ELb0ELb0ELb0ELi2ELi2ELi4ELi2ELb1EEENS1_24CollectiveEpilogueBwdGQAISB_fSE_Li256ELb0ELb0EEENS1_19SingleTileSchedulerILb0ELb0ELb0ELi128EEEEEEEEEvNT_6ParamsE:
	.zero		1528


//--------------------- .nv.constant0._ZN7cutlass13device_kernelIN5flash19enable_sm80_to_sm89INS1_16FlashAttnBwdSm80INS1_25CollectiveMainloopBwdSm80ILi2ELi1EN4cute5tupleIJNS5_1CILi64EEENS7_ILi128EEENS7_ILi96EEEEEENS_10bfloat16_tEfNS_4arch4Sm80ELb0ELb1ELb1ELb0ELb1ELb0ELb0ELb0ELi2ELi2ELi4ELi2ELb1EEENS1_24CollectiveEpilogueBwdGQAISB_fSE_Li256ELb0ELb1EEENS1_19SingleTileSchedulerILb0ELb0ELb0ELi128EEEEEEEEEvNT_6ParamsE --------------------------
	.section	.nv.constant0._ZN7cutlass13device_kernelIN5flash19enable_sm80_to_sm89INS1_16FlashAttnBwdSm80INS1_25CollectiveMainloopBwdSm80ILi2ELi1EN4cute5tupleIJNS5_1CILi64EEENS7_ILi128EEENS7_ILi96EEEEEENS_10bfloat16_tEfNS_4arch4Sm80ELb0ELb1ELb1ELb0ELb1ELb0ELb0ELb0ELi2ELi2ELi4ELi2ELb1EEENS1_24CollectiveEpilogueBwdGQAISB_fSE_Li256ELb0ELb1EEENS1_19SingleTileSchedulerILb0ELb0ELb0ELi128EEEEEEEEEvNT_6ParamsE,"a",@progbits
	.sectionflags	@""
	.align	4
.nv.constant0._ZN7cutlass13device_kernelIN5flash19enable_sm80_to_sm89INS1_16FlashAttnBwdSm80INS1_25CollectiveMainloopBwdSm80ILi2ELi1EN4cute5tupleIJNS5_1CILi64EEENS7_ILi128EEENS7_ILi96EEEEEENS_10bfloat16_tEfNS_4arch4Sm80ELb0ELb1ELb1ELb0ELb1ELb0ELb0ELb0ELi2ELi2ELi4ELi2ELb1EEENS1_24CollectiveEpilogueBwdGQAISB_fSE_Li256ELb0ELb1EEENS1_19SingleTileSchedulerILb0ELb0ELb0ELi128EEEEEEEEEvNT_6ParamsE:
	.zero		1528


//--------------------- .nv.constant0._ZN7cutlass13device_kernelIN5flash19enable_sm80_to_sm89INS1_16FlashAttnBwdSm80INS1_25CollectiveMainloopBwdSm80ILi2ELi1EN4cute5tupleIJNS5_1CILi64EEENS7_ILi128EEENS7_ILi96EEEEEENS_10bfloat16_tEfNS_4arch4Sm80ELb0ELb1ELb1ELb1ELb0ELb0ELb0ELb0ELi2ELi2ELi4ELi2ELb1EEENS1_21CollectiveEpilogueBwdISB_SC_SE_Li256ELb1ELb0ELi2EEENS1_19SingleTileSchedulerILb1ELb0ELb0ELi128EEEEEEEEEvNT_6ParamsE --------------------------
	.section	.nv.constant0._ZN7cutlass13device_kernelIN5flash19enable_sm80_to_sm89INS1_16FlashAttnBwdSm80INS1_25CollectiveMainloopBwdSm80ILi2ELi1EN4cute5tupleIJNS5_1CILi64EEENS7_ILi128EEENS7_ILi96EEEEEENS_10bfloat16_tEfNS_4arch4Sm80ELb0ELb1ELb1ELb1ELb0ELb0ELb0ELb0ELi2ELi2ELi4ELi2ELb1EEENS1_21CollectiveEpilogueBwdISB_SC_SE_Li256ELb1ELb0ELi2EEENS1_19SingleTileSchedulerILb1ELb0ELb0ELi128EEEEEEEEEvNT_6ParamsE,"a",@progbits
	.sectionflags	@""
	.align	4
.nv.constant0._ZN7cutlass13device_kernelIN5flash19enable_sm80_to_sm89INS1_16FlashAttnBwdSm80INS1_25CollectiveMainloopBwdSm80ILi2ELi1EN4cute5tupleIJNS5_1CILi64EEENS7_ILi128EEENS7_ILi96EEEEEENS_10bfloat16_tEfNS_4arch4Sm80ELb0ELb1ELb1ELb1ELb0ELb0ELb0ELb0ELi2ELi2ELi4ELi2ELb1EEENS1_21CollectiveEpilogueBwdISB_SC_SE_Li256ELb1ELb0ELi2EEENS1_19SingleTileSchedulerILb1ELb0ELb0ELi128EEEEEEEEEvNT_6ParamsE:
	.zero		1520


//--------------------- .nv.constant0._ZN7cutlass13device_kernelIN5flash19enable_sm80_to_sm89INS1_16FlashAttnBwdSm80INS1_25CollectiveMainloopBwdSm80ILi2ELi1EN4cute5tupleIJNS5_1CILi64EEENS7_ILi128EEENS7_ILi96EEEEEENS_10bfloat16_tEfNS_4arch4Sm80ELb0ELb1ELb1ELb1ELb1ELb0ELb0ELb0ELi2ELi2ELi4ELi2ELb1EEENS1_21CollectiveEpilogueBwdISB_SC_SE_Li256ELb1ELb0ELi2EEENS1_19SingleTileSchedulerILb1ELb0ELb0ELi128EEEEEEEEEvNT_6ParamsE --------------------------
	.section	.nv.constant0._ZN7cutlass13device_kernelIN5flash19enable_sm80_to_sm89INS1_16FlashAttnBwdSm80INS1_25CollectiveMainloopBwdSm80ILi2ELi1EN4cute5tupleIJNS5_1CILi64EEENS7_ILi128EEENS7_ILi96EEEEEENS_10bfloat16_tEfNS_4arch4Sm80ELb0ELb1ELb1ELb1ELb1ELb0ELb0ELb0ELi2ELi2ELi4ELi2ELb1EEENS1_21CollectiveEpilogueBwdISB_SC_SE_Li256ELb1ELb0ELi2EEENS1_19SingleTileSchedulerILb1ELb0ELb0ELi128EEEEEEEEEvNT_6ParamsE,"a",@progbits
	.sectionflags	@""
	.align	4
.nv.constant0._ZN7cutlass13device_kernelIN5flash19enable_sm80_to_sm89INS1_16FlashAttnBwdSm80INS1_25CollectiveMainloopBwdSm80ILi2ELi1EN4cute5tupleIJNS5_1CILi64EEENS7_ILi128EEENS7_ILi96EEEEEENS_10bfloat16_tEfNS_4arch4Sm80ELb0ELb1ELb1ELb1ELb1ELb0ELb0ELb0ELi2ELi2ELi4ELi2ELb1EEENS1_21CollectiveEpilogueBwdISB_SC_SE_Li256ELb1ELb0ELi2EEENS1_19SingleTileSchedulerILb1ELb0ELb0ELi128EEEEEEEEEvNT_6ParamsE:
	.zero		1520


//--------------------- .nv.constant0._ZN7cutlass13device_kernelIN5flash19enable_sm80_to_sm89INS1_16FlashAttnBwdSm80INS1_25CollectiveMainloopBwdSm80ILi2ELi1EN4cute5tupleIJNS5_1CILi64EEENS7_ILi128EEENS7_ILi96EEEEEENS_10bfloat16_tEfNS_4arch4Sm80ELb0ELb1ELb1ELb1ELb0ELb0ELb0ELb0ELi2ELi2ELi4ELi2ELb1EEENS1_24CollectiveEpilogueBwdGQAISB_fSE_Li256ELb1ELb0EEENS1_19SingleTileSchedulerILb1ELb0ELb0ELi128EEEEEEEEEvNT_6ParamsE --------------------------
	.section	.nv.constant0._ZN7cutlass13device_kernelIN5flash19enable_sm80_to_sm89INS1_16FlashAttnBwdSm80INS1_25CollectiveMainloopBwdSm80ILi2ELi1EN4cute5tupleIJNS5_1CILi64EEENS7_ILi128EEENS7_ILi96EEEEEENS_10bfloat16_tEfNS_4arch4Sm80ELb0ELb1ELb1ELb1ELb0ELb0ELb0ELb0ELi2ELi2ELi4ELi2ELb1EEENS1_24CollectiveEpilogueBwdGQAISB_fSE_Li256ELb1ELb0EEENS1_19SingleTileSchedulerILb1ELb0ELb0ELi128EEEEEEEEEvNT_6ParamsE,"a",@progbits
	.sectionflags	@""
	.align	4
.nv.constant0._ZN7cutlass13device_kernelIN5flash19enable_sm80_to_sm89INS1_16FlashAttnBwdSm80INS1_25CollectiveMainloopBwdSm80ILi2ELi1EN4cute5tupleIJNS5_1CILi64EEENS7_ILi128EEENS7_ILi96EEEEEENS_10bfloat16_tEfNS_4arch4Sm80ELb0ELb1ELb1ELb1ELb0ELb0ELb0ELb0ELi2ELi2ELi4ELi2ELb1EEENS1_24CollectiveEpilogueBwdGQAISB_fSE_Li256ELb1ELb0EEENS1_19SingleTileSchedulerILb1ELb0ELb0ELi128EEEEEEEEEvNT_6ParamsE:
	.zero		1528


//--------------------- .nv.constant0._ZN7cutlass13device_kernelIN5flash19enable_sm80_to_sm89INS1_16FlashAttnBwdSm80INS1_25CollectiveMainloopBwdSm80ILi2ELi1EN4cute5tupleIJNS5_1CILi64EEENS7_ILi128EEENS7_ILi96EEEEEENS_10bfloat16_tEfNS_4arch4Sm80ELb0ELb1ELb1ELb1ELb1ELb0ELb0ELb0ELi2ELi2ELi4ELi2ELb1EEENS1_24CollectiveEpilogueBwdGQAISB_fSE_Li256ELb1ELb1EEENS1_19SingleTileSchedulerILb1ELb0ELb0ELi128EEEEEEEEEvNT_6ParamsE --------------------------
	.section	.nv.constant0._ZN7cutlass13device_kernelIN5flash19enable_sm80_to_sm89INS1_16FlashAttnBwdSm80INS1_25CollectiveMainloopBwdSm80ILi2ELi1EN4cute5tupleIJNS5_1CILi64EEENS7_ILi128EEENS7_ILi96EEEEEENS_10bfloat16_tEfNS_4arch4Sm80ELb0ELb1ELb1ELb1ELb1ELb0ELb0ELb0ELi2ELi2ELi4ELi2ELb1EEENS1_24CollectiveEpilogueBwdGQAISB_fSE_Li256ELb1ELb1EEENS1_19SingleTileSchedulerILb1ELb0ELb0ELi128EEEEEEEEEvNT_6ParamsE,"a",@progbits
	.sectionflags	@""
	.align	4
.nv.constant0._ZN7cutlass13device_kernelIN5flash19enable_sm80_to_sm89INS1_16FlashAttnBwdSm80INS1_25CollectiveMainloopBwdSm80ILi2ELi1EN4cute5tupleIJNS5_1CILi64EEENS7_ILi128EEENS7_ILi96EEEEEENS_10bfloat16_tEfNS_4arch4Sm80ELb0ELb1ELb1ELb1ELb1ELb0ELb0ELb0ELi2ELi2ELi4ELi2ELb1EEENS1_24CollectiveEpilogueBwdGQAISB_fSE_Li256ELb1ELb1EEENS1_19SingleTileSchedulerILb1ELb0ELb0ELi128EEEEEEEEEvNT_6ParamsE:
	.zero		1528


//--------------------- .nv.constant0._ZN7cutlass13device_kernelIN5flash19enable_sm80_to_sm89INS1_16FlashAttnBwdSm80INS1_25CollectiveMainloopBwdSm80ILi2ELi1EN4cute5tupleIJNS5_1CILi64EEENS7_ILi128EEENS7_ILi96EEEEEENS_10bfloat16_tEfNS_4arch4Sm80ELb1ELb0ELb1ELb0ELb0ELb0ELb0ELb0ELi2ELi2ELi4ELi2ELb1EEENS1_21CollectiveEpilogueBwdISB_SC_SE_Li256ELb0ELb0ELi2EEENS1_25SingleTileBwdLPTSchedulerILb0ELi128ELb0EEEEEEEEEvNT_6ParamsE --------------------------
	.section	.nv.constant0._ZN7cutlass13device_kernelIN5flash19enable_sm80_to_sm89INS1_16FlashAttnBwdSm80INS1_25CollectiveMainloopBwdSm80ILi2ELi1EN4cute5tupleIJNS5_1CILi64EEENS7_ILi128EEENS7_ILi96EEEEEENS_10bfloat16_tEfNS_4arch4Sm80ELb1ELb0ELb1ELb0ELb0ELb0ELb0ELb0ELi2ELi2ELi4ELi2ELb1EEENS1_21CollectiveEpilogueBwdISB_SC_SE_Li256ELb0ELb0ELi2EEENS1_25SingleTileBwdLPTSchedulerILb0ELi128ELb0EEEEEEEEEvNT_6ParamsE,"a",@progbits
	.sectionflags	@""
	.align	4
.nv.constant0._ZN7cutlass13device_kernelIN5flash19enable_sm80_to_sm89INS1_16FlashAttnBwdSm80INS1_25CollectiveMainloopBwdSm80ILi2ELi1EN4cute5tupleIJNS5_1CILi64EEENS7_ILi128EEENS7_ILi96EEEEEENS_10bfloat16_tEfNS_4arch4Sm80ELb1ELb0ELb1ELb0ELb0ELb0ELb0ELb0ELi2ELi2ELi4ELi2ELb1EEENS1_21CollectiveEpilogueBwdISB_SC_SE_Li256ELb0ELb0ELi2EEENS1_25SingleTileBwdLPTSchedulerILb0ELi128ELb0EEEEEEEEEvNT_6ParamsE:
	.zero		1544


//--------------------- .nv.constant0._ZN7cutlass13device_kernelIN5flash19enable_sm80_to_sm89INS1_16FlashAttnBwdSm80INS1_25CollectiveMainloopBwdSm80ILi2ELi1EN4cute5tupleIJNS5_1CILi64EEENS7_ILi128EEENS7_ILi96EEEEEENS_10bfloat16_tEfNS_4arch4Sm80ELb1ELb0ELb1ELb0ELb1ELb0ELb0ELb0ELi2ELi2ELi4ELi2ELb1EEENS1_21CollectiveEpilogueBwdISB_SC_SE_Li256ELb0ELb0ELi2EEENS1_25SingleTileBwdLPTSchedulerILb0ELi128ELb1EEEEEEEEEvNT_6ParamsE --------------------------
	.section	.nv.constant0._ZN7cutlass13device_kernelIN5flash19enable_sm80_to_sm89INS1_16FlashAttnBwdSm80INS1_25CollectiveMainloopBwdSm80ILi2ELi1EN4cute5tupleIJNS5_1CILi64EEENS7_ILi128EEENS7_ILi96EEEEEENS_10bfloat16_tEfNS_4arch4Sm80ELb1ELb0ELb1ELb0ELb1ELb0ELb0ELb0ELi2ELi2ELi4ELi2ELb1EEENS1_21CollectiveEpilogueBwdISB_SC_SE_Li256ELb0ELb0ELi2EEENS1_25SingleTileBwdLPTSchedulerILb0ELi128ELb1EEEEEEEEEvNT_6ParamsE,"a",@progbits
	.sectionflags	@""
	.align	4
.nv.constant0._ZN7cutlass13device_kernelIN5flash19enable_sm80_to_sm89INS1_16FlashAttnBwdSm80INS1_25CollectiveMainloopBwdSm80ILi2ELi1EN4cute5tupleIJNS5_1CILi64EEENS7_ILi128EEENS7_ILi96EEEEEENS_10bfloat16_tEfNS_4arch4Sm80ELb1ELb0ELb1ELb0ELb1ELb0ELb0ELb0ELi2ELi2ELi4ELi2ELb1EEENS1_21CollectiveEpilogueBwdISB_SC_SE_Li256ELb0ELb0ELi2EEENS1_25SingleTileBwdLPTSchedulerILb0ELi128ELb1EEEEEEEEEvNT_6ParamsE:
	.zero		1544


//--------------------- .nv.constant0._ZN7cutlass13device_kernelIN5flash19enable_sm80_to_sm89INS1_16FlashAttnBwdSm80INS1_25CollectiveMainloopBwdSm80ILi2ELi1EN4cute5tupleIJNS5_1CILi64EEENS7_ILi128EEENS7_ILi96EEEEEENS_10bfloat16_tEfNS_4arch4Sm80ELb1ELb0ELb1ELb0ELb0ELb0ELb0ELb0ELi2ELi2ELi4ELi2ELb1EEENS1_24CollectiveEpilogueBwdGQAISB_fSE_Li256ELb0ELb0EEENS1_25SingleTileBwdLPTSchedulerILb0ELi128ELb0EEEEEEEEEvNT_6ParamsE --------------------------
	.section	.nv.constant0._ZN7cutlass13device_kernelIN5flash19enable_sm80_to_sm89INS1_16FlashAttnBwdSm80INS1_25CollectiveMainloopBwdSm80ILi2ELi1EN4cute5tupleIJNS5_1CILi64EEENS7_ILi128EEENS7_ILi96EEEEEENS_10bfloat16_tEfNS_4arch4Sm80ELb1ELb0ELb1ELb0ELb0ELb0ELb0ELb0ELi2ELi2ELi4ELi2ELb1EEENS1_24CollectiveEpilogueBwdGQAISB_fSE_Li256ELb0ELb0EEENS1_25SingleTileBwdLPTSchedulerILb0ELi128ELb0EEEEEEEEEvNT_6ParamsE,"a",@progbits
	.sectionflags	@""
	.align	4
.nv.constant0._ZN7cutlass13device_kernelIN5flash19enable_sm80_to_sm89INS1_16FlashAttnBwdSm80INS1_25CollectiveMainloopBwdSm80ILi2ELi1EN4cute5tupleIJNS5_1CILi64EEENS7_ILi128EEENS7_ILi96EEEEEENS_10bfloat16_tEfNS_4arch4Sm80ELb1ELb0ELb1ELb0ELb0ELb0ELb0ELb0ELi2ELi2ELi4ELi2ELb1EEENS1_24CollectiveEpilogueBwdGQAISB_fSE_Li256ELb0ELb0EEENS1_25SingleTileBwdLPTSchedulerILb0ELi128ELb0EEEEEEEEEvNT_6ParamsE:
	.zero		1552


//--------------------- .nv.constant0._ZN7cutlass13device_kernelIN5flash19enable_sm80_to_sm89INS1_16FlashAttnBwdSm80INS1_25CollectiveMainloopBwdSm80ILi2ELi1EN4cute5tupleIJNS5_1CILi64EEENS7_ILi128EEENS7_ILi96EEEEEENS_10bfloat16_tEfNS_4arch4Sm80ELb1ELb0ELb1ELb0ELb1ELb0ELb0ELb0ELi2ELi2ELi4ELi2ELb1EEENS1_24CollectiveEpilogueBwdGQAISB_fSE_Li256ELb0ELb1EEENS1_25SingleTileBwdLPTSchedulerILb0ELi128ELb1EEEEEEEEEvNT_6ParamsE --------------------------
	.section	.nv.constant0._ZN7cutlass13device_kernelIN5flash19enable_sm80_to_sm89INS1_16FlashAttnBwdSm80INS1_25CollectiveMainloopBwdSm80ILi2ELi1EN4cute5tupleIJNS5_1CILi64EEENS7_ILi128EEENS7_ILi96EEEEEENS_10bfloat16_tEfNS_4arch4Sm80ELb1ELb0ELb1ELb0ELb1ELb0ELb0ELb0ELi2ELi2ELi4ELi2ELb1EEENS1_24CollectiveEpilogueBwdGQAISB_fSE_Li256ELb0ELb1EEENS1_25SingleTileBwdLPTSchedulerILb0ELi128ELb1EEEEEEEEEvNT_6ParamsE,"a",@progbits
	.sectionflags	@""
	.align	4
.nv.constant0._ZN7cutlass13device_kernelIN5flash19enable_sm80_to_sm89INS1_16FlashAttnBwdSm80INS1_25CollectiveMainloopBwdSm80ILi2ELi1EN4cute5tupleIJNS5_1CILi64EEENS7_ILi128EEENS7_ILi96EEEEEENS_10bfloat16_tEfNS_4arch4Sm80ELb1ELb0ELb1ELb0ELb1ELb0ELb0ELb0ELi2ELi2ELi4ELi2ELb1EEENS1_24CollectiveEpilogueBwdGQAISB_fSE_Li256ELb0ELb1EEENS1_25SingleTileBwdLPTSchedulerILb0ELi128ELb1EEEEEEEEEvNT_6ParamsE:
	.zero		1552


//--------------------- .nv.constant0._ZN7cutlass13device_kernelIN5flash19enable_sm80_to_sm89INS1_16FlashAttnBwdSm80INS1_25CollectiveMainloopBwdSm80ILi2ELi1EN4cute5tupleIJNS5_1CILi64EEENS7_ILi128EEENS7_ILi96EEEEEENS_10bfloat16_tEfNS_4arch4Sm80ELb1ELb0ELb1ELb1ELb0ELb0ELb0ELb0ELi2ELi2ELi4ELi2ELb1EEENS1_21CollectiveEpilogueBwdISB_SC_SE_Li256ELb1ELb0ELi2EEENS1_25SingleTileBwdLPTSchedulerILb1ELi128ELb0EEEEEEEEEvNT_6ParamsE --------------------------
	.section	.nv.constant0._ZN7cutlass13device_kernelIN5flash19enable_sm80_to_sm89INS1_16FlashAttnBwdSm80INS1_25CollectiveMainloopBwdSm80ILi2ELi1EN4cute5tupleIJNS5_1CILi64EEENS7_ILi128EEENS7_ILi96EEEEEENS_10bfloat16_tEfNS_4arch4Sm80ELb1ELb0ELb1ELb1ELb0ELb0ELb0ELb0ELi2ELi2ELi4ELi2ELb1EEENS1_21CollectiveEpilogueBwdISB_SC_SE_Li256ELb1ELb0ELi2EEENS1_25SingleTileBwdLPTSchedulerILb1ELi128ELb0EEEEEEEEEvNT_6ParamsE,"a",@progbits
	.sectionflags	@""
	.align	4
.nv.constant0._ZN7cutlass13device_kernelIN5flash19enable_sm80_to_sm89INS1_16FlashAttnBwdSm80INS1_25CollectiveMainloopBwdSm80ILi2ELi1EN4cute5tupleIJNS5_1CILi64EEENS7_ILi128EEENS7_ILi96EEEEEENS_10bfloat16_tEfNS_4arch4Sm80ELb1ELb0ELb1ELb1ELb0ELb0ELb0ELb0ELi2ELi2ELi4ELi2ELb1EEENS1_21CollectiveEpilogueBwdISB_SC_SE_Li256ELb1ELb0ELi2EEENS1_25SingleTileBwdLPTSchedulerILb1ELi128ELb0EEEEEEEEEvNT_6ParamsE:
	.zero		1544


//--------------------- .nv.constant0._ZN7cutlass13device_kernelIN5flash19enable_sm80_to_sm89INS1_16FlashAttnBwdSm80INS1_25CollectiveMainloopBwdSm80ILi2ELi1EN4cute5tupleIJNS5_1CILi64EEENS7_ILi128EEENS7_ILi96EEEEEENS_10bfloat16_tEfNS_4arch4Sm80ELb1ELb0ELb1ELb1ELb1ELb0ELb0ELb0ELi2ELi2ELi4ELi2ELb1EEENS1_21CollectiveEpilogueBwdISB_SC_SE_Li256ELb1ELb0ELi2EEENS1_25SingleTileBwdLPTSchedulerILb1ELi128ELb1EEEEEEEEEvNT_6ParamsE --------------------------
	.section	.nv.constant0._ZN7cutlass13device_kernelIN5flash19enable_sm80_to_sm89INS1_16FlashAttnBwdSm80INS1_25CollectiveMainloopBwdSm80ILi2ELi1EN4cute5tupleIJNS5_1CILi64EEENS7_ILi128EEENS7_ILi96EEEEEENS_10bfloat16_tEfNS_4arch4Sm80ELb1ELb0ELb1ELb1ELb1ELb0ELb0ELb0ELi2ELi2ELi4ELi2ELb1EEENS1_21CollectiveEpilogueBwdISB_SC_SE_Li256ELb1ELb0ELi2EEENS1_25SingleTileBwdLPTSchedulerILb1ELi128ELb1EEEEEEEEEvNT_6ParamsE,"a",@progbits
	.sectionflags	@""
	.align	4
.nv.constant0._ZN7cutlass13device_kernelIN5flash19enable_sm80_to_sm89INS1_16FlashAttnBwdSm80INS1_25CollectiveMainloopBwdSm80ILi2ELi1EN4cute5tupleIJNS5_1CILi64EEENS7_ILi128EEENS7_ILi96EEEEEENS_10bfloat16_tEfNS_4arch4Sm80ELb1ELb0ELb1ELb1ELb1ELb0ELb0ELb0ELi2ELi2ELi4ELi2ELb1EEENS1_21CollectiveEpilogueBwdISB_SC_SE_Li256ELb1ELb0ELi2EEENS1_25SingleTileBwdLPTSchedulerILb1ELi128ELb1EEEEEEEEEvNT_6ParamsE:
	.zero		1544


//--------------------- .nv.constant0._ZN7cutlass13device_kernelIN5flash19enable_sm80_to_sm89INS1_16FlashAttnBwdSm80INS1_25CollectiveMainloopBwdSm80ILi2ELi1EN4cute5tupleIJNS5_1CILi64EEENS7_ILi128EEENS7_ILi96EEEEEENS_10bfloat16_tEfNS_4arch4Sm80ELb1ELb0ELb1ELb1ELb0ELb0ELb0ELb0ELi2ELi2ELi4ELi2ELb1EEENS1_24CollectiveEpilogueBwdGQAISB_fSE_Li256ELb1ELb0EEENS1_25SingleTileBwdLPTSchedulerILb1ELi128ELb0EEEEEEEEEvNT_6ParamsE --------------------------
	.section	.nv.constant0._ZN7cutlass13device_kernelIN5flash19enable_sm80_to_sm89INS1_16FlashAttnBwdSm80INS1_25CollectiveMainloopBwdSm80ILi2ELi1EN4cute5tupleIJNS5_1CILi64EEENS7_ILi128EEENS7_ILi96EEEEEENS_10bfloat16_tEfNS_4arch4Sm80ELb1ELb0ELb1ELb1ELb0ELb0ELb0ELb0ELi2ELi2ELi4ELi2ELb1EEENS1_24CollectiveEpilogueBwdGQAISB_fSE_Li256ELb1ELb0EEENS1_25SingleTileBwdLPTSchedulerILb1ELi128ELb0EEEEEEEEEvNT_6ParamsE,"a",@progbits
	.sectionflags	@""
	.align	4
.nv.constant0._ZN7cutlass13device_kernelIN5flash19enable_sm80_to_sm89INS1_16FlashAttnBwdSm80INS1_25CollectiveMainloopBwdSm80ILi2ELi1EN4cute5tupleIJNS5_1CILi64EEENS7_ILi128EEENS7_ILi96EEEEEENS_10bfloat16_tEfNS_4arch4Sm80ELb1ELb0ELb1ELb1ELb0ELb0ELb0ELb0ELi2ELi2ELi4ELi2ELb1EEENS1_24CollectiveEpilogueBwdGQAISB_fSE_Li256ELb1ELb0EEENS1_25SingleTileBwdLPTSchedulerILb1ELi128ELb0EEEEEEEEEvNT_6ParamsE:
	.zero		1552


//--------------------- .nv.constant0._ZN7cutlass13device_kernelIN5flash19enable_sm80_to_sm89INS1_16FlashAttnBwdSm80INS1_25CollectiveMainloopBwdSm80ILi2ELi1EN4cute5tupleIJNS5_1CILi64EEENS7_ILi128EEENS7_ILi96EEEEEENS_10bfloat16_tEfNS_4arch4Sm80ELb1ELb0ELb1ELb1ELb1ELb0ELb0ELb0ELi2ELi2ELi4ELi2ELb1EEENS1_24CollectiveEpilogueBwdGQAISB_fSE_Li256ELb1ELb1EEENS1_25SingleTileBwdLPTSchedulerILb1ELi128ELb1EEEEEEEEEvNT_6ParamsE --------------------------
	.section	.nv.constant0._ZN7cutlass13device_kernelIN5flash19enable_sm80_to_sm89INS1_16FlashAttnBwdSm80INS1_25CollectiveMainloopBwdSm80ILi2ELi1EN4cute5tupleIJNS5_1CILi64EEENS7_ILi128EEENS7_ILi96EEEEEENS_10bfloat16_tEfNS_4arch4Sm80ELb1ELb0ELb1ELb1ELb1ELb0ELb0ELb0ELi2ELi2ELi4ELi2ELb1EEENS1_24CollectiveEpilogueBwdGQAISB_fSE_Li256ELb1ELb1EEENS1_25SingleTileBwdLPTSchedulerILb1ELi128ELb1EEEEEEEEEvNT_6ParamsE,"a",@progbits
	.sectionflags	@""
	.align	4
.nv.constant0._ZN7cutlass13device_kernelIN5flash19enable_sm80_to_sm89INS1_16FlashAttnBwdSm80INS1_25CollectiveMainloopBwdSm80ILi2ELi1EN4cute5tupleIJNS5_1CILi64EEENS7_ILi128EEENS7_ILi96EEEEEENS_10bfloat16_tEfNS_4arch4Sm80ELb1ELb0ELb1ELb1ELb1ELb0ELb0ELb0ELi2ELi2ELi4ELi2ELb1EEENS1_24CollectiveEpilogueBwdGQAISB_fSE_Li256ELb1ELb1EEENS1_25SingleTileBwdLPTSchedulerILb1ELi128ELb1EEEEEEEEEvNT_6ParamsE:
	.zero		1552


//--------------------- .nv.constant0._ZN7cutlass13device_kernelIN5flash19enable_sm80_to_sm89INS1_16FlashAttnBwdSm80INS1_25CollectiveMainloopBwdSm80ILi2ELi2EN4cute5tupleIJNS5_1CILi64EEENS7_ILi128EEENS7_ILi96EEEEEENS_10bfloat16_tEfNS_4arch4Sm80ELb0ELb0ELb1ELb0ELb0ELb0ELb0ELb0ELi2ELi2ELi4ELi2ELb0EEENS1_21CollectiveEpilogueBwdISB_SC_SE_Li256ELb0ELb0ELi2EEENS1_19SingleTileSchedulerILb0ELb0ELb0ELi128EEEEEEEEEvNT_6ParamsE --------------------------
	.section	.nv.constant0._ZN7cutlass13device_kernelIN5flash19enable_sm80_to_sm89INS1_16FlashAttnBwdSm80INS1_25CollectiveMainloopBwdSm80ILi2ELi2EN4cute5tupleIJNS5_1CILi64EEENS7_ILi128EEENS7_ILi96EEEEEENS_10bfloat16_tEfNS_4arch4Sm80ELb0ELb0ELb1ELb0ELb0ELb0ELb0ELb0ELi2ELi2ELi4ELi2ELb0EEENS1_21CollectiveEpilogueBwdISB_SC_SE_Li256ELb0ELb0ELi2EEENS1_19SingleTileSchedulerILb0ELb0ELb0ELi128EEEEEEEEEvNT_6ParamsE,"a",@progbits
	.sectionflags	@""
	.align	4
.nv.constant0._ZN7cutlass13device_kernelIN5flash19enable_sm80_to_sm89INS1_16FlashAttnBwdSm80INS1_25CollectiveMainloopBwdSm80ILi2ELi2EN4cute5tupleIJNS5_1CILi64EEENS7_ILi128EEENS7_ILi96EEEEEENS_10bfloat16_tEfNS_4arch4Sm80ELb0ELb0ELb1ELb0ELb0ELb0ELb0ELb0ELi2ELi2ELi4ELi2ELb0EEENS1_21CollectiveEpilogueBwdISB_SC_SE_Li256ELb0ELb0ELi2EEENS1_19SingleTileSchedulerILb0ELb0ELb0ELi128EEEEEEEEEvNT_6ParamsE:
	.zero		1520


//--------------------- .nv.constant0._ZN7cutlass13device_kernelIN5flash19enable_sm80_to_sm89INS1_16FlashAttnBwdSm80INS1_25CollectiveMainloopBwdSm80ILi2ELi2EN4cute5tupleIJNS5_1CILi64EEENS7_ILi128EEENS7_ILi96EEEEEENS_10bfloat16_tEfNS_4arch4Sm80ELb0ELb0ELb1ELb0ELb1ELb0ELb0ELb0ELi2ELi2ELi4ELi2ELb0EEENS1_21CollectiveEpilogueBwdISB_SC_SE_Li256ELb0ELb0ELi2EEENS1_19SingleTileSchedulerILb0ELb0ELb0ELi128EEEEEEEEEvNT_6ParamsE --------------------------
	.section	.nv.constant0._ZN7cutlass13device_kernelIN5flash19enable_sm80_to_sm89INS1_16FlashAttnBwdSm80INS1_25CollectiveMainloopBwdSm80ILi2ELi2EN4cute5tupleIJNS5_1CILi64EEENS7_ILi128EEENS7_ILi96EEEEEENS_10bfloat16_tEfNS_4arch4Sm80ELb0ELb0ELb1ELb0ELb1ELb0ELb0ELb0ELi2ELi2ELi4ELi2ELb0EEENS1_21CollectiveEpilogueBwdISB_SC_SE_Li256ELb0ELb0ELi2EEENS1_19SingleTileSchedulerILb0ELb0ELb0ELi128EEEEEEEEEvNT_6ParamsE,"a",@progbits
	.sectionflags	@""
	.align	4
.nv.constant0._ZN7cutlass13device_kernelIN5flash19enable_sm80_to_sm89INS1_16FlashAttnBwdSm80INS1_25CollectiveMainloopBwdSm80ILi2ELi2EN4cute5tupleIJNS5_1CILi64EEENS7_ILi128EEENS7_ILi96EEEEEENS_10bfloat16_tEfNS_4arch4Sm80ELb0ELb0ELb1ELb0ELb1ELb0ELb0ELb0ELi2ELi2ELi4ELi2ELb0EEENS1_21CollectiveEpilogueBwdISB_SC_SE_Li256ELb0ELb0ELi2EEENS1_19SingleTileSchedulerILb0ELb0ELb0ELi128EEEEEEEEEvNT_6ParamsE:
	.zero		1520


//--------------------- .nv.constant0._ZN7cutlass13device_kernelIN5flash19enable_sm80_to_sm89INS1_16FlashAttnBwdSm80INS1_25CollectiveMainloopBwdSm80ILi2ELi2EN4cute5tupleIJNS5_1CILi64EEENS7_ILi128EEENS7_ILi96EEEEEENS_10bfloat16_tEfNS_4arch4Sm80ELb0ELb0ELb1ELb0ELb0ELb0ELb0ELb0ELi2ELi2ELi4ELi2ELb0EEENS1_24CollectiveEpilogueBwdGQAISB_fSE_Li256ELb0ELb0EEENS1_19SingleTileSchedulerILb0ELb0ELb0ELi128EEEEEEEEEvNT_6ParamsE --------------------------
	.section	.nv.constant0._ZN7cutlass13device_kernelIN5flash19enable_sm80_to_sm89INS1_16FlashAttnBwdSm80INS1_25CollectiveMainloopBwdSm80ILi2ELi2EN4cute5tupleIJNS5_1CILi64EEENS7_ILi128EEENS7_ILi96EEEEEENS_10bfloat16_tEfNS_4arch4Sm80ELb0ELb0ELb1ELb0ELb0ELb0ELb0ELb0ELi2ELi2ELi4ELi2ELb0EEENS1_24CollectiveEpilogueBwdGQAISB_fSE_Li256ELb0ELb0EEENS1_19SingleTileSchedulerILb0ELb0ELb0ELi128EEEEEEEEEvNT_6ParamsE,"a",@progbits
	.sectionflags	@""
	.align	4
.nv.constant0._ZN7cutlass13device_kernelIN5flash19enable_sm80_to_sm89INS1_16FlashAttnBwdSm80INS1_25CollectiveMainloopBwdSm80ILi2ELi2EN4cute5tupleIJNS5_1CILi64EEENS7_ILi128EEENS7_ILi96EEEEEENS_10bfloat16_tEfNS_4arch4Sm80ELb0ELb0ELb1ELb0ELb0ELb0ELb0ELb0ELi2ELi2ELi4ELi2ELb0EEENS1_24CollectiveEpilogueBwdGQAISB_fSE_Li256ELb0ELb0EEENS1_19SingleTileSchedulerILb0ELb0ELb0ELi128EEEEEEEEEvNT_6ParamsE:
	.zero		1528


//--------------------- .nv.constant0._ZN7cutlass13device_kernelIN5flash19enable_sm80_to_sm89INS1_16FlashAttnBwdSm80INS1_25CollectiveMainloopBwdSm80ILi2ELi2EN4cute5tupleIJNS5_1CILi64EEENS7_ILi128EEENS7_ILi96EEEEEENS_10bfloat16_tEfNS_4arch4Sm80ELb0ELb0ELb1ELb0ELb1ELb0ELb0ELb0ELi2ELi2ELi4ELi2ELb0EEENS1_24CollectiveEpilogueBwdGQAISB_fSE_Li256ELb0ELb1EEENS1_19SingleTileSchedulerILb0ELb0ELb0ELi128EEEEEEEEEvNT_6ParamsE --------------------------
	.section	.nv.constant0._ZN7cutlass13device_kernelIN5flash19enable_sm80_to_sm89INS1_16FlashAttnBwdSm80INS1_25CollectiveMainloopBwdSm80ILi2ELi2EN4cute5tupleIJNS5_1CILi64EEENS7_ILi128EEENS7_ILi96EEEEEENS_10bfloat16_tEfNS_4arch4Sm80ELb0ELb0ELb1ELb0ELb1ELb0ELb0ELb0ELi2ELi2ELi4ELi2ELb0EEENS1_24CollectiveEpilogueBwdGQAISB_fSE_Li256ELb0ELb1EEENS1_19SingleTileSchedulerILb0ELb0ELb0ELi128EEEEEEEEEvNT_6ParamsE,"a",@progbits
	.sectionflags	@""
	.align	4
.nv.constant0._ZN7cutlass13device_kernelIN5flash19enable_sm80_to_sm89INS1_16FlashAttnBwdSm80INS1_25CollectiveMainloopBwdSm80ILi2ELi2EN4cute5tupleIJNS5_1CILi64EEENS7_ILi128EEENS7_ILi96EEEEEENS_10bfloat16_tEfNS_4arch4Sm80ELb0ELb0ELb1ELb0ELb1ELb0ELb0ELb0ELi2ELi2ELi4ELi2ELb0EEENS1_24CollectiveEpilogueBwdGQAISB_fSE_Li256ELb0ELb1EEENS1_19SingleTileSchedulerILb0ELb0ELb0ELi128EEEEEEEEEvNT_6ParamsE:
	.zero		1528


//--------------------- .nv.constant0._ZN7cutlass13device_kernelIN5flash19enable_sm80_to_sm89INS1_16FlashAttnBwdSm80INS1_25CollectiveMainloopBwdSm80ILi2ELi2EN4cute5tupleIJNS5_1CILi64EEENS7_ILi128EEENS7_ILi96EEEEEENS_10bfloat16_tEfNS_4arch4Sm80ELb0ELb0ELb1ELb1ELb0ELb0ELb0ELb0ELi2ELi2ELi4ELi2ELb0EEENS1_21CollectiveEpilogueBwdISB_SC_SE_Li256ELb1ELb0ELi2EEENS1_19SingleTileSchedulerILb1ELb0ELb0ELi128EEEEEEEEEvNT_6ParamsE --------------------------
	.section	.nv.constant0._ZN7cutlass13device_kernelIN5flash19enable_sm80_to_sm89INS1_16FlashAttnBwdSm80INS1_25CollectiveMainloopBwdSm80ILi2ELi2EN4cute5tupleIJNS5_1CILi64EEENS7_ILi128EEENS7_ILi96EEEEEENS_10bfloat16_tEfNS_4arch4Sm80ELb0ELb0ELb1ELb1ELb0ELb0ELb0ELb0ELi2ELi2ELi4ELi2ELb0EEENS1_21CollectiveEpilogueBwdISB_SC_SE_Li256ELb1ELb0ELi2EEENS1_19SingleTileSchedulerILb1ELb0ELb0ELi128EEEEEEEEEvNT_6ParamsE,"a",@progbits
	.sectionflags	@""
	.align	4
.nv.constant0._ZN7cutlass13device_kernelIN5flash19enable_sm80_to_sm89INS1_16FlashAttnBwdSm80INS1_25CollectiveMainloopBwdSm80ILi2ELi2EN4cute5tupleIJNS5_1CILi64EEENS7_ILi128EEENS7_ILi96EEEEEENS_10bfloat16_tEfNS_4arch4Sm80ELb0ELb0ELb1ELb1ELb0ELb0ELb0ELb0ELi2ELi2ELi4ELi2ELb0EEENS1_21CollectiveEpilogueBwdISB_SC_SE_Li256ELb1ELb0ELi2EEENS1_19SingleTileSchedulerILb1ELb0ELb0ELi128EEEEEEEEEvNT_6ParamsE:
	.zero		1520


//--------------------- .nv.constant0._ZN7cutlass13device_kernelIN5flash19enable_sm80_to_sm89INS1_16FlashAttnBwdSm80INS1_25CollectiveMainloopBwdSm80ILi2ELi2EN4cute5tupleIJNS5_1CILi64EEENS7_ILi128EEENS7_ILi96EEEEEENS_10bfloat16_tEfNS_4arch4Sm80ELb0ELb0ELb1ELb1ELb1ELb0ELb0ELb0ELi2ELi2ELi4ELi2ELb0EEENS1_21CollectiveEpilogueBwdISB_SC_SE_Li256ELb1ELb0ELi2EEENS1_19SingleTileSchedulerILb1ELb0ELb0ELi128EEEEEEEEEvNT_6ParamsE --------------------------
	.section	.nv.constant0._ZN7cutlass13device_kernelIN5flash19enable_sm80_to_sm89INS1_16FlashAttnBwdSm80INS1_25CollectiveMainloopBwdSm80ILi2ELi2EN4cute5tupleIJNS5_1CILi64EEENS7_ILi128EEENS7_ILi96EEEEEENS_10bfloat16_tEfNS_4arch4Sm80ELb0ELb0ELb1ELb1ELb1ELb0ELb0ELb0ELi2ELi2ELi4ELi2ELb0EEENS1_21CollectiveEpilogueBwdISB_SC_SE_Li256ELb1ELb0ELi2EEENS1_19SingleTileSchedulerILb1ELb0ELb0ELi128EEEEEEEEEvNT_6ParamsE,"a",@progbits
	.sectionflags	@""
	.align	4
.nv.constant0._ZN7cutlass13device_kernelIN5flash19enable_sm80_to_sm89INS1_16FlashAttnBwdSm80INS1_25CollectiveMainloopBwdSm80ILi2ELi2EN4cute5tupleIJNS5_1CILi64EEENS7_ILi128EEENS7_ILi96EEEEEENS_10bfloat16_tEfNS_4arch4Sm80ELb0ELb0ELb1ELb1ELb1ELb0ELb0ELb0ELi2ELi2ELi4ELi2ELb0EEENS1_21CollectiveEpilogueBwdISB_SC_SE_Li256ELb1ELb0ELi2EEENS1_19SingleTileSchedulerILb1ELb0ELb0ELi128EEEEEEEEEvNT_6ParamsE:
	.zero		1520


//--------------------- .nv.constant0._ZN7cutlass13device_kernelIN5flash19enable_sm80_to_sm89INS1_16FlashAttnBwdSm80INS1_25CollectiveMainloopBwdSm80ILi2ELi2EN4cute5tupleIJNS5_1CILi64EEENS7_ILi128EEENS7_ILi96EEEEEENS_10bfloat16_tEfNS_4arch4Sm80ELb0ELb0ELb1ELb1ELb0ELb0ELb0ELb0ELi2ELi2ELi4ELi2ELb0EEENS1_24CollectiveEpilogueBwdGQAISB_fSE_Li256ELb1ELb0EEENS1_19SingleTileSchedulerILb1ELb0ELb0ELi128EEEEEEEEEvNT_6ParamsE --------------------------
	.section	.nv.constant0._ZN7cutlass13device_kernelIN5flash19enable_sm80_to_sm89INS1_16FlashAttnBwdSm80INS1_25CollectiveMainloopBwdSm80ILi2ELi2EN4cute5tupleIJNS5_1CILi64EEENS7_ILi128EEENS7_ILi96EEEEEENS_10bfloat16_tEfNS_4arch4Sm80ELb0ELb0ELb1ELb1ELb0ELb0ELb0ELb0ELi2ELi2ELi4ELi2ELb0EEENS1_24CollectiveEpilogueBwdGQAISB_fSE_Li256ELb1ELb0EEENS1_19SingleTileSchedulerILb1ELb0ELb0ELi128EEEEEEEEEvNT_6ParamsE,"a",@progbits
	.sectionflags	@""
	.align	4
.nv.constant0._ZN7cutlass13device_kernelIN5flash19enable_sm80_to_sm89INS1_16FlashAttnBwdSm80INS1_25CollectiveMainloopBwdSm80ILi2ELi2EN4cute5tupleIJNS5_1CILi64EEENS7_ILi128EEENS7_ILi96EEEEEENS_10bfloat16_tEfNS_4arch4Sm80ELb0ELb0ELb1ELb1ELb0ELb0ELb0ELb0ELi2ELi2ELi4ELi2ELb0EEENS1_24CollectiveEpilogueBwdGQAISB_fSE_Li256ELb1ELb0EEENS1_19SingleTileSchedulerILb1ELb0ELb0ELi128EEEEEEEEEvNT_6ParamsE:
	.zero		1528


//--------------------- .nv.constant0._ZN7cutlass13device_kernelIN5flash19enable_sm80_to_sm89INS1_16FlashAttnBwdSm80INS1_25CollectiveMainloopBwdSm80ILi2ELi2EN4cute5tupleIJNS5_1CILi64EEENS7_ILi128EEENS7_ILi96EEEEEENS_10bfloat16_tEfNS_4arch4Sm80ELb0ELb0ELb1ELb1ELb1ELb0ELb0ELb0ELi2ELi2ELi4ELi2ELb0EEENS1_24CollectiveEpilogueBwdGQAISB_fSE_Li256ELb1ELb1EEENS1_19SingleTileSchedulerILb1ELb0ELb0ELi128EEEEEEEEEvNT_6ParamsE --------------------------
	.section	.nv.constant0._ZN7cutlass13device_kernelIN5flash19enable_sm80_to_sm89INS1_16FlashAttnBwdSm80INS1_25CollectiveMainloopBwdSm80ILi2ELi2EN4cute5tupleIJNS5_1CILi64EEENS7_ILi128EEENS7_ILi96EEEEEENS_10bfloat16_tEfNS_4arch4Sm80ELb0ELb0ELb1ELb1ELb1ELb0ELb0ELb0ELi2ELi2ELi4ELi2ELb0EEENS1_24CollectiveEpilogueBwdGQAISB_fSE_Li256ELb1ELb1EEENS1_19SingleTileSchedulerILb1ELb0ELb0ELi128EEEEEEEEEvNT_6ParamsE,"a",@progbits
	.sectionflags	@""
	.align	4
.nv.constant0._ZN7cutlass13device_kernelIN5flash19enable_sm80_to_sm89INS1_16FlashAttnBwdSm80INS1_25CollectiveMainloopBwdSm80ILi2ELi2EN4cute5tupleIJNS5_1CILi64EEENS7_ILi128EEENS7_ILi96EEEEEENS_10bfloat16_tEfNS_4arch4Sm80ELb0ELb0ELb1ELb1ELb1ELb0ELb0ELb0ELi2ELi2ELi4ELi2ELb0EEENS1_24CollectiveEpilogueBwdGQAISB_fSE_Li256ELb1ELb1EEENS1_19SingleTileSchedulerILb1ELb0ELb0ELi128EEEEEEEEEvNT_6ParamsE:
	.zero		1528


//--------------------- .nv.constant0._ZN7cutlass13device_kernelIN5flash19enable_sm80_to_sm89INS1_16FlashAttnBwdSm80INS1_25CollectiveMainloopBwdSm80ILi2ELi2EN4cute5tupleIJNS5_1CILi64EEENS7_ILi128EEENS7_ILi96EEEEEENS_10bfloat16_tEfNS_4arch4Sm80ELb0ELb1ELb1ELb0ELb0ELb0ELb0ELb0ELi2ELi2ELi4ELi2ELb0EEENS1_21CollectiveEpilogueBwdISB_SC_SE_Li256ELb0ELb0ELi2EEENS1_19SingleTileSchedulerILb0ELb0ELb0ELi128EEEEEEEEEvNT_6ParamsE --------------------------
	.section	.nv.constant0._ZN7cutlass13device_kernelIN5flash19enable_sm80_to_sm89INS1_16FlashAttnBwdSm80INS1_25CollectiveMainloopBwdSm80ILi2ELi2EN4cute5tupleIJNS5_1CILi64EEENS7_ILi128EEENS7_ILi96EEEEEENS_10bfloat16_tEfNS_4arch4Sm80ELb0ELb1ELb1ELb0ELb0ELb0ELb0ELb0ELi2ELi2ELi4ELi2ELb0EEENS1_21CollectiveEpilogueBwdISB_SC_SE_Li256ELb0ELb0ELi2EEENS1_19SingleTileSchedulerILb0ELb0ELb0ELi128EEEEEEEEEvNT_6ParamsE,"a",@progbits
	.sectionflags	@""
	.align	4
.nv.constant0._ZN7cutlass13device_kernelIN5flash19enable_sm80_to_sm89INS1_16FlashAttnBwdSm80INS1_25CollectiveMainloopBwdSm80ILi2ELi2EN4cute5tupleIJNS5_1CILi64EEENS7_ILi128EEENS7_ILi96EEEEEENS_10bfloat16_tEfNS_4arch4Sm80ELb0ELb1ELb1ELb0ELb0ELb0ELb0ELb0ELi2ELi2ELi4ELi2ELb0EEENS1_21CollectiveEpilogueBwdISB_SC_SE_Li256ELb0ELb0ELi2EEENS1_19SingleTileSchedulerILb0ELb0ELb0ELi128EEEEEEEEEvNT_6ParamsE:
	.zero		1520


//--------------------- .nv.constant0._ZN7cutlass13device_kernelIN5flash19enable_sm80_to_sm89INS1_16FlashAttnBwdSm80INS1_25CollectiveMainloopBwdSm80ILi2ELi2EN4cute5tupleIJNS5_1CILi64EEENS7_ILi128EEENS7_ILi96EEEEEENS_10bfloat16_tEfNS_4arch4Sm80ELb0ELb1ELb1ELb0ELb1ELb0ELb0ELb0ELi2ELi2ELi4ELi2ELb0EEENS1_21CollectiveEpilogueBwdISB_SC_SE_Li256ELb0ELb0ELi2EEENS1_19SingleTileSchedulerILb0ELb0ELb0ELi128EEEEEEEEEvNT_6ParamsE --------------------------
	.section	.nv.constant0._ZN7cutlass13device_kernelIN5flash19enable_sm80_to_sm89INS1_16FlashAttnBwdSm80INS1_25CollectiveMainloopBwdSm80ILi2ELi2EN4cute5tupleIJNS5_1CILi64EEENS7_ILi128EEENS7_ILi96EEEEEENS_10bfloat16_tEfNS_4arch4Sm80ELb0ELb1ELb1ELb0ELb1ELb0ELb0ELb0ELi2ELi2ELi4ELi2ELb0EEENS1_21CollectiveEpilogueBwdISB_SC_SE_Li256ELb0ELb0ELi2EEENS1_19SingleTileSchedulerILb0ELb0ELb0ELi128EEEEEEEEEvNT_6ParamsE,"a",@progbits
	.sectionflags	@""
	.align	4
.nv.constant0._ZN7cutlass13device_kernelIN5flash19enable_sm80_to_sm89INS1_16FlashAttnBwdSm80INS1_25CollectiveMainloopBwdSm80ILi2ELi2EN4cute5tupleIJNS5_1CILi64EEENS7_ILi128EEENS7_ILi96EEEEEENS_10bfloat16_tEfNS_4arch4Sm80ELb0ELb1ELb1ELb0ELb1ELb0ELb0ELb0ELi2ELi2ELi4ELi2ELb0EEENS1_21CollectiveEpilogueBwdISB_SC_SE_Li256ELb0ELb0ELi2EEENS1_19SingleTileSchedulerILb0ELb0ELb0ELi128EEEEEEEEEvNT_6ParamsE:
	.zero		1520


//--------------------- .nv.constant0._ZN7cutlass13device_kernelIN5flash19enable_sm80_to_sm89INS1_16FlashAttnBwdSm80INS1_25CollectiveMainloopBwdSm80ILi2ELi2EN4cute5tupleIJNS5_1CILi64EEENS7_ILi128EEENS7_ILi96EEEEEENS_10bfloat16_tEfNS_4arch4Sm80ELb0ELb1ELb1ELb0ELb0ELb0ELb0ELb0ELi2ELi2ELi4ELi2ELb0EEENS1_24CollectiveEpilogueBwdGQAISB_fSE_Li256ELb0ELb0EEENS1_19SingleTileSchedulerILb0ELb0ELb0ELi128EEEEEEEEEvNT_6ParamsE --------------------------
	.section	.nv.constant0._ZN7cutlass13device_kernelIN5flash19enable_sm80_to_sm89INS1_16FlashAttnBwdSm80INS1_25CollectiveMainloopBwdSm80ILi2ELi2EN4cute5tupleIJNS5_1CILi64EEENS7_ILi128EEENS7_ILi96EEEEEENS_10bfloat16_tEfNS_4arch4Sm80ELb0ELb1ELb1ELb0ELb0ELb0ELb0ELb0ELi2ELi2ELi4ELi2ELb0EEENS1_24CollectiveEpilogueBwdGQAISB_fSE_Li256ELb0ELb0EEENS1_19SingleTileSchedulerILb0ELb0ELb0ELi128EEEEEEEEEvNT_6ParamsE,"a",@progbits
	.sectionflags	@""
	.align	4
.nv.constant0._ZN7cutlass13device_kernelIN5flash19enable_sm80_to_sm89INS1_16FlashAttnBwdSm80INS1_25CollectiveMainloopBwdSm80ILi2ELi2EN4cute5tupleIJNS5_1CILi64EEENS7_ILi128EEENS7_ILi96EEEEEENS_10bfloat16_tEfNS_4arch4Sm80ELb0ELb1ELb1ELb0ELb0ELb0ELb0ELb0ELi2ELi2ELi4ELi2ELb0EEENS1_24CollectiveEpilogueBwdGQAISB_fSE_Li256ELb0ELb0EEENS1_19SingleTileSchedulerILb0ELb0ELb0ELi128EEEEEEEEEvNT_6ParamsE:
	.zero		1528


//--------------------- .nv.constant0._ZN7cutlass13device_kernelIN5flash19enable_sm80_to_sm89INS1_16FlashAttnBwdSm80INS1_25CollectiveMainloopBwdSm80ILi2ELi2EN4cute5tupleIJNS5_1CILi64EEENS7_ILi128EEENS7_ILi96EEEEEENS_10bfloat16_tEfNS_4arch4Sm80ELb0ELb1ELb1ELb0ELb1ELb0ELb0ELb0ELi2ELi2ELi4ELi2ELb0EEENS1_24CollectiveEpilogueBwdGQAISB_fSE_Li256ELb0ELb1EEENS1_19SingleTileSchedulerILb0ELb0ELb0ELi128EEEEEEEEEvNT_6ParamsE --------------------------
	.section	.nv.constant0._ZN7cutlass13device_kernelIN5flash19enable_sm80_to_sm89INS1_16FlashAttnBwdSm80INS1_25CollectiveMainloopBwdSm80ILi2ELi2EN4cute5tupleIJNS5_1CILi64EEENS7_ILi128EEENS7_ILi96EEEEEENS_10bfloat16_tEfNS_4arch4Sm80ELb0ELb1ELb1ELb0ELb1ELb0ELb0ELb0ELi2ELi2ELi4ELi2ELb0EEENS1_24CollectiveEpilogueBwdGQAISB_fSE_Li256ELb0ELb1EEENS1_19SingleTileSchedulerILb0ELb0ELb0ELi128EEEEEEEEEvNT_6ParamsE,"a",@progbits
	.sectionflags	@""
	.align	4
.nv.constant0._ZN7cutlass13device_kernelIN5flash19enable_sm80_to_sm89INS1_16FlashAttnBwdSm80INS1_25CollectiveMainloopBwdSm80ILi2ELi2EN4cute5tupleIJNS5_1CILi64EEENS7_ILi128EEENS7_ILi96EEEEEENS_10bfloat16_tEfNS_4arch4Sm80ELb0ELb1ELb1ELb0ELb1ELb0ELb0ELb0ELi2ELi2ELi4ELi2ELb0EEENS1_24CollectiveEpilogueBwdGQAISB_fSE_Li256ELb0ELb1EEENS1_19SingleTileSchedulerILb0ELb0ELb0ELi128EEEEEEEEEvNT_6ParamsE:
	.zero		1528


//--------------------- .nv.constant0._ZN7cutlass13device_kernelIN5flash19enable_sm80_to_sm89INS1_16FlashAttnBwdSm80INS1_25CollectiveMainloopBwdSm80ILi2ELi2EN4cute5tupleIJNS5_1CILi64EEENS7_ILi128EEENS7_ILi96EEEEEENS_10bfloat16_tEfNS_4arch4Sm80ELb0ELb1ELb1ELb1ELb0ELb0ELb0ELb0ELi2ELi2ELi4ELi2ELb0EEENS1_21CollectiveEpilogueBwdISB_SC_SE_Li256ELb1ELb0ELi2EEENS1_19SingleTileSchedulerILb1ELb0ELb0ELi128EEEEEEEEEvNT_6ParamsE --------------------------
	.section	.nv.constant0._ZN7cutlass13device_kernelIN5flash19enable_sm80_to_sm89INS1_16FlashAttnBwdSm80INS1_25CollectiveMainloopBwdSm80ILi2ELi2EN4cute5tupleIJNS5_1CILi64EEENS7_ILi128EEENS7_ILi96EEEEEENS_10bfloat16_tEfNS_4arch4Sm80ELb0ELb1ELb1ELb1ELb0ELb0ELb0ELb0ELi2ELi2ELi4ELi2ELb0EEENS1_21CollectiveEpilogueBwdISB_SC_SE_Li256ELb1ELb0ELi2EEENS1_19SingleTileSchedulerILb1ELb0ELb0ELi128EEEEEEEEEvNT_6ParamsE,"a",@progbits
	.sectionflags	@""
	.align	4
.nv.constant0._ZN7cutlass13device_kernelIN5flash19enable_sm80_to_sm89INS1_16FlashAttnBwdSm80INS1_25CollectiveMainloopBwdSm80ILi2ELi2EN4cute5tupleIJNS5_1CILi64EEENS7_ILi128EEENS7_ILi96EEEEEENS_10bfloat16_tEfNS_4arch4Sm80ELb0ELb1ELb1ELb1ELb0ELb0ELb0ELb0ELi2ELi2ELi4ELi2ELb0EEENS1_21CollectiveEpilogueBwdISB_SC_SE_Li256ELb1ELb0ELi2EEENS1_19SingleTileSchedulerILb1ELb0ELb0ELi128EEEEEEEEEvNT_6ParamsE:
	.zero		1520


//--------------------- .nv.constant0._ZN7cutlass13device_kernelIN5flash19enable_sm80_to_sm89INS1_16FlashAttnBwdSm80INS1_25CollectiveMainloopBwdSm80ILi2ELi2EN4cute5tupleIJNS5_1CILi64EEENS7_ILi128EEENS7_ILi96EEEEEENS_10bfloat16_tEfNS_4arch4Sm80ELb0ELb1ELb1ELb1ELb1ELb0ELb0ELb0ELi2ELi2ELi4ELi2ELb0EEENS1_21CollectiveEpilogueBwdISB_SC_SE_Li256ELb1ELb0ELi2EEENS1_19SingleTileSchedulerILb1ELb0ELb0ELi128EEEEEEEEEvNT_6ParamsE --------------------------
	.section	.nv.constant0._ZN7cutlass13device_kernelIN5flash19enable_sm80_to_sm89INS1_16FlashAttnBwdSm80INS1_25CollectiveMainloopBwdSm80ILi2ELi2EN4cute5tupleIJNS5_1CILi64EEENS7_ILi128EEENS7_ILi96EEEEEENS_10bfloat16_tEfNS_4arch4Sm80ELb0ELb1ELb1ELb1ELb1ELb0ELb0ELb0ELi2ELi2ELi4ELi2ELb0EEENS1_21CollectiveEpilogueBwdISB_SC_SE_Li256ELb1ELb0ELi2EEENS1_19SingleTileSchedulerILb1ELb0ELb0ELi128EEEEEEEEEvNT_6ParamsE,"a",@progbits
	.sectionflags	@""
	.align	4
.nv.constant0._ZN7cutlass13device_kernelIN5flash19enable_sm80_to_sm89INS1_16FlashAttnBwdSm80INS1_25CollectiveMainloopBwdSm80ILi2ELi2EN4cute5tupleIJNS5_1CILi64EEENS7_ILi128EEENS7_ILi96EEEEEENS_10bfloat16_tEfNS_4arch4Sm80ELb0ELb1ELb1ELb1ELb1ELb0ELb0ELb0ELi2ELi2ELi4ELi2ELb0EEENS1_21CollectiveEpilogueBwdISB_SC_SE_Li256ELb1ELb0ELi2EEENS1_19SingleTileSchedulerILb1ELb0ELb0ELi128EEEEEEEEEvNT_6ParamsE:
	.zero		1520


//--------------------- .nv.constant0._ZN7cutlass13device_kernelIN5flash19enable_sm80_to_sm89INS1_16FlashAttnBwdSm80INS1_25CollectiveMainloopBwdSm80ILi2ELi2EN4cute5tupleIJNS5_1CILi64EEENS7_ILi128EEENS7_ILi96EEEEEENS_10bfloat16_tEfNS_4arch4Sm80ELb0ELb1ELb1ELb1ELb0ELb0ELb0ELb0ELi2ELi2ELi4ELi2ELb0EEENS1_24CollectiveEpilogueBwdGQAISB_fSE_Li256ELb1ELb0EEENS1_19SingleTileSchedulerILb1ELb0ELb0ELi128EEEEEEEEEvNT_6ParamsE --------------------------
	.section	.nv.constant0._ZN7cutlass13device_kernelIN5flash19enable_sm80_to_sm89INS1_16FlashAttnBwdSm80INS1_25CollectiveMainloopBwdSm80ILi2ELi2EN4cute5tupleIJNS5_1CILi64EEENS7_ILi128EEENS7_ILi96EEEEEENS_10bfloat16_tEfNS_4arch4Sm80ELb0ELb1ELb1ELb1ELb0ELb0ELb0ELb0ELi2ELi2ELi4ELi2ELb0EEENS1_24CollectiveEpilogueBwdGQAISB_fSE_Li256ELb1ELb0EEENS1_19SingleTileSchedulerILb1ELb0ELb0ELi128EEEEEEEEEvNT_6ParamsE,"a",@progbits
	.sectionflags	@""
	.align	4
.nv.constant0._ZN7cutlass13device_kernelIN5flash19enable_sm80_to_sm89INS1_16FlashAttnBwdSm80INS1_25CollectiveMainloopBwdSm80ILi2ELi2EN4cute5tupleIJNS5_1CILi64EEENS7_ILi128EEENS7_ILi96EEEEEENS_10bfloat16_tEfNS_4arch4Sm80ELb0ELb1ELb1ELb1ELb0ELb0ELb0ELb0ELi2ELi2ELi4ELi2ELb0EEENS1_24CollectiveEpilogueBwdGQAISB_fSE_Li256ELb1ELb0EEENS1_19SingleTileSchedulerILb1ELb0ELb0ELi128EEEEEEEEEvNT_6ParamsE:
	.zero		1528


//--------------------- .nv.constant0._ZN7cutlass13device_kernelIN5flash19enable_sm80_to_sm89INS1_16FlashAttnBwdSm80INS1_25CollectiveMainloopBwdSm80ILi2ELi2EN4cute5tupleIJNS5_1CILi64EEENS7_ILi128EEENS7_ILi96EEEEEENS_10bfloat16_tEfNS_4arch4Sm80ELb0ELb1ELb1ELb1ELb1ELb0ELb0ELb0ELi2ELi2ELi4ELi2ELb0EEENS1_24CollectiveEpilogueBwdGQAISB_fSE_Li256ELb1ELb1EEENS1_19SingleTileSchedulerILb1ELb0ELb0ELi128EEEEEEEEEvNT_6ParamsE --------------------------
	.section	.nv.constant0._ZN7cutlass13device_kernelIN5flash19enable_sm80_to_sm89INS1_16FlashAttnBwdSm80INS1_25CollectiveMainloopBwdSm80ILi2ELi2EN4cute5tupleIJNS5_1CILi64EEENS7_ILi128EEENS7_ILi96EEEEEENS_10bfloat16_tEfNS_4arch4Sm80ELb0ELb1ELb1ELb1ELb1ELb0ELb0ELb0ELi2ELi2ELi4ELi2ELb0EEENS1_24CollectiveEpilogueBwdGQAISB_fSE_Li256ELb1ELb1EEENS1_19SingleTileSchedulerILb1ELb0ELb0ELi128EEEEEEEEEvNT_6ParamsE,"a",@progbits
	.sectionflags	@""
	.align	4
.nv.constant0._ZN7cutlass13device_kernelIN5flash19enable_sm80_to_sm89INS1_16FlashAttnBwdSm80INS1_25CollectiveMainloopBwdSm80ILi2ELi2EN4cute5tupleIJNS5_1CILi64EEENS7_ILi128EEENS7_ILi96EEEEEENS_10bfloat16_tEfNS_4arch4Sm80ELb0ELb1ELb1ELb1ELb1ELb0ELb0ELb0ELi2ELi2ELi4ELi2ELb0EEENS1_24CollectiveEpilogueBwdGQAISB_fSE_Li256ELb1ELb1EEENS1_19SingleTileSchedulerILb1ELb0ELb0ELi128EEEEEEEEEvNT_6ParamsE:
	.zero		1528


//--------------------- .nv.constant0._ZN7cutlass13device_kernelIN5flash19enable_sm80_to_sm89INS1_16FlashAttnBwdSm80INS1_25CollectiveMainloopBwdSm80ILi2ELi2EN4cute5tupleIJNS5_1CILi64EEENS7_ILi128EEENS7_ILi96EEEEEENS_10bfloat16_tEfNS_4arch4Sm80ELb1ELb0ELb1ELb0ELb0ELb0ELb0ELb0ELi2ELi2ELi4ELi2ELb0EEENS1_21CollectiveEpilogueBwdISB_SC_SE_Li256ELb0ELb0ELi2EEENS1_25SingleTileBwdLPTSchedulerILb0ELi128ELb0EEEEEEEEEvNT_6ParamsE --------------------------
	.section	.nv.constant0._ZN7cutlass13device_kernelIN5flash19enable_sm80_to_sm89INS1_16FlashAttnBwdSm80INS1_25CollectiveMainloopBwdSm80ILi2ELi2EN4cute5tupleIJNS5_1CILi64EEENS7_ILi128EEENS7_ILi96EEEEEENS_10bfloat16_tEfNS_4arch4Sm80ELb1ELb0ELb1ELb0ELb0ELb0ELb0ELb0ELi2ELi2ELi4ELi2ELb0EEENS1_21CollectiveEpilogueBwdISB_SC_SE_Li256ELb0ELb0ELi2EEENS1_25SingleTileBwdLPTSchedulerILb0ELi128ELb0EEEEEEEEEvNT_6ParamsE,"a",@progbits
	.sectionflags	@""
	.align	4
.nv.constant0._ZN7cutlass13device_kernelIN5flash19enable_sm80_to_sm89INS1_16FlashAttnBwdSm80INS1_25CollectiveMainloopBwdSm80ILi2ELi2EN4cute5tupleIJNS5_1CILi64EEENS7_ILi128EEENS7_ILi96EEEEEENS_10bfloat16_tEfNS_4arch4Sm80ELb1ELb0ELb1ELb0ELb0ELb0ELb0ELb0ELi2ELi2ELi4ELi2ELb0EEENS1_21CollectiveEpilogueBwdISB_SC_SE_Li256ELb0ELb0ELi2EEENS1_25SingleTileBwdLPTSchedulerILb0ELi128ELb0EEEEEEEEEvNT_6ParamsE:
	.zero		1544


//--------------------- .nv.constant0._ZN7cutlass13device_kernelIN5flash19enable_sm80_to_sm89INS1_16FlashAttnBwdSm80INS1_25CollectiveMainloopBwdSm80ILi2ELi2EN4cute5tupleIJNS5_1CILi64EEENS7_ILi128EEENS7_ILi96EEEEEENS_10bfloat16_tEfNS_4arch4Sm80ELb1ELb0ELb1ELb0ELb1ELb0ELb0ELb0ELi2ELi2ELi4ELi2ELb0EEENS1_21CollectiveEpilogueBwdISB_SC_SE_Li256ELb0ELb0ELi2EEENS1_25SingleTileBwdLPTSchedulerILb0ELi128ELb1EEEEEEEEEvNT_6ParamsE --------------------------
	.section	.nv.constant0._ZN7cutlass13device_kernelIN5flash19enable_sm80_to_sm89INS1_16FlashAttnBwdSm80INS1_25CollectiveMainloopBwdSm80ILi2ELi2EN4cute5tupleIJNS5_1CILi64EEENS7_ILi128EEENS7_ILi96EEEEEENS_10bfloat16_tEfNS_4arch4Sm80ELb1ELb0ELb1ELb0ELb1ELb0ELb0ELb0ELi2ELi2ELi4ELi2ELb0EEENS1_21CollectiveEpilogueBwdISB_SC_SE_Li256ELb0ELb0ELi2EEENS1_25SingleTileBwdLPTSchedulerILb0ELi128ELb1EEEEEEEEEvNT_6ParamsE,"a",@progbits
	.sectionflags	@""
	.align	4
.nv.constant0._ZN7cutlass13device_kernelIN5flash19enable_sm80_to_sm89INS1_16FlashAttnBwdSm80INS1_25CollectiveMainloopBwdSm80ILi2ELi2EN4cute5tupleIJNS5_1CILi64EEENS7_ILi128EEENS7_ILi96EEEEEENS_10bfloat16_tEfNS_4arch4Sm80ELb1ELb0ELb1ELb0ELb1ELb0ELb0ELb0ELi2ELi2ELi4ELi2ELb0EEENS1_21CollectiveEpilogueBwdISB_SC_SE_Li256ELb0ELb0ELi2EEENS1_25SingleTileBwdLPTSchedulerILb0ELi128ELb1EEEEEEEEEvNT_6ParamsE:
	.zero		1544


//--------------------- .nv.constant0._ZN7cutlass13device_kernelIN5flash19enable_sm80_to_sm89INS1_16FlashAttnBwdSm80INS1_25CollectiveMainloopBwdSm80ILi2ELi2EN4cute5tupleIJNS5_1CILi64EEENS7_ILi128EEENS7_ILi96EEEEEENS_10bfloat16_tEfNS_4arch4Sm80ELb1ELb0ELb1ELb0ELb0ELb0ELb0ELb0ELi2ELi2ELi4ELi2ELb0EEENS1_24CollectiveEpilogueBwdGQAISB_fSE_Li256ELb0ELb0EEENS1_25SingleTileBwdLPTSchedulerILb0ELi128ELb0EEEEEEEEEvNT_6ParamsE --------------------------
	.section	.nv.constant0._ZN7cutlass13device_kernelIN5flash19enable_sm80_to_sm89INS1_16FlashAttnBwdSm80INS1_25CollectiveMainloopBwdSm80ILi2ELi2EN4cute5tupleIJNS5_1CILi64EEENS7_ILi128EEENS7_ILi96EEEEEENS_10bfloat16_tEfNS_4arch4Sm80ELb1ELb0ELb1ELb0ELb0ELb0ELb0ELb0ELi2ELi2ELi4ELi2ELb0EEENS1_24CollectiveEpilogueBwdGQAISB_fSE_Li256ELb0ELb0EEENS1_25SingleTileBwdLPTSchedulerILb0ELi128ELb0EEEEEEEEEvNT_6ParamsE,"a",@progbits
	.sectionflags	@""
	.align	4
.nv.constant0._ZN7cutlass13device_kernelIN5flash19enable_sm80_to_sm89INS1_16FlashAttnBwdSm80INS1_25CollectiveMainloopBwdSm80ILi2ELi2EN4cute5tupleIJNS5_1CILi64EEENS7_ILi128EEENS7_ILi96EEEEEENS_10bfloat16_tEfNS_4arch4Sm80ELb1ELb0ELb1ELb0ELb0ELb0ELb0ELb0ELi2ELi2ELi4ELi2ELb0EEENS1_24CollectiveEpilogueBwdGQAISB_fSE_Li256ELb0ELb0EEENS1_25SingleTileBwdLPTSchedulerILb0ELi128ELb0EEEEEEEEEvNT_6ParamsE:
	.zero		1552


//--------------------- .nv.constant0._ZN7cutlass13device_kernelIN5flash19enable_sm80_to_sm89INS1_16FlashAttnBwdSm80INS1_25CollectiveMainloopBwdSm80ILi2ELi2EN4cute5tupleIJNS5_1CILi64EEENS7_ILi128EEENS7_ILi96EEEEEENS_10bfloat16_tEfNS_4arch4Sm80ELb1ELb0ELb1ELb0ELb1ELb0ELb0ELb0ELi2ELi2ELi4ELi2ELb0EEENS1_24CollectiveEpilogueBwdGQAISB_fSE_Li256ELb0ELb1EEENS1_25SingleTileBwdLPTSchedulerILb0ELi128ELb1EEEEEEEEEvNT_6ParamsE --------------------------
	.section	.nv.constant0._ZN7cutlass13device_kernelIN5flash19enable_sm80_to_sm89INS1_16FlashAttnBwdSm80INS1_25CollectiveMainloopBwdSm80ILi2ELi2EN4cute5tupleIJNS5_1CILi64EEENS7_ILi128EEENS7_ILi96EEEEEENS_10bfloat16_tEfNS_4arch4Sm80ELb1ELb0ELb1ELb0ELb1ELb0ELb0ELb0ELi2ELi2ELi4ELi2ELb0EEENS1_24CollectiveEpilogueBwdGQAISB_fSE_Li256ELb0ELb1EEENS1_25SingleTileBwdLPTSchedulerILb0ELi128ELb1EEEEEEEEEvNT_6ParamsE,"a",@progbits
	.sectionflags	@""
	.align	4
.nv.constant0._ZN7cutlass13device_kernelIN5flash19enable_sm80_to_sm89INS1_16FlashAttnBwdSm80INS1_25CollectiveMainloopBwdSm80ILi2ELi2EN4cute5tupleIJNS5_1CILi64EEENS7_ILi128EEENS7_ILi96EEEEEENS_10bfloat16_tEfNS_4arch4Sm80ELb1ELb0ELb1ELb0ELb1ELb0ELb0ELb0ELi2ELi2ELi4ELi2ELb0EEENS1_24CollectiveEpilogueBwdGQAISB_fSE_Li256ELb0ELb1EEENS1_25SingleTileBwdLPTSchedulerILb0ELi128ELb1EEEEEEEEEvNT_6ParamsE:
	.zero		1552


//--------------------- .nv.constant0._ZN7cutlass13device_kernelIN5flash22FlashAttnBwdPreprocessIN4cute5tupleIJNS3_1CILi64EEENS5_ILi96EEEEEENS_10bfloat16_tEfNS_4arch4Sm80ELb1ELb0EEEEEvNT_6ParamsE --------------------------
	.section	.nv.constant0._ZN7cutlass13device_kernelIN5flash22FlashAttnBwdPreprocessIN4cute5tupleIJNS3_1CILi64EEENS5_ILi96EEEEEENS_10bfloat16_tEfNS_4arch4Sm80ELb1ELb0EEEEEvNT_6ParamsE,"a",@progbits
	.sectionflags	@""
	.align	4
.nv.constant0._ZN7cutlass13device_kernelIN5flash22FlashAttnBwdPreprocessIN4cute5tupleIJNS3_1CILi64EEENS5_ILi96EEEEEENS_10bfloat16_tEfNS_4arch4Sm80ELb1ELb0EEEEEvNT_6ParamsE:
	.zero		1136


//--------------------- .nv.constant0._ZN7cutlass13device_kernelIN5flash19enable_sm80_to_sm89INS1_16FlashAttnBwdSm80INS1_25CollectiveMainloopBwdSm80ILi2ELi2EN4cute5tupleIJNS5_1CILi64EEENS7_ILi128EEENS7_ILi96EEEEEENS_10bfloat16_tEfNS_4arch4Sm80ELb1ELb0ELb1ELb1ELb0ELb0ELb0ELb0ELi2ELi2ELi4ELi2ELb0EEENS1_21CollectiveEpilogueBwdISB_SC_SE_Li256ELb1ELb0ELi2EEENS1_25SingleTileBwdLPTSchedulerILb1ELi128ELb0EEEEEEEEEvNT_6ParamsE --------------------------
	.section	.nv.constant0._ZN7cutlass13device_kernelIN5flash19enable_sm80_to_sm89INS1_16FlashAttnBwdSm80INS1_25CollectiveMainloopBwdSm80ILi2ELi2EN4cute5tupleIJNS5_1CILi64EEENS7_ILi128EEENS7_ILi96EEEEEENS_10bfloat16_tEfNS_4arch4Sm80ELb1ELb0ELb1ELb1ELb0ELb0ELb0ELb0ELi2ELi2ELi4ELi2ELb0EEENS1_21CollectiveEpilogueBwdISB_SC_SE_Li256ELb1ELb0ELi2EEENS1_25SingleTileBwdLPTSchedulerILb1ELi128ELb0EEEEEEEEEvNT_6ParamsE,"a",@progbits
	.sectionflags	@""
	.align	4
.nv.constant0._ZN7cutlass13device_kernelIN5flash19enable_sm80_to_sm89INS1_16FlashAttnBwdSm80INS1_25CollectiveMainloopBwdSm80ILi2ELi2EN4cute5tupleIJNS5_1CILi64EEENS7_ILi128EEENS7_ILi96EEEEEENS_10bfloat16_tEfNS_4arch4Sm80ELb1ELb0ELb1ELb1ELb0ELb0ELb0ELb0ELi2ELi2ELi4ELi2ELb0EEENS1_21CollectiveEpilogueBwdISB_SC_SE_Li256ELb1ELb0ELi2EEENS1_25SingleTileBwdLPTSchedulerILb1ELi128ELb0EEEEEEEEEvNT_6ParamsE:
	.zero		1544


//--------------------- .nv.constant0._ZN7cutlass13device_kernelIN5flash19enable_sm80_to_sm89INS1_16FlashAttnBwdSm80INS1_25CollectiveMainloopBwdSm80ILi2ELi2EN4cute5tupleIJNS5_1CILi64EEENS7_ILi128EEENS7_ILi96EEEEEENS_10bfloat16_tEfNS_4arch4Sm80ELb1ELb0ELb1ELb1ELb1ELb0ELb0ELb0ELi2ELi2ELi4ELi2ELb0EEENS1_21CollectiveEpilogueBwdISB_SC_SE_Li256ELb1ELb0ELi2EEENS1_25SingleTileBwdLPTSchedulerILb1ELi128ELb1EEEEEEEEEvNT_6ParamsE --------------------------
	.section	.nv.constant0._ZN7cutlass13device_kernelIN5flash19enable_sm80_to_sm89INS1_16FlashAttnBwdSm80INS1_25CollectiveMainloopBwdSm80ILi2ELi2EN4cute5tupleIJNS5_1CILi64EEENS7_ILi128EEENS7_ILi96EEEEEENS_10bfloat16_tEfNS_4arch4Sm80ELb1ELb0ELb1ELb1ELb1ELb0ELb0ELb0ELi2ELi2ELi4ELi2ELb0EEENS1_21CollectiveEpilogueBwdISB_SC_SE_Li256ELb1ELb0ELi2EEENS1_25SingleTileBwdLPTSchedulerILb1ELi128ELb1EEEEEEEEEvNT_6ParamsE,"a",@progbits
	.sectionflags	@""
	.align	4
.nv.constant0._ZN7cutlass13device_kernelIN5flash19enable_sm80_to_sm89INS1_16FlashAttnBwdSm80INS1_25CollectiveMainloopBwdSm80ILi2ELi2EN4cute5tupleIJNS5_1CILi64EEENS7_ILi128EEENS7_ILi96EEEEEENS_10bfloat16_tEfNS_4arch4Sm80ELb1ELb0ELb1ELb1ELb1ELb0ELb0ELb0ELi2ELi2ELi4ELi2ELb0EEENS1_21CollectiveEpilogueBwdISB_SC_SE_Li256ELb1ELb0ELi2EEENS1_25SingleTileBwdLPTSchedulerILb1ELi128ELb1EEEEEEEEEvNT_6ParamsE:
	.zero		1544


//--------------------- .nv.constant0._ZN7cutlass13device_kernelIN5flash19enable_sm80_to_sm89INS1_16FlashAttnBwdSm80INS1_25CollectiveMainloopBwdSm80ILi2ELi2EN4cute5tupleIJNS5_1CILi64EEENS7_ILi128EEENS7_ILi96EEEEEENS_10bfloat16_tEfNS_4arch4Sm80ELb1ELb0ELb1ELb1ELb0ELb0ELb0ELb0ELi2ELi2ELi4ELi2ELb0EEENS1_24CollectiveEpilogueBwdGQAISB_fSE_Li256ELb1ELb0EEENS1_25SingleTileBwdLPTSchedulerILb1ELi128ELb0EEEEEEEEEvNT_6ParamsE --------------------------
	.section	.nv.constant0._ZN7cutlass13device_kernelIN5flash19enable_sm80_to_sm89INS1_16FlashAttnBwdSm80INS1_25CollectiveMainloopBwdSm80ILi2ELi2EN4cute5tupleIJNS5_1CILi64EEENS7_ILi128EEENS7_ILi96EEEEEENS_10bfloat16_tEfNS_4arch4Sm80ELb1ELb0ELb1ELb1ELb0ELb0ELb0ELb0ELi2ELi2ELi4ELi2ELb0EEENS1_24CollectiveEpilogueBwdGQAISB_fSE_Li256ELb1ELb0EEENS1_25SingleTileBwdLPTSchedulerILb1ELi128ELb0EEEEEEEEEvNT_6ParamsE,"a",@progbits
	.sectionflags	@""
	.align	4
.nv.constant0._ZN7cutlass13device_kernelIN5flash19enable_sm80_to_sm89INS1_16FlashAttnBwdSm80INS1_25CollectiveMainloopBwdSm80ILi2ELi2EN4cute5tupleIJNS5_1CILi64EEENS7_ILi128EEENS7_ILi96EEEEEENS_10bfloat16_tEfNS_4arch4Sm80ELb1ELb0ELb1ELb1ELb0ELb0ELb0ELb0ELi2ELi2ELi4ELi2ELb0EEENS1_24CollectiveEpilogueBwdGQAISB_fSE_Li256ELb1ELb0EEENS1_25SingleTileBwdLPTSchedulerILb1ELi128ELb0EEEEEEEEEvNT_6ParamsE:
	.zero		1552


//--------------------- .nv.constant0._ZN7cutlass13device_kernelIN5flash32FlashAttnBwdPostprocessConvertdQIN4cute5tupleIJNS3_1CILi128EEENS5_ILi96EEEEEENS_10bfloat16_tEfNS_4arch4Sm80ELi256ENS3_8TiledMMAINS3_8MMA_AtomIJNS3_30SM80_16x8x16_F32BF16BF16F32_TNEEEENS3_6LayoutINS4_IJNS5_ILi4EEENS5_ILi2EEENS5_ILi1EEEEEENS4_IJSJ_SH_NS5_ILi0EEEEEEEENS4_IJNS5_ILi64EEENS5_ILi32EEENS5_ILi16EEEEEEEELb0EEEEEvNT_6ParamsE --------------------------
	.section	.nv.constant0._ZN7cutlass13device_kernelIN5flash32FlashAttnBwdPostprocessConvertdQIN4cute5tupleIJNS3_1CILi128EEENS5_ILi96EEEEEENS_10bfloat16_tEfNS_4arch4Sm80ELi256ENS3_8TiledMMAINS3_8MMA_AtomIJNS3_30SM80_16x8x16_F32BF16BF16F32_TNEEEENS3_6LayoutINS4_IJNS5_ILi4EEENS5_ILi2EEENS5_ILi1EEEEEENS4_IJSJ_SH_NS5_ILi0EEEEEEEENS4_IJNS5_ILi64EEENS5_ILi32EEENS5_ILi16EEEEEEEELb0EEEEEvNT_6ParamsE,"a",@progbits
	.sectionflags	@""
	.align	4
.nv.constant0._ZN7cutlass13device_kernelIN5flash32FlashAttnBwdPostprocessConvertdQIN4cute5tupleIJNS3_1CILi128EEENS5_ILi96EEEEEENS_10bfloat16_tEfNS_4arch4Sm80ELi256ENS3_8TiledMMAINS3_8MMA_AtomIJNS3_30SM80_16x8x16_F32BF16BF16F32_TNEEEENS3_6LayoutINS4_IJNS5_ILi4EEENS5_ILi2EEENS5_ILi1EEEEEENS4_IJSJ_SH_NS5_ILi0EEEEEEEENS4_IJNS5_ILi64EEENS5_ILi32EEENS5_ILi16EEEEEEEELb0EEEEEvNT_6ParamsE:
	.zero		1008


//--------------------- .nv.constant0._ZN7cutlass13device_kernelIN5flash32FlashAttnBwdPostprocessConvertdQIN4cute5tupleIJNS3_1CILi64EEENS5_ILi96EEEEEENS_10bfloat16_tEfNS_4arch4Sm80ELi256ENS3_8TiledMMAINS3_8MMA_AtomIJNS3_30SM80_16x8x16_F32BF16BF16F32_TNEEEENS3_6LayoutINS4_IJNS5_ILi2EEENS5_ILi4EEENS5_ILi1EEEEEENS4_IJSJ_SH_NS5_ILi0EEEEEEEENS4_IJNS5_ILi32EEESO_NS5_ILi16EEEEEEEELb0EEEEEvNT_6ParamsE --------------------------
	.section	.nv.constant0._ZN7cutlass13device_kernelIN5flash32FlashAttnBwdPostprocessConvertdQIN4cute5tupleIJNS3_1CILi64EEENS5_ILi96EEEEEENS_10bfloat16_tEfNS_4arch4Sm80ELi256ENS3_8TiledMMAINS3_8MMA_AtomIJNS3_30SM80_16x8x16_F32BF16BF16F32_TNEEEENS3_6LayoutINS4_IJNS5_ILi2EEENS5_ILi4EEENS5_ILi1EEEEEENS4_IJSJ_SH_NS5_ILi0EEEEEEEENS4_IJNS5_ILi32EEESO_NS5_ILi16EEEEEEEELb0EEEEEvNT_6ParamsE,"a",@progbits
	.sectionflags	@""
	.align	4
.nv.constant0._ZN7cutlass13device_kernelIN5flash32FlashAttnBwdPostprocessConvertdQIN4cute5tupleIJNS3_1CILi64EEENS5_ILi96EEEEEENS_10bfloat16_tEfNS_4arch4Sm80ELi256ENS3_8TiledMMAINS3_8MMA_AtomIJNS3_30SM80_16x8x16_F32BF16BF16F32_TNEEEENS3_6LayoutINS4_IJNS5_ILi2EEENS5_ILi4EEENS5_ILi1EEEEEENS4_IJSJ_SH_NS5_ILi0EEEEEEEENS4_IJNS5_ILi32EEESO_NS5_ILi16EEEEEEEELb0EEEEEvNT_6ParamsE:
	.zero		1008


//--------------------- .nv.constant0._ZN7cutlass13device_kernelIN5flash19enable_sm80_to_sm89INS1_16FlashAttnBwdSm80INS1_25CollectiveMainloopBwdSm80ILi2ELi2EN4cute5tupleIJNS5_1CILi64EEENS7_ILi128EEENS7_ILi96EEEEEENS_10bfloat16_tEfNS_4arch4Sm80ELb1ELb0ELb1ELb1ELb1ELb0ELb0ELb0ELi2ELi2ELi4ELi2ELb0EEENS1_24CollectiveEpilogueBwdGQAISB_fSE_Li256ELb1ELb1EEENS1_25SingleTileBwdLPTSchedulerILb1ELi128ELb1EEEEEEEEEvNT_6ParamsE --------------------------
	.section	.nv.constant0._ZN7cutlass13device_kernelIN5flash19enable_sm80_to_sm89INS1_16FlashAttnBwdSm80INS1_25CollectiveMainloopBwdSm80ILi2ELi2EN4cute5tupleIJNS5_1CILi64EEENS7_ILi128EEENS7_ILi96EEEEEENS_10bfloat16_tEfNS_4arch4Sm80ELb1ELb0ELb1ELb1ELb1ELb0ELb0ELb0ELi2ELi2ELi4ELi2ELb0EEENS1_24CollectiveEpilogueBwdGQAISB_fSE_Li256ELb1ELb1EEENS1_25SingleTileBwdLPTSchedulerILb1ELi128ELb1EEEEEEEEEvNT_6ParamsE,"a",@progbits
	.sectionflags	@""
	.align	4
.nv.constant0._ZN7cutlass13device_kernelIN5flash19enable_sm80_to_sm89INS1_16FlashAttnBwdSm80INS1_25CollectiveMainloopBwdSm80ILi2ELi2EN4cute5tupleIJNS5_1CILi64EEENS7_ILi128EEENS7_ILi96EEEEEENS_10bfloat16_tEfNS_4arch4Sm80ELb1ELb0ELb1ELb1ELb1ELb0ELb0ELb0ELi2ELi2ELi4ELi2ELb0EEENS1_24CollectiveEpilogueBwdGQAISB_fSE_Li256ELb1ELb1EEENS1_25SingleTileBwdLPTSchedulerILb1ELi128ELb1EEEEEEEEEvNT_6ParamsE:
	.zero		1552


//--------------------- .nv.constant0._ZN7cutlass13device_kernelIN5flash22FlashAttnBwdPreprocessIN4cute5tupleIJNS3_1CILi64EEENS5_ILi96EEEEEENS_10bfloat16_tEfNS_4arch4Sm80ELb1ELb1EEEEEvNT_6ParamsE --------------------------
	.section	.nv.constant0._ZN7cutlass13device_kernelIN5flash22FlashAttnBwdPreprocessIN4cute5tupleIJNS3_1CILi64EEENS5_ILi96EEEEEENS_10bfloat16_tEfNS_4arch4Sm80ELb1ELb1EEEEEvNT_6ParamsE,"a",@progbits
	.sectionflags	@""
	.align	4
.nv.constant0._ZN7cutlass13device_kernelIN5flash22FlashAttnBwdPreprocessIN4cute5tupleIJNS3_1CILi64EEENS5_ILi96EEEEEENS_10bfloat16_tEfNS_4arch4Sm80ELb1ELb1EEEEEvNT_6ParamsE:
	.zero		1136


//--------------------- SYMBOLS --------------------------

	.type		.nv.reservedSmem.offset0,@object
	.size		.nv.reservedSmem.offset0,0x4
	.type		.nv.reservedSmem.cap,@object
	.size		.nv.reservedSmem.cap,0x4
